//
// Generated by NVIDIA NVVM Compiler
//
// Compiler Build ID: CL-36424714
// Cuda compilation tools, release 13.0, V13.0.88
// Based on NVVM 20.0.0
//

.version 9.0
.target sm_100
.address_size 64

	// .globl	transpose_a
// _ZZ7mul_a_bE2as has been demoted
// _ZZ7mul_a_bE2bs has been demoted
// _ZZ8mul_at_bE2as has been demoted
// _ZZ8mul_at_bE2bs has been demoted
// _ZZ8mul_a_btE2as has been demoted
// _ZZ8mul_a_btE2bs has been demoted
// _ZZ9mul_at_btE2as has been demoted
// _ZZ9mul_at_btE2bs has been demoted

.visible .entry transpose_a(
	.param .u64 .ptr .align 1 transpose_a_param_0,
	.param .u64 .ptr .align 1 transpose_a_param_1,
	.param .u64 transpose_a_param_2,
	.param .u64 transpose_a_param_3
)
{
	.reg .pred 	%p<4>;
	.reg .b32 	%r<9>;
	.reg .b32 	%f<2>;
	.reg .b64 	%rd<18>;

	ld.param.u64 	%rd3, [transpose_a_param_0];
	ld.param.u64 	%rd4, [transpose_a_param_1];
	ld.param.u64 	%rd5, [transpose_a_param_2];
	ld.param.u64 	%rd7, [transpose_a_param_3];
	mov.u32 	%r1, %ntid.x;
	mov.u32 	%r2, %ctaid.x;
	mul.wide.u32 	%rd8, %r1, %r2;
	mov.u32 	%r3, %tid.x;
	cvt.u64.u32 	%rd9, %r3;
	add.s64 	%rd1, %rd8, %rd9;
	mov.u32 	%r4, %ntid.y;
	mov.u32 	%r5, %ctaid.y;
	mov.u32 	%r6, %tid.y;
	mad.lo.s32 	%r7, %r4, %r5, %r6;
	cvt.u64.u32 	%rd2, %r7;
	setp.ge.u64 	%p1, %rd1, %rd5;
	setp.le.u64 	%p2, %rd7, %rd2;
	or.pred  	%p3, %p1, %p2;
	@%p3 bra 	$L__BB0_2;
	cvta.to.global.u64 	%rd10, %rd3;
	cvta.to.global.u64 	%rd11, %rd4;
	mad.lo.s64 	%rd12, %rd5, %rd2, %rd1;
	shl.b64 	%rd13, %rd12, 2;
	add.s64 	%rd14, %rd10, %rd13;
	ld.global.f32 	%f1, [%rd14];
	mad.lo.s64 	%rd15, %rd7, %rd1, %rd2;
	shl.b64 	%rd16, %rd15, 2;
	add.s64 	%rd17, %rd11, %rd16;
	st.global.f32 	[%rd17], %f1;
$L__BB0_2:
	ret;

}
	// .globl	add_a_b
.visible .entry add_a_b(
	.param .u64 .ptr .align 1 add_a_b_param_0,
	.param .u64 .ptr .align 1 add_a_b_param_1,
	.param .u64 .ptr .align 1 add_a_b_param_2,
	.param .u64 add_a_b_param_3,
	.param .u64 add_a_b_param_4
)
{
	.reg .pred 	%p<4>;
	.reg .b32 	%r<9>;
	.reg .b32 	%f<4>;
	.reg .b64 	%rd<19>;

	ld.param.u64 	%rd3, [add_a_b_param_0];
	ld.param.u64 	%rd4, [add_a_b_param_1];
	ld.param.u64 	%rd5, [add_a_b_param_2];
	ld.param.u64 	%rd7, [add_a_b_param_3];
	ld.param.u64 	%rd8, [add_a_b_param_4];
	mov.u32 	%r1, %ntid.x;
	mov.u32 	%r2, %ctaid.x;
	mul.wide.u32 	%rd9, %r1, %r2;
	mov.u32 	%r3, %tid.x;
	cvt.u64.u32 	%rd10, %r3;
	add.s64 	%rd1, %rd9, %rd10;
	mov.u32 	%r4, %ntid.y;
	mov.u32 	%r5, %ctaid.y;
	mov.u32 	%r6, %tid.y;
	mad.lo.s32 	%r7, %r4, %r5, %r6;
	cvt.u64.u32 	%rd2, %r7;
	setp.ge.u64 	%p1, %rd1, %rd7;
	setp.le.u64 	%p2, %rd8, %rd2;
	or.pred  	%p3, %p1, %p2;
	@%p3 bra 	$L__BB1_2;
	cvta.to.global.u64 	%rd11, %rd3;
	cvta.to.global.u64 	%rd12, %rd4;
	cvta.to.global.u64 	%rd13, %rd5;
	mad.lo.s64 	%rd14, %rd8, %rd1, %rd2;
	shl.b64 	%rd15, %rd14, 2;
	add.s64 	%rd16, %rd11, %rd15;
	ld.global.f32 	%f1, [%rd16];
	add.s64 	%rd17, %rd12, %rd15;
	ld.global.f32 	%f2, [%rd17];
	add.f32 	%f3, %f1, %f2;
	add.s64 	%rd18, %rd13, %rd15;
	st.global.f32 	[%rd18], %f3;
$L__BB1_2:
	ret;

}
	// .globl	add_at_b
.visible .entry add_at_b(
	.param .u64 .ptr .align 1 add_at_b_param_0,
	.param .u64 .ptr .align 1 add_at_b_param_1,
	.param .u64 .ptr .align 1 add_at_b_param_2,
	.param .u64 add_at_b_param_3,
	.param .u64 add_at_b_param_4
)
{
	.reg .pred 	%p<4>;
	.reg .b32 	%r<9>;
	.reg .b32 	%f<4>;
	.reg .b64 	%rd<21>;

	ld.param.u64 	%rd3, [add_at_b_param_0];
	ld.param.u64 	%rd4, [add_at_b_param_1];
	ld.param.u64 	%rd5, [add_at_b_param_2];
	ld.param.u64 	%rd6, [add_at_b_param_3];
	ld.param.u64 	%rd8, [add_at_b_param_4];
	mov.u32 	%r1, %ntid.x;
	mov.u32 	%r2, %ctaid.x;
	mul.wide.u32 	%rd9, %r1, %r2;
	mov.u32 	%r3, %tid.x;
	cvt.u64.u32 	%rd10, %r3;
	add.s64 	%rd1, %rd9, %rd10;
	mov.u32 	%r4, %ntid.y;
	mov.u32 	%r5, %ctaid.y;
	mov.u32 	%r6, %tid.y;
	mad.lo.s32 	%r7, %r4, %r5, %r6;
	cvt.u64.u32 	%rd2, %r7;
	setp.ge.u64 	%p1, %rd1, %rd6;
	setp.le.u64 	%p2, %rd8, %rd2;
	or.pred  	%p3, %p1, %p2;
	@%p3 bra 	$L__BB2_2;
	cvta.to.global.u64 	%rd11, %rd3;
	cvta.to.global.u64 	%rd12, %rd4;
	cvta.to.global.u64 	%rd13, %rd5;
	mad.lo.s64 	%rd14, %rd6, %rd2, %rd1;
	shl.b64 	%rd15, %rd14, 2;
	add.s64 	%rd16, %rd11, %rd15;
	ld.global.f32 	%f1, [%rd16];
	mad.lo.s64 	%rd17, %rd8, %rd1, %rd2;
	shl.b64 	%rd18, %rd17, 2;
	add.s64 	%rd19, %rd12, %rd18;
	ld.global.f32 	%f2, [%rd19];
	add.f32 	%f3, %f1, %f2;
	add.s64 	%rd20, %rd13, %rd18;
	st.global.f32 	[%rd20], %f3;
$L__BB2_2:
	ret;

}
	// .globl	add_a_bt
.visible .entry add_a_bt(
	.param .u64 .ptr .align 1 add_a_bt_param_0,
	.param .u64 .ptr .align 1 add_a_bt_param_1,
	.param .u64 .ptr .align 1 add_a_bt_param_2,
	.param .u64 add_a_bt_param_3,
	.param .u64 add_a_bt_param_4
)
{
	.reg .pred 	%p<4>;
	.reg .b32 	%r<9>;
	.reg .b32 	%f<4>;
	.reg .b64 	%rd<21>;

	ld.param.u64 	%rd3, [add_a_bt_param_0];
	ld.param.u64 	%rd4, [add_a_bt_param_1];
	ld.param.u64 	%rd5, [add_a_bt_param_2];
	ld.param.u64 	%rd6, [add_a_bt_param_3];
	ld.param.u64 	%rd8, [add_a_bt_param_4];
	mov.u32 	%r1, %ntid.x;
	mov.u32 	%r2, %ctaid.x;
	mul.wide.u32 	%rd9, %r1, %r2;
	mov.u32 	%r3, %tid.x;
	cvt.u64.u32 	%rd10, %r3;
	add.s64 	%rd1, %rd9, %rd10;
	mov.u32 	%r4, %ntid.y;
	mov.u32 	%r5, %ctaid.y;
	mov.u32 	%r6, %tid.y;
	mad.lo.s32 	%r7, %r4, %r5, %r6;
	cvt.u64.u32 	%rd2, %r7;
	setp.ge.u64 	%p1, %rd1, %rd6;
	setp.le.u64 	%p2, %rd8, %rd2;
	or.pred  	%p3, %p1, %p2;
	@%p3 bra 	$L__BB3_2;
	cvta.to.global.u64 	%rd11, %rd3;
	cvta.to.global.u64 	%rd12, %rd4;
	cvta.to.global.u64 	%rd13, %rd5;
	mad.lo.s64 	%rd14, %rd8, %rd1, %rd2;
	shl.b64 	%rd15, %rd14, 2;
	add.s64 	%rd16, %rd11, %rd15;
	ld.global.f32 	%f1, [%rd16];
	mad.lo.s64 	%rd17, %rd6, %rd2, %rd1;
	shl.b64 	%rd18, %rd17, 2;
	add.s64 	%rd19, %rd12, %rd18;
	ld.global.f32 	%f2, [%rd19];
	add.f32 	%f3, %f1, %f2;
	add.s64 	%rd20, %rd13, %rd15;
	st.global.f32 	[%rd20], %f3;
$L__BB3_2:
	ret;

}
	// .globl	add_at_bt
.visible .entry add_at_bt(
	.param .u64 .ptr .align 1 add_at_bt_param_0,
	.param .u64 .ptr .align 1 add_at_bt_param_1,
	.param .u64 .ptr .align 1 add_at_bt_param_2,
	.param .u64 add_at_bt_param_3,
	.param .u64 add_at_bt_param_4
)
{
	.reg .pred 	%p<4>;
	.reg .b32 	%r<9>;
	.reg .b32 	%f<4>;
	.reg .b64 	%rd<21>;

	ld.param.u64 	%rd3, [add_at_bt_param_0];
	ld.param.u64 	%rd4, [add_at_bt_param_1];
	ld.param.u64 	%rd5, [add_at_bt_param_2];
	ld.param.u64 	%rd6, [add_at_bt_param_3];
	ld.param.u64 	%rd8, [add_at_bt_param_4];
	mov.u32 	%r1, %ntid.x;
	mov.u32 	%r2, %ctaid.x;
	mul.wide.u32 	%rd9, %r1, %r2;
	mov.u32 	%r3, %tid.x;
	cvt.u64.u32 	%rd10, %r3;
	add.s64 	%rd1, %rd9, %rd10;
	mov.u32 	%r4, %ntid.y;
	mov.u32 	%r5, %ctaid.y;
	mov.u32 	%r6, %tid.y;
	mad.lo.s32 	%r7, %r4, %r5, %r6;
	cvt.u64.u32 	%rd2, %r7;
	setp.ge.u64 	%p1, %rd1, %rd6;
	setp.le.u64 	%p2, %rd8, %rd2;
	or.pred  	%p3, %p1, %p2;
	@%p3 bra 	$L__BB4_2;
	cvta.to.global.u64 	%rd11, %rd3;
	cvta.to.global.u64 	%rd12, %rd4;
	cvta.to.global.u64 	%rd13, %rd5;
	mad.lo.s64 	%rd14, %rd6, %rd2, %rd1;
	shl.b64 	%rd15, %rd14, 2;
	add.s64 	%rd16, %rd11, %rd15;
	ld.global.f32 	%f1, [%rd16];
	add.s64 	%rd17, %rd12, %rd15;
	ld.global.f32 	%f2, [%rd17];
	add.f32 	%f3, %f1, %f2;
	mad.lo.s64 	%rd18, %rd8, %rd1, %rd2;
	shl.b64 	%rd19, %rd18, 2;
	add.s64 	%rd20, %rd13, %rd19;
	st.global.f32 	[%rd20], %f3;
$L__BB4_2:
	ret;

}
	// .globl	sub_a_b
.visible .entry sub_a_b(
	.param .u64 .ptr .align 1 sub_a_b_param_0,
	.param .u64 .ptr .align 1 sub_a_b_param_1,
	.param .u64 .ptr .align 1 sub_a_b_param_2,
	.param .u64 sub_a_b_param_3,
	.param .u64 sub_a_b_param_4
)
{
	.reg .pred 	%p<4>;
	.reg .b32 	%r<9>;
	.reg .b32 	%f<4>;
	.reg .b64 	%rd<19>;

	ld.param.u64 	%rd3, [sub_a_b_param_0];
	ld.param.u64 	%rd4, [sub_a_b_param_1];
	ld.param.u64 	%rd5, [sub_a_b_param_2];
	ld.param.u64 	%rd7, [sub_a_b_param_3];
	ld.param.u64 	%rd8, [sub_a_b_param_4];
	mov.u32 	%r1, %ntid.x;
	mov.u32 	%r2, %ctaid.x;
	mul.wide.u32 	%rd9, %r1, %r2;
	mov.u32 	%r3, %tid.x;
	cvt.u64.u32 	%rd10, %r3;
	add.s64 	%rd1, %rd9, %rd10;
	mov.u32 	%r4, %ntid.y;
	mov.u32 	%r5, %ctaid.y;
	mov.u32 	%r6, %tid.y;
	mad.lo.s32 	%r7, %r4, %r5, %r6;
	cvt.u64.u32 	%rd2, %r7;
	setp.ge.u64 	%p1, %rd1, %rd7;
	setp.le.u64 	%p2, %rd8, %rd2;
	or.pred  	%p3, %p1, %p2;
	@%p3 bra 	$L__BB5_2;
	cvta.to.global.u64 	%rd11, %rd3;
	cvta.to.global.u64 	%rd12, %rd4;
	cvta.to.global.u64 	%rd13, %rd5;
	mad.lo.s64 	%rd14, %rd8, %rd1, %rd2;
	shl.b64 	%rd15, %rd14, 2;
	add.s64 	%rd16, %rd11, %rd15;
	ld.global.f32 	%f1, [%rd16];
	add.s64 	%rd17, %rd12, %rd15;
	ld.global.f32 	%f2, [%rd17];
	sub.f32 	%f3, %f1, %f2;
	add.s64 	%rd18, %rd13, %rd15;
	st.global.f32 	[%rd18], %f3;
$L__BB5_2:
	ret;

}
	// .globl	sub_at_b
.visible .entry sub_at_b(
	.param .u64 .ptr .align 1 sub_at_b_param_0,
	.param .u64 .ptr .align 1 sub_at_b_param_1,
	.param .u64 .ptr .align 1 sub_at_b_param_2,
	.param .u64 sub_at_b_param_3,
	.param .u64 sub_at_b_param_4
)
{
	.reg .pred 	%p<4>;
	.reg .b32 	%r<9>;
	.reg .b32 	%f<4>;
	.reg .b64 	%rd<21>;

	ld.param.u64 	%rd3, [sub_at_b_param_0];
	ld.param.u64 	%rd4, [sub_at_b_param_1];
	ld.param.u64 	%rd5, [sub_at_b_param_2];
	ld.param.u64 	%rd6, [sub_at_b_param_3];
	ld.param.u64 	%rd8, [sub_at_b_param_4];
	mov.u32 	%r1, %ntid.x;
	mov.u32 	%r2, %ctaid.x;
	mul.wide.u32 	%rd9, %r1, %r2;
	mov.u32 	%r3, %tid.x;
	cvt.u64.u32 	%rd10, %r3;
	add.s64 	%rd1, %rd9, %rd10;
	mov.u32 	%r4, %ntid.y;
	mov.u32 	%r5, %ctaid.y;
	mov.u32 	%r6, %tid.y;
	mad.lo.s32 	%r7, %r4, %r5, %r6;
	cvt.u64.u32 	%rd2, %r7;
	setp.ge.u64 	%p1, %rd1, %rd6;
	setp.le.u64 	%p2, %rd8, %rd2;
	or.pred  	%p3, %p1, %p2;
	@%p3 bra 	$L__BB6_2;
	cvta.to.global.u64 	%rd11, %rd3;
	cvta.to.global.u64 	%rd12, %rd4;
	cvta.to.global.u64 	%rd13, %rd5;
	mad.lo.s64 	%rd14, %rd6, %rd2, %rd1;
	shl.b64 	%rd15, %rd14, 2;
	add.s64 	%rd16, %rd11, %rd15;
	ld.global.f32 	%f1, [%rd16];
	mad.lo.s64 	%rd17, %rd8, %rd1, %rd2;
	shl.b64 	%rd18, %rd17, 2;
	add.s64 	%rd19, %rd12, %rd18;
	ld.global.f32 	%f2, [%rd19];
	sub.f32 	%f3, %f1, %f2;
	add.s64 	%rd20, %rd13, %rd18;
	st.global.f32 	[%rd20], %f3;
$L__BB6_2:
	ret;

}
	// .globl	sub_a_bt
.visible .entry sub_a_bt(
	.param .u64 .ptr .align 1 sub_a_bt_param_0,
	.param .u64 .ptr .align 1 sub_a_bt_param_1,
	.param .u64 .ptr .align 1 sub_a_bt_param_2,
	.param .u64 sub_a_bt_param_3,
	.param .u64 sub_a_bt_param_4
)
{
	.reg .pred 	%p<4>;
	.reg .b32 	%r<9>;
	.reg .b32 	%f<4>;
	.reg .b64 	%rd<21>;

	ld.param.u64 	%rd3, [sub_a_bt_param_0];
	ld.param.u64 	%rd4, [sub_a_bt_param_1];
	ld.param.u64 	%rd5, [sub_a_bt_param_2];
	ld.param.u64 	%rd6, [sub_a_bt_param_3];
	ld.param.u64 	%rd8, [sub_a_bt_param_4];
	mov.u32 	%r1, %ntid.x;
	mov.u32 	%r2, %ctaid.x;
	mul.wide.u32 	%rd9, %r1, %r2;
	mov.u32 	%r3, %tid.x;
	cvt.u64.u32 	%rd10, %r3;
	add.s64 	%rd1, %rd9, %rd10;
	mov.u32 	%r4, %ntid.y;
	mov.u32 	%r5, %ctaid.y;
	mov.u32 	%r6, %tid.y;
	mad.lo.s32 	%r7, %r4, %r5, %r6;
	cvt.u64.u32 	%rd2, %r7;
	setp.ge.u64 	%p1, %rd1, %rd6;
	setp.le.u64 	%p2, %rd8, %rd2;
	or.pred  	%p3, %p1, %p2;
	@%p3 bra 	$L__BB7_2;
	cvta.to.global.u64 	%rd11, %rd3;
	cvta.to.global.u64 	%rd12, %rd4;
	cvta.to.global.u64 	%rd13, %rd5;
	mad.lo.s64 	%rd14, %rd8, %rd1, %rd2;
	shl.b64 	%rd15, %rd14, 2;
	add.s64 	%rd16, %rd11, %rd15;
	ld.global.f32 	%f1, [%rd16];
	mad.lo.s64 	%rd17, %rd6, %rd2, %rd1;
	shl.b64 	%rd18, %rd17, 2;
	add.s64 	%rd19, %rd12, %rd18;
	ld.global.f32 	%f2, [%rd19];
	sub.f32 	%f3, %f1, %f2;
	add.s64 	%rd20, %rd13, %rd15;
	st.global.f32 	[%rd20], %f3;
$L__BB7_2:
	ret;

}
	// .globl	sub_at_bt
.visible .entry sub_at_bt(
	.param .u64 .ptr .align 1 sub_at_bt_param_0,
	.param .u64 .ptr .align 1 sub_at_bt_param_1,
	.param .u64 .ptr .align 1 sub_at_bt_param_2,
	.param .u64 sub_at_bt_param_3,
	.param .u64 sub_at_bt_param_4
)
{
	.reg .pred 	%p<4>;
	.reg .b32 	%r<9>;
	.reg .b32 	%f<4>;
	.reg .b64 	%rd<21>;

	ld.param.u64 	%rd3, [sub_at_bt_param_0];
	ld.param.u64 	%rd4, [sub_at_bt_param_1];
	ld.param.u64 	%rd5, [sub_at_bt_param_2];
	ld.param.u64 	%rd6, [sub_at_bt_param_3];
	ld.param.u64 	%rd8, [sub_at_bt_param_4];
	mov.u32 	%r1, %ntid.x;
	mov.u32 	%r2, %ctaid.x;
	mul.wide.u32 	%rd9, %r1, %r2;
	mov.u32 	%r3, %tid.x;
	cvt.u64.u32 	%rd10, %r3;
	add.s64 	%rd1, %rd9, %rd10;
	mov.u32 	%r4, %ntid.y;
	mov.u32 	%r5, %ctaid.y;
	mov.u32 	%r6, %tid.y;
	mad.lo.s32 	%r7, %r4, %r5, %r6;
	cvt.u64.u32 	%rd2, %r7;
	setp.ge.u64 	%p1, %rd1, %rd6;
	setp.le.u64 	%p2, %rd8, %rd2;
	or.pred  	%p3, %p1, %p2;
	@%p3 bra 	$L__BB8_2;
	cvta.to.global.u64 	%rd11, %rd3;
	cvta.to.global.u64 	%rd12, %rd4;
	cvta.to.global.u64 	%rd13, %rd5;
	mad.lo.s64 	%rd14, %rd6, %rd2, %rd1;
	shl.b64 	%rd15, %rd14, 2;
	add.s64 	%rd16, %rd11, %rd15;
	ld.global.f32 	%f1, [%rd16];
	add.s64 	%rd17, %rd12, %rd15;
	ld.global.f32 	%f2, [%rd17];
	sub.f32 	%f3, %f1, %f2;
	mad.lo.s64 	%rd18, %rd8, %rd1, %rd2;
	shl.b64 	%rd19, %rd18, 2;
	add.s64 	%rd20, %rd13, %rd19;
	st.global.f32 	[%rd20], %f3;
$L__BB8_2:
	ret;

}
	// .globl	mul_a_b
.visible .entry mul_a_b(
	.param .u64 .ptr .align 1 mul_a_b_param_0,
	.param .u64 .ptr .align 1 mul_a_b_param_1,
	.param .u64 .ptr .align 1 mul_a_b_param_2,
	.param .u64 mul_a_b_param_3,
	.param .u64 mul_a_b_param_4,
	.param .u64 mul_a_b_param_5
)
{
	.reg .pred 	%p<12>;
	.reg .b32 	%r<26>;
	.reg .b32 	%f<113>;
	.reg .b64 	%rd<41>;
	// demoted variable
	.shared .align 4 .b8 _ZZ7mul_a_bE2as[4096];
	// demoted variable
	.shared .align 4 .b8 _ZZ7mul_a_bE2bs[4096];
	ld.param.u64 	%rd13, [mul_a_b_param_0];
	ld.param.u64 	%rd14, [mul_a_b_param_1];
	ld.param.u64 	%rd16, [mul_a_b_param_3];
	ld.param.u64 	%rd17, [mul_a_b_param_4];
	ld.param.u64 	%rd18, [mul_a_b_param_5];
	mov.u32 	%r4, %ntid.x;
	mov.u32 	%r5, %ctaid.x;
	mul.wide.u32 	%rd19, %r4, %r5;
	mov.u32 	%r6, %tid.x;
	cvt.u64.u32 	%rd1, %r6;
	add.s64 	%rd2, %rd19, %rd1;
	mov.u32 	%r7, %ntid.y;
	mov.u32 	%r8, %ctaid.y;
	mov.u32 	%r9, %tid.y;
	mad.lo.s32 	%r10, %r7, %r8, %r9;
	cvt.u64.u32 	%rd3, %r10;
	cvt.u64.u32 	%rd4, %r9;
	setp.eq.s64 	%p1, %rd18, 0;
	mov.f32 	%f112, 0f00000000;
	@%p1 bra 	$L__BB9_7;
	cvt.u32.u64 	%r11, %rd4;
	cvt.u32.u64 	%r12, %rd1;
	shl.b32 	%r13, %r12, 7;
	mov.u32 	%r14, _ZZ7mul_a_bE2as;
	add.s32 	%r1, %r14, %r13;
	mov.u32 	%r15, _ZZ7mul_a_bE2bs;
	add.s32 	%r16, %r15, %r13;
	shl.b32 	%r17, %r11, 2;
	add.s32 	%r2, %r16, %r17;
	mad.lo.s64 	%rd21, %rd18, %rd2, %rd4;
	shl.b64 	%rd22, %rd21, 2;
	cvta.to.global.u64 	%rd23, %rd13;
	add.s64 	%rd39, %rd23, %rd22;
	mad.lo.s64 	%rd24, %rd17, %rd1, %rd3;
	shl.b64 	%rd25, %rd24, 2;
	cvta.to.global.u64 	%rd26, %rd14;
	add.s64 	%rd38, %rd26, %rd25;
	mov.b64 	%rd40, 0;
	mov.f32 	%f112, 0f00000000;
	add.s32 	%r3, %r1, %r17;
	add.s32 	%r25, %r15, %r17;
$L__BB9_2:
	setp.ge.u64 	%p2, %rd2, %rd16;
	add.s64 	%rd28, %rd4, %rd40;
	mov.b32 	%r20, 0;
	st.shared.u32 	[%r3], %r20;
	setp.ge.u64 	%p3, %rd28, %rd18;
	or.pred  	%p4, %p2, %p3;
	@%p4 bra 	$L__BB9_4;
	ld.global.f32 	%f6, [%rd39];
	st.shared.f32 	[%r3], %f6;
$L__BB9_4:
	setp.le.u64 	%p5, %rd17, %rd3;
	mov.b32 	%r21, 0;
	st.shared.u32 	[%r2], %r21;
	add.s64 	%rd30, %rd1, %rd40;
	setp.ge.u64 	%p6, %rd30, %rd18;
	or.pred  	%p7, %p5, %p6;
	@%p7 bra 	$L__BB9_6;
	ld.global.f32 	%f7, [%rd38];
	st.shared.f32 	[%r2], %f7;
$L__BB9_6:
	bar.sync 	0;
	ld.shared.f32 	%f8, [%r1];
	ld.shared.f32 	%f9, [%r1+4];
	ld.shared.f32 	%f10, [%r1+8];
	ld.shared.f32 	%f11, [%r1+12];
	ld.shared.f32 	%f12, [%r25];
	ld.shared.f32 	%f13, [%r25+128];
	ld.shared.f32 	%f14, [%r25+256];
	ld.shared.f32 	%f15, [%r25+384];
	mul.f32 	%f16, %f9, %f13;
	fma.rn.f32 	%f17, %f8, %f12, %f16;
	fma.rn.f32 	%f18, %f10, %f14, %f17;
	fma.rn.f32 	%f19, %f11, %f15, %f18;
	add.f32 	%f20, %f112, %f19;
	ld.shared.f32 	%f21, [%r1+16];
	ld.shared.f32 	%f22, [%r1+20];
	ld.shared.f32 	%f23, [%r1+24];
	ld.shared.f32 	%f24, [%r1+28];
	ld.shared.f32 	%f25, [%r25+512];
	ld.shared.f32 	%f26, [%r25+640];
	ld.shared.f32 	%f27, [%r25+768];
	ld.shared.f32 	%f28, [%r25+896];
	mul.f32 	%f29, %f22, %f26;
	fma.rn.f32 	%f30, %f21, %f25, %f29;
	fma.rn.f32 	%f31, %f23, %f27, %f30;
	fma.rn.f32 	%f32, %f24, %f28, %f31;
	add.f32 	%f33, %f20, %f32;
	ld.shared.f32 	%f34, [%r1+32];
	ld.shared.f32 	%f35, [%r1+36];
	ld.shared.f32 	%f36, [%r1+40];
	ld.shared.f32 	%f37, [%r1+44];
	ld.shared.f32 	%f38, [%r25+1024];
	ld.shared.f32 	%f39, [%r25+1152];
	ld.shared.f32 	%f40, [%r25+1280];
	ld.shared.f32 	%f41, [%r25+1408];
	mul.f32 	%f42, %f35, %f39;
	fma.rn.f32 	%f43, %f34, %f38, %f42;
	fma.rn.f32 	%f44, %f36, %f40, %f43;
	fma.rn.f32 	%f45, %f37, %f41, %f44;
	add.f32 	%f46, %f33, %f45;
	ld.shared.f32 	%f47, [%r1+48];
	ld.shared.f32 	%f48, [%r1+52];
	ld.shared.f32 	%f49, [%r1+56];
	ld.shared.f32 	%f50, [%r1+60];
	ld.shared.f32 	%f51, [%r25+1536];
	ld.shared.f32 	%f52, [%r25+1664];
	ld.shared.f32 	%f53, [%r25+1792];
	ld.shared.f32 	%f54, [%r25+1920];
	mul.f32 	%f55, %f48, %f52;
	fma.rn.f32 	%f56, %f47, %f51, %f55;
	fma.rn.f32 	%f57, %f49, %f53, %f56;
	fma.rn.f32 	%f58, %f50, %f54, %f57;
	add.f32 	%f59, %f46, %f58;
	ld.shared.f32 	%f60, [%r1+64];
	ld.shared.f32 	%f61, [%r1+68];
	ld.shared.f32 	%f62, [%r1+72];
	ld.shared.f32 	%f63, [%r1+76];
	ld.shared.f32 	%f64, [%r25+2048];
	ld.shared.f32 	%f65, [%r25+2176];
	ld.shared.f32 	%f66, [%r25+2304];
	ld.shared.f32 	%f67, [%r25+2432];
	mul.f32 	%f68, %f61, %f65;
	fma.rn.f32 	%f69, %f60, %f64, %f68;
	fma.rn.f32 	%f70, %f62, %f66, %f69;
	fma.rn.f32 	%f71, %f63, %f67, %f70;
	add.f32 	%f72, %f59, %f71;
	ld.shared.f32 	%f73, [%r1+80];
	ld.shared.f32 	%f74, [%r1+84];
	ld.shared.f32 	%f75, [%r1+88];
	ld.shared.f32 	%f76, [%r1+92];
	ld.shared.f32 	%f77, [%r25+2560];
	ld.shared.f32 	%f78, [%r25+2688];
	ld.shared.f32 	%f79, [%r25+2816];
	ld.shared.f32 	%f80, [%r25+2944];
	mul.f32 	%f81, %f74, %f78;
	fma.rn.f32 	%f82, %f73, %f77, %f81;
	fma.rn.f32 	%f83, %f75, %f79, %f82;
	fma.rn.f32 	%f84, %f76, %f80, %f83;
	add.f32 	%f85, %f72, %f84;
	ld.shared.f32 	%f86, [%r1+96];
	ld.shared.f32 	%f87, [%r1+100];
	ld.shared.f32 	%f88, [%r1+104];
	ld.shared.f32 	%f89, [%r1+108];
	ld.shared.f32 	%f90, [%r25+3072];
	ld.shared.f32 	%f91, [%r25+3200];
	ld.shared.f32 	%f92, [%r25+3328];
	ld.shared.f32 	%f93, [%r25+3456];
	mul.f32 	%f94, %f87, %f91;
	fma.rn.f32 	%f95, %f86, %f90, %f94;
	fma.rn.f32 	%f96, %f88, %f92, %f95;
	fma.rn.f32 	%f97, %f89, %f93, %f96;
	add.f32 	%f98, %f85, %f97;
	ld.shared.f32 	%f99, [%r1+112];
	ld.shared.f32 	%f100, [%r1+116];
	ld.shared.f32 	%f101, [%r1+120];
	ld.shared.f32 	%f102, [%r1+124];
	ld.shared.f32 	%f103, [%r25+3584];
	ld.shared.f32 	%f104, [%r25+3712];
	ld.shared.f32 	%f105, [%r25+3840];
	ld.shared.f32 	%f106, [%r25+3968];
	mul.f32 	%f107, %f100, %f104;
	fma.rn.f32 	%f108, %f99, %f103, %f107;
	fma.rn.f32 	%f109, %f101, %f105, %f108;
	fma.rn.f32 	%f110, %f102, %f106, %f109;
	add.f32 	%f112, %f98, %f110;
	bar.sync 	0;
	add.s64 	%rd40, %rd40, 32;
	add.s64 	%rd39, %rd39, 128;
	shl.b64 	%rd31, %rd17, 7;
	add.s64 	%rd38, %rd38, %rd31;
	setp.lt.u64 	%p8, %rd40, %rd18;
	@%p8 bra 	$L__BB9_2;
$L__BB9_7:
	setp.ge.u64 	%p9, %rd2, %rd16;
	setp.le.u64 	%p10, %rd17, %rd3;
	or.pred  	%p11, %p9, %p10;
	@%p11 bra 	$L__BB9_9;
	ld.param.u64 	%rd37, [mul_a_b_param_2];
	mad.lo.s64 	%rd33, %rd17, %rd2, %rd3;
	cvta.to.global.u64 	%rd34, %rd37;
	shl.b64 	%rd35, %rd33, 2;
	add.s64 	%rd36, %rd34, %rd35;
	st.global.f32 	[%rd36], %f112;
$L__BB9_9:
	ret;

}
	// .globl	mul_at_b
.visible .entry mul_at_b(
	.param .u64 .ptr .align 1 mul_at_b_param_0,
	.param .u64 .ptr .align 1 mul_at_b_param_1,
	.param .u64 .ptr .align 1 mul_at_b_param_2,
	.param .u64 mul_at_b_param_3,
	.param .u64 mul_at_b_param_4,
	.param .u64 mul_at_b_param_5
)
{
	.reg .pred 	%p<12>;
	.reg .b32 	%r<26>;
	.reg .b32 	%f<113>;
	.reg .b64 	%rd<45>;
	// demoted variable
	.shared .align 4 .b8 _ZZ8mul_at_bE2as[4096];
	// demoted variable
	.shared .align 4 .b8 _ZZ8mul_at_bE2bs[4096];
	ld.param.u64 	%rd17, [mul_at_b_param_3];
	ld.param.u64 	%rd18, [mul_at_b_param_4];
	ld.param.u64 	%rd19, [mul_at_b_param_5];
	mov.u32 	%r4, %ntid.x;
	mov.u32 	%r5, %ctaid.x;
	mul.wide.u32 	%rd1, %r4, %r5;
	mov.u32 	%r6, %tid.x;
	cvt.u64.u32 	%rd2, %r6;
	add.s64 	%rd3, %rd1, %rd2;
	mov.u32 	%r7, %ntid.y;
	mov.u32 	%r8, %ctaid.y;
	mov.u32 	%r9, %tid.y;
	mad.lo.s32 	%r10, %r7, %r8, %r9;
	cvt.u64.u32 	%rd4, %r10;
	cvt.u64.u32 	%rd5, %r9;
	setp.eq.s64 	%p1, %rd19, 0;
	mov.f32 	%f112, 0f00000000;
	@%p1 bra 	$L__BB10_7;
	ld.param.u64 	%rd40, [mul_at_b_param_1];
	ld.param.u64 	%rd39, [mul_at_b_param_0];
	cvt.u32.u64 	%r11, %rd5;
	cvt.u32.u64 	%r12, %rd2;
	shl.b32 	%r13, %r12, 7;
	mov.u32 	%r14, _ZZ8mul_at_bE2as;
	add.s32 	%r1, %r14, %r13;
	mov.u32 	%r15, _ZZ8mul_at_bE2bs;
	add.s32 	%r16, %r15, %r13;
	shl.b32 	%r17, %r11, 2;
	add.s32 	%r2, %r16, %r17;
	mad.lo.s64 	%rd21, %rd17, %rd5, %rd1;
	add.s64 	%rd22, %rd21, %rd2;
	shl.b64 	%rd23, %rd22, 2;
	cvta.to.global.u64 	%rd24, %rd39;
	add.s64 	%rd43, %rd24, %rd23;
	mad.lo.s64 	%rd25, %rd18, %rd2, %rd4;
	shl.b64 	%rd26, %rd25, 2;
	cvta.to.global.u64 	%rd27, %rd40;
	add.s64 	%rd42, %rd27, %rd26;
	mov.b64 	%rd44, 0;
	mov.f32 	%f112, 0f00000000;
	add.s32 	%r3, %r1, %r17;
	add.s32 	%r25, %r15, %r17;
$L__BB10_2:
	setp.ge.u64 	%p2, %rd3, %rd17;
	add.s64 	%rd29, %rd5, %rd44;
	mov.b32 	%r20, 0;
	st.shared.u32 	[%r3], %r20;
	setp.ge.u64 	%p3, %rd29, %rd19;
	or.pred  	%p4, %p2, %p3;
	@%p4 bra 	$L__BB10_4;
	ld.global.f32 	%f6, [%rd43];
	st.shared.f32 	[%r3], %f6;
$L__BB10_4:
	setp.le.u64 	%p5, %rd18, %rd4;
	mov.b32 	%r21, 0;
	st.shared.u32 	[%r2], %r21;
	add.s64 	%rd31, %rd2, %rd44;
	setp.ge.u64 	%p6, %rd31, %rd19;
	or.pred  	%p7, %p5, %p6;
	@%p7 bra 	$L__BB10_6;
	ld.global.f32 	%f7, [%rd42];
	st.shared.f32 	[%r2], %f7;
$L__BB10_6:
	bar.sync 	0;
	ld.shared.f32 	%f8, [%r1];
	ld.shared.f32 	%f9, [%r1+4];
	ld.shared.f32 	%f10, [%r1+8];
	ld.shared.f32 	%f11, [%r1+12];
	ld.shared.f32 	%f12, [%r25];
	ld.shared.f32 	%f13, [%r25+128];
	ld.shared.f32 	%f14, [%r25+256];
	ld.shared.f32 	%f15, [%r25+384];
	mul.f32 	%f16, %f9, %f13;
	fma.rn.f32 	%f17, %f8, %f12, %f16;
	fma.rn.f32 	%f18, %f10, %f14, %f17;
	fma.rn.f32 	%f19, %f11, %f15, %f18;
	add.f32 	%f20, %f112, %f19;
	ld.shared.f32 	%f21, [%r1+16];
	ld.shared.f32 	%f22, [%r1+20];
	ld.shared.f32 	%f23, [%r1+24];
	ld.shared.f32 	%f24, [%r1+28];
	ld.shared.f32 	%f25, [%r25+512];
	ld.shared.f32 	%f26, [%r25+640];
	ld.shared.f32 	%f27, [%r25+768];
	ld.shared.f32 	%f28, [%r25+896];
	mul.f32 	%f29, %f22, %f26;
	fma.rn.f32 	%f30, %f21, %f25, %f29;
	fma.rn.f32 	%f31, %f23, %f27, %f30;
	fma.rn.f32 	%f32, %f24, %f28, %f31;
	add.f32 	%f33, %f20, %f32;
	ld.shared.f32 	%f34, [%r1+32];
	ld.shared.f32 	%f35, [%r1+36];
	ld.shared.f32 	%f36, [%r1+40];
	ld.shared.f32 	%f37, [%r1+44];
	ld.shared.f32 	%f38, [%r25+1024];
	ld.shared.f32 	%f39, [%r25+1152];
	ld.shared.f32 	%f40, [%r25+1280];
	ld.shared.f32 	%f41, [%r25+1408];
	mul.f32 	%f42, %f35, %f39;
	fma.rn.f32 	%f43, %f34, %f38, %f42;
	fma.rn.f32 	%f44, %f36, %f40, %f43;
	fma.rn.f32 	%f45, %f37, %f41, %f44;
	add.f32 	%f46, %f33, %f45;
	ld.shared.f32 	%f47, [%r1+48];
	ld.shared.f32 	%f48, [%r1+52];
	ld.shared.f32 	%f49, [%r1+56];
	ld.shared.f32 	%f50, [%r1+60];
	ld.shared.f32 	%f51, [%r25+1536];
	ld.shared.f32 	%f52, [%r25+1664];
	ld.shared.f32 	%f53, [%r25+1792];
	ld.shared.f32 	%f54, [%r25+1920];
	mul.f32 	%f55, %f48, %f52;
	fma.rn.f32 	%f56, %f47, %f51, %f55;
	fma.rn.f32 	%f57, %f49, %f53, %f56;
	fma.rn.f32 	%f58, %f50, %f54, %f57;
	add.f32 	%f59, %f46, %f58;
	ld.shared.f32 	%f60, [%r1+64];
	ld.shared.f32 	%f61, [%r1+68];
	ld.shared.f32 	%f62, [%r1+72];
	ld.shared.f32 	%f63, [%r1+76];
	ld.shared.f32 	%f64, [%r25+2048];
	ld.shared.f32 	%f65, [%r25+2176];
	ld.shared.f32 	%f66, [%r25+2304];
	ld.shared.f32 	%f67, [%r25+2432];
	mul.f32 	%f68, %f61, %f65;
	fma.rn.f32 	%f69, %f60, %f64, %f68;
	fma.rn.f32 	%f70, %f62, %f66, %f69;
	fma.rn.f32 	%f71, %f63, %f67, %f70;
	add.f32 	%f72, %f59, %f71;
	ld.shared.f32 	%f73, [%r1+80];
	ld.shared.f32 	%f74, [%r1+84];
	ld.shared.f32 	%f75, [%r1+88];
	ld.shared.f32 	%f76, [%r1+92];
	ld.shared.f32 	%f77, [%r25+2560];
	ld.shared.f32 	%f78, [%r25+2688];
	ld.shared.f32 	%f79, [%r25+2816];
	ld.shared.f32 	%f80, [%r25+2944];
	mul.f32 	%f81, %f74, %f78;
	fma.rn.f32 	%f82, %f73, %f77, %f81;
	fma.rn.f32 	%f83, %f75, %f79, %f82;
	fma.rn.f32 	%f84, %f76, %f80, %f83;
	add.f32 	%f85, %f72, %f84;
	ld.shared.f32 	%f86, [%r1+96];
	ld.shared.f32 	%f87, [%r1+100];
	ld.shared.f32 	%f88, [%r1+104];
	ld.shared.f32 	%f89, [%r1+108];
	ld.shared.f32 	%f90, [%r25+3072];
	ld.shared.f32 	%f91, [%r25+3200];
	ld.shared.f32 	%f92, [%r25+3328];
	ld.shared.f32 	%f93, [%r25+3456];
	mul.f32 	%f94, %f87, %f91;
	fma.rn.f32 	%f95, %f86, %f90, %f94;
	fma.rn.f32 	%f96, %f88, %f92, %f95;
	fma.rn.f32 	%f97, %f89, %f93, %f96;
	add.f32 	%f98, %f85, %f97;
	ld.shared.f32 	%f99, [%r1+112];
	ld.shared.f32 	%f100, [%r1+116];
	ld.shared.f32 	%f101, [%r1+120];
	ld.shared.f32 	%f102, [%r1+124];
	ld.shared.f32 	%f103, [%r25+3584];
	ld.shared.f32 	%f104, [%r25+3712];
	ld.shared.f32 	%f105, [%r25+3840];
	ld.shared.f32 	%f106, [%r25+3968];
	mul.f32 	%f107, %f100, %f104;
	fma.rn.f32 	%f108, %f99, %f103, %f107;
	fma.rn.f32 	%f109, %f101, %f105, %f108;
	fma.rn.f32 	%f110, %f102, %f106, %f109;
	add.f32 	%f112, %f98, %f110;
	bar.sync 	0;
	add.s64 	%rd44, %rd44, 32;
	shl.b64 	%rd32, %rd17, 7;
	add.s64 	%rd43, %rd43, %rd32;
	shl.b64 	%rd33, %rd18, 7;
	add.s64 	%rd42, %rd42, %rd33;
	setp.lt.u64 	%p8, %rd44, %rd19;
	@%p8 bra 	$L__BB10_2;
$L__BB10_7:
	setp.ge.u64 	%p9, %rd3, %rd17;
	setp.le.u64 	%p10, %rd18, %rd4;
	or.pred  	%p11, %p9, %p10;
	@%p11 bra 	$L__BB10_9;
	ld.param.u64 	%rd41, [mul_at_b_param_2];
	mad.lo.s64 	%rd35, %rd18, %rd3, %rd4;
	cvta.to.global.u64 	%rd36, %rd41;
	shl.b64 	%rd37, %rd35, 2;
	add.s64 	%rd38, %rd36, %rd37;
	st.global.f32 	[%rd38], %f112;
$L__BB10_9:
	ret;

}
	// .globl	mul_a_bt
.visible .entry mul_a_bt(
	.param .u64 .ptr .align 1 mul_a_bt_param_0,
	.param .u64 .ptr .align 1 mul_a_bt_param_1,
	.param .u64 .ptr .align 1 mul_a_bt_param_2,
	.param .u64 mul_a_bt_param_3,
	.param .u64 mul_a_bt_param_4,
	.param .u64 mul_a_bt_param_5
)
{
	.reg .pred 	%p<12>;
	.reg .b32 	%r<26>;
	.reg .b32 	%f<113>;
	.reg .b64 	%rd<40>;
	// demoted variable
	.shared .align 4 .b8 _ZZ8mul_a_btE2as[4096];
	// demoted variable
	.shared .align 4 .b8 _ZZ8mul_a_btE2bs[4096];
	ld.param.u64 	%rd13, [mul_a_bt_param_0];
	ld.param.u64 	%rd14, [mul_a_bt_param_1];
	ld.param.u64 	%rd16, [mul_a_bt_param_3];
	ld.param.u64 	%rd17, [mul_a_bt_param_4];
	ld.param.u64 	%rd18, [mul_a_bt_param_5];
	mov.u32 	%r4, %ntid.x;
	mov.u32 	%r5, %ctaid.x;
	mul.wide.u32 	%rd19, %r4, %r5;
	mov.u32 	%r6, %tid.x;
	cvt.u64.u32 	%rd1, %r6;
	add.s64 	%rd2, %rd19, %rd1;
	mov.u32 	%r7, %ntid.y;
	mov.u32 	%r8, %ctaid.y;
	mov.u32 	%r9, %tid.y;
	mad.lo.s32 	%r10, %r7, %r8, %r9;
	cvt.u64.u32 	%rd3, %r10;
	cvt.u64.u32 	%rd4, %r9;
	setp.eq.s64 	%p1, %rd18, 0;
	mov.f32 	%f112, 0f00000000;
	@%p1 bra 	$L__BB11_7;
	cvt.u32.u64 	%r11, %rd4;
	cvt.u32.u64 	%r12, %rd1;
	shl.b32 	%r13, %r12, 7;
	mov.u32 	%r14, _ZZ8mul_a_btE2as;
	add.s32 	%r1, %r14, %r13;
	mov.u32 	%r15, _ZZ8mul_a_btE2bs;
	add.s32 	%r16, %r15, %r13;
	shl.b32 	%r17, %r11, 2;
	add.s32 	%r2, %r16, %r17;
	mad.lo.s64 	%rd21, %rd18, %rd2, %rd4;
	shl.b64 	%rd22, %rd21, 2;
	cvta.to.global.u64 	%rd23, %rd13;
	add.s64 	%rd38, %rd23, %rd22;
	mad.lo.s64 	%rd24, %rd18, %rd3, %rd1;
	shl.b64 	%rd25, %rd24, 2;
	cvta.to.global.u64 	%rd26, %rd14;
	add.s64 	%rd37, %rd26, %rd25;
	mov.b64 	%rd39, 0;
	mov.f32 	%f112, 0f00000000;
	add.s32 	%r3, %r1, %r17;
	add.s32 	%r25, %r15, %r17;
$L__BB11_2:
	setp.ge.u64 	%p2, %rd2, %rd16;
	add.s64 	%rd28, %rd4, %rd39;
	mov.b32 	%r20, 0;
	st.shared.u32 	[%r3], %r20;
	setp.ge.u64 	%p3, %rd28, %rd18;
	or.pred  	%p4, %p2, %p3;
	@%p4 bra 	$L__BB11_4;
	ld.global.f32 	%f6, [%rd38];
	st.shared.f32 	[%r3], %f6;
$L__BB11_4:
	setp.le.u64 	%p5, %rd17, %rd3;
	mov.b32 	%r21, 0;
	st.shared.u32 	[%r2], %r21;
	add.s64 	%rd30, %rd1, %rd39;
	setp.ge.u64 	%p6, %rd30, %rd18;
	or.pred  	%p7, %p5, %p6;
	@%p7 bra 	$L__BB11_6;
	ld.global.f32 	%f7, [%rd37];
	st.shared.f32 	[%r2], %f7;
$L__BB11_6:
	bar.sync 	0;
	ld.shared.f32 	%f8, [%r1];
	ld.shared.f32 	%f9, [%r1+4];
	ld.shared.f32 	%f10, [%r1+8];
	ld.shared.f32 	%f11, [%r1+12];
	ld.shared.f32 	%f12, [%r25];
	ld.shared.f32 	%f13, [%r25+128];
	ld.shared.f32 	%f14, [%r25+256];
	ld.shared.f32 	%f15, [%r25+384];
	mul.f32 	%f16, %f9, %f13;
	fma.rn.f32 	%f17, %f8, %f12, %f16;
	fma.rn.f32 	%f18, %f10, %f14, %f17;
	fma.rn.f32 	%f19, %f11, %f15, %f18;
	add.f32 	%f20, %f112, %f19;
	ld.shared.f32 	%f21, [%r1+16];
	ld.shared.f32 	%f22, [%r1+20];
	ld.shared.f32 	%f23, [%r1+24];
	ld.shared.f32 	%f24, [%r1+28];
	ld.shared.f32 	%f25, [%r25+512];
	ld.shared.f32 	%f26, [%r25+640];
	ld.shared.f32 	%f27, [%r25+768];
	ld.shared.f32 	%f28, [%r25+896];
	mul.f32 	%f29, %f22, %f26;
	fma.rn.f32 	%f30, %f21, %f25, %f29;
	fma.rn.f32 	%f31, %f23, %f27, %f30;
	fma.rn.f32 	%f32, %f24, %f28, %f31;
	add.f32 	%f33, %f20, %f32;
	ld.shared.f32 	%f34, [%r1+32];
	ld.shared.f32 	%f35, [%r1+36];
	ld.shared.f32 	%f36, [%r1+40];
	ld.shared.f32 	%f37, [%r1+44];
	ld.shared.f32 	%f38, [%r25+1024];
	ld.shared.f32 	%f39, [%r25+1152];
	ld.shared.f32 	%f40, [%r25+1280];
	ld.shared.f32 	%f41, [%r25+1408];
	mul.f32 	%f42, %f35, %f39;
	fma.rn.f32 	%f43, %f34, %f38, %f42;
	fma.rn.f32 	%f44, %f36, %f40, %f43;
	fma.rn.f32 	%f45, %f37, %f41, %f44;
	add.f32 	%f46, %f33, %f45;
	ld.shared.f32 	%f47, [%r1+48];
	ld.shared.f32 	%f48, [%r1+52];
	ld.shared.f32 	%f49, [%r1+56];
	ld.shared.f32 	%f50, [%r1+60];
	ld.shared.f32 	%f51, [%r25+1536];
	ld.shared.f32 	%f52, [%r25+1664];
	ld.shared.f32 	%f53, [%r25+1792];
	ld.shared.f32 	%f54, [%r25+1920];
	mul.f32 	%f55, %f48, %f52;
	fma.rn.f32 	%f56, %f47, %f51, %f55;
	fma.rn.f32 	%f57, %f49, %f53, %f56;
	fma.rn.f32 	%f58, %f50, %f54, %f57;
	add.f32 	%f59, %f46, %f58;
	ld.shared.f32 	%f60, [%r1+64];
	ld.shared.f32 	%f61, [%r1+68];
	ld.shared.f32 	%f62, [%r1+72];
	ld.shared.f32 	%f63, [%r1+76];
	ld.shared.f32 	%f64, [%r25+2048];
	ld.shared.f32 	%f65, [%r25+2176];
	ld.shared.f32 	%f66, [%r25+2304];
	ld.shared.f32 	%f67, [%r25+2432];
	mul.f32 	%f68, %f61, %f65;
	fma.rn.f32 	%f69, %f60, %f64, %f68;
	fma.rn.f32 	%f70, %f62, %f66, %f69;
	fma.rn.f32 	%f71, %f63, %f67, %f70;
	add.f32 	%f72, %f59, %f71;
	ld.shared.f32 	%f73, [%r1+80];
	ld.shared.f32 	%f74, [%r1+84];
	ld.shared.f32 	%f75, [%r1+88];
	ld.shared.f32 	%f76, [%r1+92];
	ld.shared.f32 	%f77, [%r25+2560];
	ld.shared.f32 	%f78, [%r25+2688];
	ld.shared.f32 	%f79, [%r25+2816];
	ld.shared.f32 	%f80, [%r25+2944];
	mul.f32 	%f81, %f74, %f78;
	fma.rn.f32 	%f82, %f73, %f77, %f81;
	fma.rn.f32 	%f83, %f75, %f79, %f82;
	fma.rn.f32 	%f84, %f76, %f80, %f83;
	add.f32 	%f85, %f72, %f84;
	ld.shared.f32 	%f86, [%r1+96];
	ld.shared.f32 	%f87, [%r1+100];
	ld.shared.f32 	%f88, [%r1+104];
	ld.shared.f32 	%f89, [%r1+108];
	ld.shared.f32 	%f90, [%r25+3072];
	ld.shared.f32 	%f91, [%r25+3200];
	ld.shared.f32 	%f92, [%r25+3328];
	ld.shared.f32 	%f93, [%r25+3456];
	mul.f32 	%f94, %f87, %f91;
	fma.rn.f32 	%f95, %f86, %f90, %f94;
	fma.rn.f32 	%f96, %f88, %f92, %f95;
	fma.rn.f32 	%f97, %f89, %f93, %f96;
	add.f32 	%f98, %f85, %f97;
	ld.shared.f32 	%f99, [%r1+112];
	ld.shared.f32 	%f100, [%r1+116];
	ld.shared.f32 	%f101, [%r1+120];
	ld.shared.f32 	%f102, [%r1+124];
	ld.shared.f32 	%f103, [%r25+3584];
	ld.shared.f32 	%f104, [%r25+3712];
	ld.shared.f32 	%f105, [%r25+3840];
	ld.shared.f32 	%f106, [%r25+3968];
	mul.f32 	%f107, %f100, %f104;
	fma.rn.f32 	%f108, %f99, %f103, %f107;
	fma.rn.f32 	%f109, %f101, %f105, %f108;
	fma.rn.f32 	%f110, %f102, %f106, %f109;
	add.f32 	%f112, %f98, %f110;
	bar.sync 	0;
	add.s64 	%rd39, %rd39, 32;
	add.s64 	%rd38, %rd38, 128;
	add.s64 	%rd37, %rd37, 128;
	setp.lt.u64 	%p8, %rd39, %rd18;
	@%p8 bra 	$L__BB11_2;
$L__BB11_7:
	setp.ge.u64 	%p9, %rd2, %rd16;
	setp.le.u64 	%p10, %rd17, %rd3;
	or.pred  	%p11, %p9, %p10;
	@%p11 bra 	$L__BB11_9;
	ld.param.u64 	%rd36, [mul_a_bt_param_2];
	mad.lo.s64 	%rd32, %rd17, %rd2, %rd3;
	cvta.to.global.u64 	%rd33, %rd36;
	shl.b64 	%rd34, %rd32, 2;
	add.s64 	%rd35, %rd33, %rd34;
	st.global.f32 	[%rd35], %f112;
$L__BB11_9:
	ret;

}
	// .globl	mul_at_bt
.visible .entry mul_at_bt(
	.param .u64 .ptr .align 1 mul_at_bt_param_0,
	.param .u64 .ptr .align 1 mul_at_bt_param_1,
	.param .u64 .ptr .align 1 mul_at_bt_param_2,
	.param .u64 mul_at_bt_param_3,
	.param .u64 mul_at_bt_param_4,
	.param .u64 mul_at_bt_param_5
)
{
	.reg .pred 	%p<12>;
	.reg .b32 	%r<26>;
	.reg .b32 	%f<113>;
	.reg .b64 	%rd<44>;
	// demoted variable
	.shared .align 4 .b8 _ZZ9mul_at_btE2as[4096];
	// demoted variable
	.shared .align 4 .b8 _ZZ9mul_at_btE2bs[4096];
	ld.param.u64 	%rd17, [mul_at_bt_param_3];
	ld.param.u64 	%rd18, [mul_at_bt_param_4];
	ld.param.u64 	%rd19, [mul_at_bt_param_5];
	mov.u32 	%r4, %ntid.x;
	mov.u32 	%r5, %ctaid.x;
	mul.wide.u32 	%rd1, %r4, %r5;
	mov.u32 	%r6, %tid.x;
	cvt.u64.u32 	%rd2, %r6;
	add.s64 	%rd3, %rd1, %rd2;
	mov.u32 	%r7, %ntid.y;
	mov.u32 	%r8, %ctaid.y;
	mov.u32 	%r9, %tid.y;
	mad.lo.s32 	%r10, %r7, %r8, %r9;
	cvt.u64.u32 	%rd4, %r10;
	cvt.u64.u32 	%rd5, %r9;
	setp.eq.s64 	%p1, %rd19, 0;
	mov.f32 	%f112, 0f00000000;
	@%p1 bra 	$L__BB12_7;
	ld.param.u64 	%rd39, [mul_at_bt_param_1];
	ld.param.u64 	%rd38, [mul_at_bt_param_0];
	cvt.u32.u64 	%r11, %rd5;
	cvt.u32.u64 	%r12, %rd2;
	shl.b32 	%r13, %r12, 7;
	mov.u32 	%r14, _ZZ9mul_at_btE2as;
	add.s32 	%r1, %r14, %r13;
	mov.u32 	%r15, _ZZ9mul_at_btE2bs;
	add.s32 	%r16, %r15, %r13;
	shl.b32 	%r17, %r11, 2;
	add.s32 	%r2, %r16, %r17;
	mad.lo.s64 	%rd21, %rd17, %rd5, %rd1;
	add.s64 	%rd22, %rd21, %rd2;
	shl.b64 	%rd23, %rd22, 2;
	cvta.to.global.u64 	%rd24, %rd38;
	add.s64 	%rd42, %rd24, %rd23;
	mad.lo.s64 	%rd25, %rd19, %rd4, %rd2;
	shl.b64 	%rd26, %rd25, 2;
	cvta.to.global.u64 	%rd27, %rd39;
	add.s64 	%rd41, %rd27, %rd26;
	mov.b64 	%rd43, 0;
	mov.f32 	%f112, 0f00000000;
	add.s32 	%r3, %r1, %r17;
	add.s32 	%r25, %r15, %r17;
$L__BB12_2:
	setp.ge.u64 	%p2, %rd3, %rd17;
	add.s64 	%rd29, %rd5, %rd43;
	mov.b32 	%r20, 0;
	st.shared.u32 	[%r3], %r20;
	setp.ge.u64 	%p3, %rd29, %rd19;
	or.pred  	%p4, %p2, %p3;
	@%p4 bra 	$L__BB12_4;
	ld.global.f32 	%f6, [%rd42];
	st.shared.f32 	[%r3], %f6;
$L__BB12_4:
	setp.le.u64 	%p5, %rd18, %rd4;
	mov.b32 	%r21, 0;
	st.shared.u32 	[%r2], %r21;
	add.s64 	%rd31, %rd2, %rd43;
	setp.ge.u64 	%p6, %rd31, %rd19;
	or.pred  	%p7, %p5, %p6;
	@%p7 bra 	$L__BB12_6;
	ld.global.f32 	%f7, [%rd41];
	st.shared.f32 	[%r2], %f7;
$L__BB12_6:
	bar.sync 	0;
	ld.shared.f32 	%f8, [%r1];
	ld.shared.f32 	%f9, [%r1+4];
	ld.shared.f32 	%f10, [%r1+8];
	ld.shared.f32 	%f11, [%r1+12];
	ld.shared.f32 	%f12, [%r25];
	ld.shared.f32 	%f13, [%r25+128];
	ld.shared.f32 	%f14, [%r25+256];
	ld.shared.f32 	%f15, [%r25+384];
	mul.f32 	%f16, %f9, %f13;
	fma.rn.f32 	%f17, %f8, %f12, %f16;
	fma.rn.f32 	%f18, %f10, %f14, %f17;
	fma.rn.f32 	%f19, %f11, %f15, %f18;
	add.f32 	%f20, %f112, %f19;
	ld.shared.f32 	%f21, [%r1+16];
	ld.shared.f32 	%f22, [%r1+20];
	ld.shared.f32 	%f23, [%r1+24];
	ld.shared.f32 	%f24, [%r1+28];
	ld.shared.f32 	%f25, [%r25+512];
	ld.shared.f32 	%f26, [%r25+640];
	ld.shared.f32 	%f27, [%r25+768];
	ld.shared.f32 	%f28, [%r25+896];
	mul.f32 	%f29, %f22, %f26;
	fma.rn.f32 	%f30, %f21, %f25, %f29;
	fma.rn.f32 	%f31, %f23, %f27, %f30;
	fma.rn.f32 	%f32, %f24, %f28, %f31;
	add.f32 	%f33, %f20, %f32;
	ld.shared.f32 	%f34, [%r1+32];
	ld.shared.f32 	%f35, [%r1+36];
	ld.shared.f32 	%f36, [%r1+40];
	ld.shared.f32 	%f37, [%r1+44];
	ld.shared.f32 	%f38, [%r25+1024];
	ld.shared.f32 	%f39, [%r25+1152];
	ld.shared.f32 	%f40, [%r25+1280];
	ld.shared.f32 	%f41, [%r25+1408];
	mul.f32 	%f42, %f35, %f39;
	fma.rn.f32 	%f43, %f34, %f38, %f42;
	fma.rn.f32 	%f44, %f36, %f40, %f43;
	fma.rn.f32 	%f45, %f37, %f41, %f44;
	add.f32 	%f46, %f33, %f45;
	ld.shared.f32 	%f47, [%r1+48];
	ld.shared.f32 	%f48, [%r1+52];
	ld.shared.f32 	%f49, [%r1+56];
	ld.shared.f32 	%f50, [%r1+60];
	ld.shared.f32 	%f51, [%r25+1536];
	ld.shared.f32 	%f52, [%r25+1664];
	ld.shared.f32 	%f53, [%r25+1792];
	ld.shared.f32 	%f54, [%r25+1920];
	mul.f32 	%f55, %f48, %f52;
	fma.rn.f32 	%f56, %f47, %f51, %f55;
	fma.rn.f32 	%f57, %f49, %f53, %f56;
	fma.rn.f32 	%f58, %f50, %f54, %f57;
	add.f32 	%f59, %f46, %f58;
	ld.shared.f32 	%f60, [%r1+64];
	ld.shared.f32 	%f61, [%r1+68];
	ld.shared.f32 	%f62, [%r1+72];
	ld.shared.f32 	%f63, [%r1+76];
	ld.shared.f32 	%f64, [%r25+2048];
	ld.shared.f32 	%f65, [%r25+2176];
	ld.shared.f32 	%f66, [%r25+2304];
	ld.shared.f32 	%f67, [%r25+2432];
	mul.f32 	%f68, %f61, %f65;
	fma.rn.f32 	%f69, %f60, %f64, %f68;
	fma.rn.f32 	%f70, %f62, %f66, %f69;
	fma.rn.f32 	%f71, %f63, %f67, %f70;
	add.f32 	%f72, %f59, %f71;
	ld.shared.f32 	%f73, [%r1+80];
	ld.shared.f32 	%f74, [%r1+84];
	ld.shared.f32 	%f75, [%r1+88];
	ld.shared.f32 	%f76, [%r1+92];
	ld.shared.f32 	%f77, [%r25+2560];
	ld.shared.f32 	%f78, [%r25+2688];
	ld.shared.f32 	%f79, [%r25+2816];
	ld.shared.f32 	%f80, [%r25+2944];
	mul.f32 	%f81, %f74, %f78;
	fma.rn.f32 	%f82, %f73, %f77, %f81;
	fma.rn.f32 	%f83, %f75, %f79, %f82;
	fma.rn.f32 	%f84, %f76, %f80, %f83;
	add.f32 	%f85, %f72, %f84;
	ld.shared.f32 	%f86, [%r1+96];
	ld.shared.f32 	%f87, [%r1+100];
	ld.shared.f32 	%f88, [%r1+104];
	ld.shared.f32 	%f89, [%r1+108];
	ld.shared.f32 	%f90, [%r25+3072];
	ld.shared.f32 	%f91, [%r25+3200];
	ld.shared.f32 	%f92, [%r25+3328];
	ld.shared.f32 	%f93, [%r25+3456];
	mul.f32 	%f94, %f87, %f91;
	fma.rn.f32 	%f95, %f86, %f90, %f94;
	fma.rn.f32 	%f96, %f88, %f92, %f95;
	fma.rn.f32 	%f97, %f89, %f93, %f96;
	add.f32 	%f98, %f85, %f97;
	ld.shared.f32 	%f99, [%r1+112];
	ld.shared.f32 	%f100, [%r1+116];
	ld.shared.f32 	%f101, [%r1+120];
	ld.shared.f32 	%f102, [%r1+124];
	ld.shared.f32 	%f103, [%r25+3584];
	ld.shared.f32 	%f104, [%r25+3712];
	ld.shared.f32 	%f105, [%r25+3840];
	ld.shared.f32 	%f106, [%r25+3968];
	mul.f32 	%f107, %f100, %f104;
	fma.rn.f32 	%f108, %f99, %f103, %f107;
	fma.rn.f32 	%f109, %f101, %f105, %f108;
	fma.rn.f32 	%f110, %f102, %f106, %f109;
	add.f32 	%f112, %f98, %f110;
	bar.sync 	0;
	add.s64 	%rd43, %rd43, 32;
	shl.b64 	%rd32, %rd17, 7;
	add.s64 	%rd42, %rd42, %rd32;
	add.s64 	%rd41, %rd41, 128;
	setp.lt.u64 	%p8, %rd43, %rd19;
	@%p8 bra 	$L__BB12_2;
$L__BB12_7:
	setp.ge.u64 	%p9, %rd3, %rd17;
	setp.le.u64 	%p10, %rd18, %rd4;
	or.pred  	%p11, %p9, %p10;
	@%p11 bra 	$L__BB12_9;
	ld.param.u64 	%rd40, [mul_at_bt_param_2];
	mad.lo.s64 	%rd34, %rd18, %rd3, %rd4;
	cvta.to.global.u64 	%rd35, %rd40;
	shl.b64 	%rd36, %rd34, 2;
	add.s64 	%rd37, %rd35, %rd36;
	st.global.f32 	[%rd37], %f112;
$L__BB12_9:
	ret;

}
	// .globl	mul_a_b_for_elems
.visible .entry mul_a_b_for_elems(
	.param .u64 .ptr .align 1 mul_a_b_for_elems_param_0,
	.param .u64 .ptr .align 1 mul_a_b_for_elems_param_1,
	.param .u64 .ptr .align 1 mul_a_b_for_elems_param_2,
	.param .u64 mul_a_b_for_elems_param_3,
	.param .u64 mul_a_b_for_elems_param_4
)
{
	.reg .pred 	%p<4>;
	.reg .b32 	%r<9>;
	.reg .b32 	%f<4>;
	.reg .b64 	%rd<19>;

	ld.param.u64 	%rd3, [mul_a_b_for_elems_param_0];
	ld.param.u64 	%rd4, [mul_a_b_for_elems_param_1];
	ld.param.u64 	%rd5, [mul_a_b_for_elems_param_2];
	ld.param.u64 	%rd7, [mul_a_b_for_elems_param_3];
	ld.param.u64 	%rd8, [mul_a_b_for_elems_param_4];
	mov.u32 	%r1, %ntid.x;
	mov.u32 	%r2, %ctaid.x;
	mul.wide.u32 	%rd9, %r1, %r2;
	mov.u32 	%r3, %tid.x;
	cvt.u64.u32 	%rd10, %r3;
	add.s64 	%rd1, %rd9, %rd10;
	mov.u32 	%r4, %ntid.y;
	mov.u32 	%r5, %ctaid.y;
	mov.u32 	%r6, %tid.y;
	mad.lo.s32 	%r7, %r4, %r5, %r6;
	cvt.u64.u32 	%rd2, %r7;
	setp.ge.u64 	%p1, %rd1, %rd7;
	setp.le.u64 	%p2, %rd8, %rd2;
	or.pred  	%p3, %p1, %p2;
	@%p3 bra 	$L__BB13_2;
	cvta.to.global.u64 	%rd11, %rd3;
	cvta.to.global.u64 	%rd12, %rd4;
	cvta.to.global.u64 	%rd13, %rd5;
	mad.lo.s64 	%rd14, %rd8, %rd1, %rd2;
	shl.b64 	%rd15, %rd14, 2;
	add.s64 	%rd16, %rd11, %rd15;
	ld.global.f32 	%f1, [%rd16];
	add.s64 	%rd17, %rd12, %rd15;
	ld.global.f32 	%f2, [%rd17];
	mul.f32 	%f3, %f1, %f2;
	add.s64 	%rd18, %rd13, %rd15;
	st.global.f32 	[%rd18], %f3;
$L__BB13_2:
	ret;

}
	// .globl	mul_at_b_for_elems
.visible .entry mul_at_b_for_elems(
	.param .u64 .ptr .align 1 mul_at_b_for_elems_param_0,
	.param .u64 .ptr .align 1 mul_at_b_for_elems_param_1,
	.param .u64 .ptr .align 1 mul_at_b_for_elems_param_2,
	.param .u64 mul_at_b_for_elems_param_3,
	.param .u64 mul_at_b_for_elems_param_4
)
{
	.reg .pred 	%p<4>;
	.reg .b32 	%r<9>;
	.reg .b32 	%f<4>;
	.reg .b64 	%rd<21>;

	ld.param.u64 	%rd3, [mul_at_b_for_elems_param_0];
	ld.param.u64 	%rd4, [mul_at_b_for_elems_param_1];
	ld.param.u64 	%rd5, [mul_at_b_for_elems_param_2];
	ld.param.u64 	%rd6, [mul_at_b_for_elems_param_3];
	ld.param.u64 	%rd8, [mul_at_b_for_elems_param_4];
	mov.u32 	%r1, %ntid.x;
	mov.u32 	%r2, %ctaid.x;
	mul.wide.u32 	%rd9, %r1, %r2;
	mov.u32 	%r3, %tid.x;
	cvt.u64.u32 	%rd10, %r3;
	add.s64 	%rd1, %rd9, %rd10;
	mov.u32 	%r4, %ntid.y;
	mov.u32 	%r5, %ctaid.y;
	mov.u32 	%r6, %tid.y;
	mad.lo.s32 	%r7, %r4, %r5, %r6;
	cvt.u64.u32 	%rd2, %r7;
	setp.ge.u64 	%p1, %rd1, %rd6;
	setp.le.u64 	%p2, %rd8, %rd2;
	or.pred  	%p3, %p1, %p2;
	@%p3 bra 	$L__BB14_2;
	cvta.to.global.u64 	%rd11, %rd3;
	cvta.to.global.u64 	%rd12, %rd4;
	cvta.to.global.u64 	%rd13, %rd5;
	mad.lo.s64 	%rd14, %rd6, %rd2, %rd1;
	shl.b64 	%rd15, %rd14, 2;
	add.s64 	%rd16, %rd11, %rd15;
	ld.global.f32 	%f1, [%rd16];
	mad.lo.s64 	%rd17, %rd8, %rd1, %rd2;
	shl.b64 	%rd18, %rd17, 2;
	add.s64 	%rd19, %rd12, %rd18;
	ld.global.f32 	%f2, [%rd19];
	mul.f32 	%f3, %f1, %f2;
	add.s64 	%rd20, %rd13, %rd18;
	st.global.f32 	[%rd20], %f3;
$L__BB14_2:
	ret;

}
	// .globl	mul_a_bt_for_elems
.visible .entry mul_a_bt_for_elems(
	.param .u64 .ptr .align 1 mul_a_bt_for_elems_param_0,
	.param .u64 .ptr .align 1 mul_a_bt_for_elems_param_1,
	.param .u64 .ptr .align 1 mul_a_bt_for_elems_param_2,
	.param .u64 mul_a_bt_for_elems_param_3,
	.param .u64 mul_a_bt_for_elems_param_4
)
{
	.reg .pred 	%p<4>;
	.reg .b32 	%r<9>;
	.reg .b32 	%f<4>;
	.reg .b64 	%rd<21>;

	ld.param.u64 	%rd3, [mul_a_bt_for_elems_param_0];
	ld.param.u64 	%rd4, [mul_a_bt_for_elems_param_1];
	ld.param.u64 	%rd5, [mul_a_bt_for_elems_param_2];
	ld.param.u64 	%rd6, [mul_a_bt_for_elems_param_3];
	ld.param.u64 	%rd8, [mul_a_bt_for_elems_param_4];
	mov.u32 	%r1, %ntid.x;
	mov.u32 	%r2, %ctaid.x;
	mul.wide.u32 	%rd9, %r1, %r2;
	mov.u32 	%r3, %tid.x;
	cvt.u64.u32 	%rd10, %r3;
	add.s64 	%rd1, %rd9, %rd10;
	mov.u32 	%r4, %ntid.y;
	mov.u32 	%r5, %ctaid.y;
	mov.u32 	%r6, %tid.y;
	mad.lo.s32 	%r7, %r4, %r5, %r6;
	cvt.u64.u32 	%rd2, %r7;
	setp.ge.u64 	%p1, %rd1, %rd6;
	setp.le.u64 	%p2, %rd8, %rd2;
	or.pred  	%p3, %p1, %p2;
	@%p3 bra 	$L__BB15_2;
	cvta.to.global.u64 	%rd11, %rd3;
	cvta.to.global.u64 	%rd12, %rd4;
	cvta.to.global.u64 	%rd13, %rd5;
	mad.lo.s64 	%rd14, %rd8, %rd1, %rd2;
	shl.b64 	%rd15, %rd14, 2;
	add.s64 	%rd16, %rd11, %rd15;
	ld.global.f32 	%f1, [%rd16];
	mad.lo.s64 	%rd17, %rd6, %rd2, %rd1;
	shl.b64 	%rd18, %rd17, 2;
	add.s64 	%rd19, %rd12, %rd18;
	ld.global.f32 	%f2, [%rd19];
	mul.f32 	%f3, %f1, %f2;
	add.s64 	%rd20, %rd13, %rd15;
	st.global.f32 	[%rd20], %f3;
$L__BB15_2:
	ret;

}
	// .globl	mul_at_bt_for_elems
.visible .entry mul_at_bt_for_elems(
	.param .u64 .ptr .align 1 mul_at_bt_for_elems_param_0,
	.param .u64 .ptr .align 1 mul_at_bt_for_elems_param_1,
	.param .u64 .ptr .align 1 mul_at_bt_for_elems_param_2,
	.param .u64 mul_at_bt_for_elems_param_3,
	.param .u64 mul_at_bt_for_elems_param_4
)
{
	.reg .pred 	%p<4>;
	.reg .b32 	%r<9>;
	.reg .b32 	%f<4>;
	.reg .b64 	%rd<21>;

	ld.param.u64 	%rd3, [mul_at_bt_for_elems_param_0];
	ld.param.u64 	%rd4, [mul_at_bt_for_elems_param_1];
	ld.param.u64 	%rd5, [mul_at_bt_for_elems_param_2];
	ld.param.u64 	%rd6, [mul_at_bt_for_elems_param_3];
	ld.param.u64 	%rd8, [mul_at_bt_for_elems_param_4];
	mov.u32 	%r1, %ntid.x;
	mov.u32 	%r2, %ctaid.x;
	mul.wide.u32 	%rd9, %r1, %r2;
	mov.u32 	%r3, %tid.x;
	cvt.u64.u32 	%rd10, %r3;
	add.s64 	%rd1, %rd9, %rd10;
	mov.u32 	%r4, %ntid.y;
	mov.u32 	%r5, %ctaid.y;
	mov.u32 	%r6, %tid.y;
	mad.lo.s32 	%r7, %r4, %r5, %r6;
	cvt.u64.u32 	%rd2, %r7;
	setp.ge.u64 	%p1, %rd1, %rd6;
	setp.le.u64 	%p2, %rd8, %rd2;
	or.pred  	%p3, %p1, %p2;
	@%p3 bra 	$L__BB16_2;
	cvta.to.global.u64 	%rd11, %rd3;
	cvta.to.global.u64 	%rd12, %rd4;
	cvta.to.global.u64 	%rd13, %rd5;
	mad.lo.s64 	%rd14, %rd6, %rd2, %rd1;
	shl.b64 	%rd15, %rd14, 2;
	add.s64 	%rd16, %rd11, %rd15;
	ld.global.f32 	%f1, [%rd16];
	add.s64 	%rd17, %rd12, %rd15;
	ld.global.f32 	%f2, [%rd17];
	mul.f32 	%f3, %f1, %f2;
	mad.lo.s64 	%rd18, %rd8, %rd1, %rd2;
	shl.b64 	%rd19, %rd18, 2;
	add.s64 	%rd20, %rd13, %rd19;
	st.global.f32 	[%rd20], %f3;
$L__BB16_2:
	ret;

}
	// .globl	div_a_b_for_elems
.visible .entry div_a_b_for_elems(
	.param .u64 .ptr .align 1 div_a_b_for_elems_param_0,
	.param .u64 .ptr .align 1 div_a_b_for_elems_param_1,
	.param .u64 .ptr .align 1 div_a_b_for_elems_param_2,
	.param .u64 div_a_b_for_elems_param_3,
	.param .u64 div_a_b_for_elems_param_4
)
{
	.reg .pred 	%p<4>;
	.reg .b32 	%r<9>;
	.reg .b32 	%f<4>;
	.reg .b64 	%rd<19>;

	ld.param.u64 	%rd3, [div_a_b_for_elems_param_0];
	ld.param.u64 	%rd4, [div_a_b_for_elems_param_1];
	ld.param.u64 	%rd5, [div_a_b_for_elems_param_2];
	ld.param.u64 	%rd7, [div_a_b_for_elems_param_3];
	ld.param.u64 	%rd8, [div_a_b_for_elems_param_4];
	mov.u32 	%r1, %ntid.x;
	mov.u32 	%r2, %ctaid.x;
	mul.wide.u32 	%rd9, %r1, %r2;
	mov.u32 	%r3, %tid.x;
	cvt.u64.u32 	%rd10, %r3;
	add.s64 	%rd1, %rd9, %rd10;
	mov.u32 	%r4, %ntid.y;
	mov.u32 	%r5, %ctaid.y;
	mov.u32 	%r6, %tid.y;
	mad.lo.s32 	%r7, %r4, %r5, %r6;
	cvt.u64.u32 	%rd2, %r7;
	setp.ge.u64 	%p1, %rd1, %rd7;
	setp.le.u64 	%p2, %rd8, %rd2;
	or.pred  	%p3, %p1, %p2;
	@%p3 bra 	$L__BB17_2;
	cvta.to.global.u64 	%rd11, %rd3;
	cvta.to.global.u64 	%rd12, %rd4;
	cvta.to.global.u64 	%rd13, %rd5;
	mad.lo.s64 	%rd14, %rd8, %rd1, %rd2;
	shl.b64 	%rd15, %rd14, 2;
	add.s64 	%rd16, %rd11, %rd15;
	ld.global.f32 	%f1, [%rd16];
	add.s64 	%rd17, %rd12, %rd15;
	ld.global.f32 	%f2, [%rd17];
	div.rn.f32 	%f3, %f1, %f2;
	add.s64 	%rd18, %rd13, %rd15;
	st.global.f32 	[%rd18], %f3;
$L__BB17_2:
	ret;

}
	// .globl	div_at_b_for_elems
.visible .entry div_at_b_for_elems(
	.param .u64 .ptr .align 1 div_at_b_for_elems_param_0,
	.param .u64 .ptr .align 1 div_at_b_for_elems_param_1,
	.param .u64 .ptr .align 1 div_at_b_for_elems_param_2,
	.param .u64 div_at_b_for_elems_param_3,
	.param .u64 div_at_b_for_elems_param_4
)
{
	.reg .pred 	%p<4>;
	.reg .b32 	%r<9>;
	.reg .b32 	%f<4>;
	.reg .b64 	%rd<21>;

	ld.param.u64 	%rd3, [div_at_b_for_elems_param_0];
	ld.param.u64 	%rd4, [div_at_b_for_elems_param_1];
	ld.param.u64 	%rd5, [div_at_b_for_elems_param_2];
	ld.param.u64 	%rd6, [div_at_b_for_elems_param_3];
	ld.param.u64 	%rd8, [div_at_b_for_elems_param_4];
	mov.u32 	%r1, %ntid.x;
	mov.u32 	%r2, %ctaid.x;
	mul.wide.u32 	%rd9, %r1, %r2;
	mov.u32 	%r3, %tid.x;
	cvt.u64.u32 	%rd10, %r3;
	add.s64 	%rd1, %rd9, %rd10;
	mov.u32 	%r4, %ntid.y;
	mov.u32 	%r5, %ctaid.y;
	mov.u32 	%r6, %tid.y;
	mad.lo.s32 	%r7, %r4, %r5, %r6;
	cvt.u64.u32 	%rd2, %r7;
	setp.ge.u64 	%p1, %rd1, %rd6;
	setp.le.u64 	%p2, %rd8, %rd2;
	or.pred  	%p3, %p1, %p2;
	@%p3 bra 	$L__BB18_2;
	cvta.to.global.u64 	%rd11, %rd3;
	cvta.to.global.u64 	%rd12, %rd4;
	cvta.to.global.u64 	%rd13, %rd5;
	mad.lo.s64 	%rd14, %rd6, %rd2, %rd1;
	shl.b64 	%rd15, %rd14, 2;
	add.s64 	%rd16, %rd11, %rd15;
	ld.global.f32 	%f1, [%rd16];
	mad.lo.s64 	%rd17, %rd8, %rd1, %rd2;
	shl.b64 	%rd18, %rd17, 2;
	add.s64 	%rd19, %rd12, %rd18;
	ld.global.f32 	%f2, [%rd19];
	div.rn.f32 	%f3, %f1, %f2;
	add.s64 	%rd20, %rd13, %rd18;
	st.global.f32 	[%rd20], %f3;
$L__BB18_2:
	ret;

}
	// .globl	div_a_bt_for_elems
.visible .entry div_a_bt_for_elems(
	.param .u64 .ptr .align 1 div_a_bt_for_elems_param_0,
	.param .u64 .ptr .align 1 div_a_bt_for_elems_param_1,
	.param .u64 .ptr .align 1 div_a_bt_for_elems_param_2,
	.param .u64 div_a_bt_for_elems_param_3,
	.param .u64 div_a_bt_for_elems_param_4
)
{
	.reg .pred 	%p<4>;
	.reg .b32 	%r<9>;
	.reg .b32 	%f<4>;
	.reg .b64 	%rd<21>;

	ld.param.u64 	%rd3, [div_a_bt_for_elems_param_0];
	ld.param.u64 	%rd4, [div_a_bt_for_elems_param_1];
	ld.param.u64 	%rd5, [div_a_bt_for_elems_param_2];
	ld.param.u64 	%rd6, [div_a_bt_for_elems_param_3];
	ld.param.u64 	%rd8, [div_a_bt_for_elems_param_4];
	mov.u32 	%r1, %ntid.x;
	mov.u32 	%r2, %ctaid.x;
	mul.wide.u32 	%rd9, %r1, %r2;
	mov.u32 	%r3, %tid.x;
	cvt.u64.u32 	%rd10, %r3;
	add.s64 	%rd1, %rd9, %rd10;
	mov.u32 	%r4, %ntid.y;
	mov.u32 	%r5, %ctaid.y;
	mov.u32 	%r6, %tid.y;
	mad.lo.s32 	%r7, %r4, %r5, %r6;
	cvt.u64.u32 	%rd2, %r7;
	setp.ge.u64 	%p1, %rd1, %rd6;
	setp.le.u64 	%p2, %rd8, %rd2;
	or.pred  	%p3, %p1, %p2;
	@%p3 bra 	$L__BB19_2;
	cvta.to.global.u64 	%rd11, %rd3;
	cvta.to.global.u64 	%rd12, %rd4;
	cvta.to.global.u64 	%rd13, %rd5;
	mad.lo.s64 	%rd14, %rd8, %rd1, %rd2;
	shl.b64 	%rd15, %rd14, 2;
	add.s64 	%rd16, %rd11, %rd15;
	ld.global.f32 	%f1, [%rd16];
	mad.lo.s64 	%rd17, %rd6, %rd2, %rd1;
	shl.b64 	%rd18, %rd17, 2;
	add.s64 	%rd19, %rd12, %rd18;
	ld.global.f32 	%f2, [%rd19];
	div.rn.f32 	%f3, %f1, %f2;
	add.s64 	%rd20, %rd13, %rd15;
	st.global.f32 	[%rd20], %f3;
$L__BB19_2:
	ret;

}
	// .globl	div_at_bt_for_elems
.visible .entry div_at_bt_for_elems(
	.param .u64 .ptr .align 1 div_at_bt_for_elems_param_0,
	.param .u64 .ptr .align 1 div_at_bt_for_elems_param_1,
	.param .u64 .ptr .align 1 div_at_bt_for_elems_param_2,
	.param .u64 div_at_bt_for_elems_param_3,
	.param .u64 div_at_bt_for_elems_param_4
)
{
	.reg .pred 	%p<4>;
	.reg .b32 	%r<9>;
	.reg .b32 	%f<4>;
	.reg .b64 	%rd<21>;

	ld.param.u64 	%rd3, [div_at_bt_for_elems_param_0];
	ld.param.u64 	%rd4, [div_at_bt_for_elems_param_1];
	ld.param.u64 	%rd5, [div_at_bt_for_elems_param_2];
	ld.param.u64 	%rd6, [div_at_bt_for_elems_param_3];
	ld.param.u64 	%rd8, [div_at_bt_for_elems_param_4];
	mov.u32 	%r1, %ntid.x;
	mov.u32 	%r2, %ctaid.x;
	mul.wide.u32 	%rd9, %r1, %r2;
	mov.u32 	%r3, %tid.x;
	cvt.u64.u32 	%rd10, %r3;
	add.s64 	%rd1, %rd9, %rd10;
	mov.u32 	%r4, %ntid.y;
	mov.u32 	%r5, %ctaid.y;
	mov.u32 	%r6, %tid.y;
	mad.lo.s32 	%r7, %r4, %r5, %r6;
	cvt.u64.u32 	%rd2, %r7;
	setp.ge.u64 	%p1, %rd1, %rd6;
	setp.le.u64 	%p2, %rd8, %rd2;
	or.pred  	%p3, %p1, %p2;
	@%p3 bra 	$L__BB20_2;
	cvta.to.global.u64 	%rd11, %rd3;
	cvta.to.global.u64 	%rd12, %rd4;
	cvta.to.global.u64 	%rd13, %rd5;
	mad.lo.s64 	%rd14, %rd6, %rd2, %rd1;
	shl.b64 	%rd15, %rd14, 2;
	add.s64 	%rd16, %rd11, %rd15;
	ld.global.f32 	%f1, [%rd16];
	add.s64 	%rd17, %rd12, %rd15;
	ld.global.f32 	%f2, [%rd17];
	div.rn.f32 	%f3, %f1, %f2;
	mad.lo.s64 	%rd18, %rd8, %rd1, %rd2;
	shl.b64 	%rd19, %rd18, 2;
	add.s64 	%rd20, %rd13, %rd19;
	st.global.f32 	[%rd20], %f3;
$L__BB20_2:
	ret;

}
	// .globl	add_a_b_for_scalar
.visible .entry add_a_b_for_scalar(
	.param .u64 .ptr .align 1 add_a_b_for_scalar_param_0,
	.param .f32 add_a_b_for_scalar_param_1,
	.param .u64 .ptr .align 1 add_a_b_for_scalar_param_2,
	.param .u64 add_a_b_for_scalar_param_3,
	.param .u64 add_a_b_for_scalar_param_4
)
{
	.reg .pred 	%p<4>;
	.reg .b32 	%r<9>;
	.reg .b32 	%f<4>;
	.reg .b64 	%rd<16>;

	ld.param.u64 	%rd3, [add_a_b_for_scalar_param_0];
	ld.param.f32 	%f1, [add_a_b_for_scalar_param_1];
	ld.param.u64 	%rd4, [add_a_b_for_scalar_param_2];
	ld.param.u64 	%rd6, [add_a_b_for_scalar_param_3];
	ld.param.u64 	%rd7, [add_a_b_for_scalar_param_4];
	mov.u32 	%r1, %ntid.x;
	mov.u32 	%r2, %ctaid.x;
	mul.wide.u32 	%rd8, %r1, %r2;
	mov.u32 	%r3, %tid.x;
	cvt.u64.u32 	%rd9, %r3;
	add.s64 	%rd1, %rd8, %rd9;
	mov.u32 	%r4, %ntid.y;
	mov.u32 	%r5, %ctaid.y;
	mov.u32 	%r6, %tid.y;
	mad.lo.s32 	%r7, %r4, %r5, %r6;
	cvt.u64.u32 	%rd2, %r7;
	setp.ge.u64 	%p1, %rd1, %rd6;
	setp.le.u64 	%p2, %rd7, %rd2;
	or.pred  	%p3, %p1, %p2;
	@%p3 bra 	$L__BB21_2;
	cvta.to.global.u64 	%rd10, %rd3;
	cvta.to.global.u64 	%rd11, %rd4;
	mad.lo.s64 	%rd12, %rd7, %rd1, %rd2;
	shl.b64 	%rd13, %rd12, 2;
	add.s64 	%rd14, %rd10, %rd13;
	ld.global.f32 	%f2, [%rd14];
	add.f32 	%f3, %f1, %f2;
	add.s64 	%rd15, %rd11, %rd13;
	st.global.f32 	[%rd15], %f3;
$L__BB21_2:
	ret;

}
	// .globl	add_at_b_for_scalar
.visible .entry add_at_b_for_scalar(
	.param .u64 .ptr .align 1 add_at_b_for_scalar_param_0,
	.param .f32 add_at_b_for_scalar_param_1,
	.param .u64 .ptr .align 1 add_at_b_for_scalar_param_2,
	.param .u64 add_at_b_for_scalar_param_3,
	.param .u64 add_at_b_for_scalar_param_4
)
{
	.reg .pred 	%p<4>;
	.reg .b32 	%r<9>;
	.reg .b32 	%f<4>;
	.reg .b64 	%rd<18>;

	ld.param.u64 	%rd3, [add_at_b_for_scalar_param_0];
	ld.param.f32 	%f1, [add_at_b_for_scalar_param_1];
	ld.param.u64 	%rd4, [add_at_b_for_scalar_param_2];
	ld.param.u64 	%rd5, [add_at_b_for_scalar_param_3];
	ld.param.u64 	%rd7, [add_at_b_for_scalar_param_4];
	mov.u32 	%r1, %ntid.x;
	mov.u32 	%r2, %ctaid.x;
	mul.wide.u32 	%rd8, %r1, %r2;
	mov.u32 	%r3, %tid.x;
	cvt.u64.u32 	%rd9, %r3;
	add.s64 	%rd1, %rd8, %rd9;
	mov.u32 	%r4, %ntid.y;
	mov.u32 	%r5, %ctaid.y;
	mov.u32 	%r6, %tid.y;
	mad.lo.s32 	%r7, %r4, %r5, %r6;
	cvt.u64.u32 	%rd2, %r7;
	setp.ge.u64 	%p1, %rd1, %rd5;
	setp.le.u64 	%p2, %rd7, %rd2;
	or.pred  	%p3, %p1, %p2;
	@%p3 bra 	$L__BB22_2;
	cvta.to.global.u64 	%rd10, %rd3;
	cvta.to.global.u64 	%rd11, %rd4;
	mad.lo.s64 	%rd12, %rd5, %rd2, %rd1;
	shl.b64 	%rd13, %rd12, 2;
	add.s64 	%rd14, %rd10, %rd13;
	ld.global.f32 	%f2, [%rd14];
	add.f32 	%f3, %f1, %f2;
	mad.lo.s64 	%rd15, %rd7, %rd1, %rd2;
	shl.b64 	%rd16, %rd15, 2;
	add.s64 	%rd17, %rd11, %rd16;
	st.global.f32 	[%rd17], %f3;
$L__BB22_2:
	ret;

}
	// .globl	sub_a_b_for_scalar
.visible .entry sub_a_b_for_scalar(
	.param .u64 .ptr .align 1 sub_a_b_for_scalar_param_0,
	.param .f32 sub_a_b_for_scalar_param_1,
	.param .u64 .ptr .align 1 sub_a_b_for_scalar_param_2,
	.param .u64 sub_a_b_for_scalar_param_3,
	.param .u64 sub_a_b_for_scalar_param_4
)
{
	.reg .pred 	%p<4>;
	.reg .b32 	%r<9>;
	.reg .b32 	%f<4>;
	.reg .b64 	%rd<16>;

	ld.param.u64 	%rd3, [sub_a_b_for_scalar_param_0];
	ld.param.f32 	%f1, [sub_a_b_for_scalar_param_1];
	ld.param.u64 	%rd4, [sub_a_b_for_scalar_param_2];
	ld.param.u64 	%rd6, [sub_a_b_for_scalar_param_3];
	ld.param.u64 	%rd7, [sub_a_b_for_scalar_param_4];
	mov.u32 	%r1, %ntid.x;
	mov.u32 	%r2, %ctaid.x;
	mul.wide.u32 	%rd8, %r1, %r2;
	mov.u32 	%r3, %tid.x;
	cvt.u64.u32 	%rd9, %r3;
	add.s64 	%rd1, %rd8, %rd9;
	mov.u32 	%r4, %ntid.y;
	mov.u32 	%r5, %ctaid.y;
	mov.u32 	%r6, %tid.y;
	mad.lo.s32 	%r7, %r4, %r5, %r6;
	cvt.u64.u32 	%rd2, %r7;
	setp.ge.u64 	%p1, %rd1, %rd6;
	setp.le.u64 	%p2, %rd7, %rd2;
	or.pred  	%p3, %p1, %p2;
	@%p3 bra 	$L__BB23_2;
	cvta.to.global.u64 	%rd10, %rd3;
	cvta.to.global.u64 	%rd11, %rd4;
	mad.lo.s64 	%rd12, %rd7, %rd1, %rd2;
	shl.b64 	%rd13, %rd12, 2;
	add.s64 	%rd14, %rd10, %rd13;
	ld.global.f32 	%f2, [%rd14];
	sub.f32 	%f3, %f2, %f1;
	add.s64 	%rd15, %rd11, %rd13;
	st.global.f32 	[%rd15], %f3;
$L__BB23_2:
	ret;

}
	// .globl	sub_at_b_for_scalar
.visible .entry sub_at_b_for_scalar(
	.param .u64 .ptr .align 1 sub_at_b_for_scalar_param_0,
	.param .f32 sub_at_b_for_scalar_param_1,
	.param .u64 .ptr .align 1 sub_at_b_for_scalar_param_2,
	.param .u64 sub_at_b_for_scalar_param_3,
	.param .u64 sub_at_b_for_scalar_param_4
)
{
	.reg .pred 	%p<4>;
	.reg .b32 	%r<9>;
	.reg .b32 	%f<4>;
	.reg .b64 	%rd<18>;

	ld.param.u64 	%rd3, [sub_at_b_for_scalar_param_0];
	ld.param.f32 	%f1, [sub_at_b_for_scalar_param_1];
	ld.param.u64 	%rd4, [sub_at_b_for_scalar_param_2];
	ld.param.u64 	%rd5, [sub_at_b_for_scalar_param_3];
	ld.param.u64 	%rd7, [sub_at_b_for_scalar_param_4];
	mov.u32 	%r1, %ntid.x;
	mov.u32 	%r2, %ctaid.x;
	mul.wide.u32 	%rd8, %r1, %r2;
	mov.u32 	%r3, %tid.x;
	cvt.u64.u32 	%rd9, %r3;
	add.s64 	%rd1, %rd8, %rd9;
	mov.u32 	%r4, %ntid.y;
	mov.u32 	%r5, %ctaid.y;
	mov.u32 	%r6, %tid.y;
	mad.lo.s32 	%r7, %r4, %r5, %r6;
	cvt.u64.u32 	%rd2, %r7;
	setp.ge.u64 	%p1, %rd1, %rd5;
	setp.le.u64 	%p2, %rd7, %rd2;
	or.pred  	%p3, %p1, %p2;
	@%p3 bra 	$L__BB24_2;
	cvta.to.global.u64 	%rd10, %rd3;
	cvta.to.global.u64 	%rd11, %rd4;
	mad.lo.s64 	%rd12, %rd5, %rd2, %rd1;
	shl.b64 	%rd13, %rd12, 2;
	add.s64 	%rd14, %rd10, %rd13;
	ld.global.f32 	%f2, [%rd14];
	sub.f32 	%f3, %f2, %f1;
	mad.lo.s64 	%rd15, %rd7, %rd1, %rd2;
	shl.b64 	%rd16, %rd15, 2;
	add.s64 	%rd17, %rd11, %rd16;
	st.global.f32 	[%rd17], %f3;
$L__BB24_2:
	ret;

}
	// .globl	rsub_a_b_for_scalar
.visible .entry rsub_a_b_for_scalar(
	.param .u64 .ptr .align 1 rsub_a_b_for_scalar_param_0,
	.param .f32 rsub_a_b_for_scalar_param_1,
	.param .u64 .ptr .align 1 rsub_a_b_for_scalar_param_2,
	.param .u64 rsub_a_b_for_scalar_param_3,
	.param .u64 rsub_a_b_for_scalar_param_4
)
{
	.reg .pred 	%p<4>;
	.reg .b32 	%r<9>;
	.reg .b32 	%f<4>;
	.reg .b64 	%rd<16>;

	ld.param.u64 	%rd3, [rsub_a_b_for_scalar_param_0];
	ld.param.f32 	%f1, [rsub_a_b_for_scalar_param_1];
	ld.param.u64 	%rd4, [rsub_a_b_for_scalar_param_2];
	ld.param.u64 	%rd6, [rsub_a_b_for_scalar_param_3];
	ld.param.u64 	%rd7, [rsub_a_b_for_scalar_param_4];
	mov.u32 	%r1, %ntid.x;
	mov.u32 	%r2, %ctaid.x;
	mul.wide.u32 	%rd8, %r1, %r2;
	mov.u32 	%r3, %tid.x;
	cvt.u64.u32 	%rd9, %r3;
	add.s64 	%rd1, %rd8, %rd9;
	mov.u32 	%r4, %ntid.y;
	mov.u32 	%r5, %ctaid.y;
	mov.u32 	%r6, %tid.y;
	mad.lo.s32 	%r7, %r4, %r5, %r6;
	cvt.u64.u32 	%rd2, %r7;
	setp.ge.u64 	%p1, %rd1, %rd6;
	setp.le.u64 	%p2, %rd7, %rd2;
	or.pred  	%p3, %p1, %p2;
	@%p3 bra 	$L__BB25_2;
	cvta.to.global.u64 	%rd10, %rd3;
	cvta.to.global.u64 	%rd11, %rd4;
	mad.lo.s64 	%rd12, %rd7, %rd1, %rd2;
	shl.b64 	%rd13, %rd12, 2;
	add.s64 	%rd14, %rd10, %rd13;
	ld.global.f32 	%f2, [%rd14];
	sub.f32 	%f3, %f1, %f2;
	add.s64 	%rd15, %rd11, %rd13;
	st.global.f32 	[%rd15], %f3;
$L__BB25_2:
	ret;

}
	// .globl	rsub_at_b_for_scalar
.visible .entry rsub_at_b_for_scalar(
	.param .u64 .ptr .align 1 rsub_at_b_for_scalar_param_0,
	.param .f32 rsub_at_b_for_scalar_param_1,
	.param .u64 .ptr .align 1 rsub_at_b_for_scalar_param_2,
	.param .u64 rsub_at_b_for_scalar_param_3,
	.param .u64 rsub_at_b_for_scalar_param_4
)
{
	.reg .pred 	%p<4>;
	.reg .b32 	%r<9>;
	.reg .b32 	%f<4>;
	.reg .b64 	%rd<18>;

	ld.param.u64 	%rd3, [rsub_at_b_for_scalar_param_0];
	ld.param.f32 	%f1, [rsub_at_b_for_scalar_param_1];
	ld.param.u64 	%rd4, [rsub_at_b_for_scalar_param_2];
	ld.param.u64 	%rd5, [rsub_at_b_for_scalar_param_3];
	ld.param.u64 	%rd7, [rsub_at_b_for_scalar_param_4];
	mov.u32 	%r1, %ntid.x;
	mov.u32 	%r2, %ctaid.x;
	mul.wide.u32 	%rd8, %r1, %r2;
	mov.u32 	%r3, %tid.x;
	cvt.u64.u32 	%rd9, %r3;
	add.s64 	%rd1, %rd8, %rd9;
	mov.u32 	%r4, %ntid.y;
	mov.u32 	%r5, %ctaid.y;
	mov.u32 	%r6, %tid.y;
	mad.lo.s32 	%r7, %r4, %r5, %r6;
	cvt.u64.u32 	%rd2, %r7;
	setp.ge.u64 	%p1, %rd1, %rd5;
	setp.le.u64 	%p2, %rd7, %rd2;
	or.pred  	%p3, %p1, %p2;
	@%p3 bra 	$L__BB26_2;
	cvta.to.global.u64 	%rd10, %rd3;
	cvta.to.global.u64 	%rd11, %rd4;
	mad.lo.s64 	%rd12, %rd5, %rd2, %rd1;
	shl.b64 	%rd13, %rd12, 2;
	add.s64 	%rd14, %rd10, %rd13;
	ld.global.f32 	%f2, [%rd14];
	sub.f32 	%f3, %f1, %f2;
	mad.lo.s64 	%rd15, %rd7, %rd1, %rd2;
	shl.b64 	%rd16, %rd15, 2;
	add.s64 	%rd17, %rd11, %rd16;
	st.global.f32 	[%rd17], %f3;
$L__BB26_2:
	ret;

}
	// .globl	mul_a_b_for_scalar
.visible .entry mul_a_b_for_scalar(
	.param .u64 .ptr .align 1 mul_a_b_for_scalar_param_0,
	.param .f32 mul_a_b_for_scalar_param_1,
	.param .u64 .ptr .align 1 mul_a_b_for_scalar_param_2,
	.param .u64 mul_a_b_for_scalar_param_3,
	.param .u64 mul_a_b_for_scalar_param_4
)
{
	.reg .pred 	%p<4>;
	.reg .b32 	%r<9>;
	.reg .b32 	%f<4>;
	.reg .b64 	%rd<16>;

	ld.param.u64 	%rd3, [mul_a_b_for_scalar_param_0];
	ld.param.f32 	%f1, [mul_a_b_for_scalar_param_1];
	ld.param.u64 	%rd4, [mul_a_b_for_scalar_param_2];
	ld.param.u64 	%rd6, [mul_a_b_for_scalar_param_3];
	ld.param.u64 	%rd7, [mul_a_b_for_scalar_param_4];
	mov.u32 	%r1, %ntid.x;
	mov.u32 	%r2, %ctaid.x;
	mul.wide.u32 	%rd8, %r1, %r2;
	mov.u32 	%r3, %tid.x;
	cvt.u64.u32 	%rd9, %r3;
	add.s64 	%rd1, %rd8, %rd9;
	mov.u32 	%r4, %ntid.y;
	mov.u32 	%r5, %ctaid.y;
	mov.u32 	%r6, %tid.y;
	mad.lo.s32 	%r7, %r4, %r5, %r6;
	cvt.u64.u32 	%rd2, %r7;
	setp.ge.u64 	%p1, %rd1, %rd6;
	setp.le.u64 	%p2, %rd7, %rd2;
	or.pred  	%p3, %p1, %p2;
	@%p3 bra 	$L__BB27_2;
	cvta.to.global.u64 	%rd10, %rd3;
	cvta.to.global.u64 	%rd11, %rd4;
	mad.lo.s64 	%rd12, %rd7, %rd1, %rd2;
	shl.b64 	%rd13, %rd12, 2;
	add.s64 	%rd14, %rd10, %rd13;
	ld.global.f32 	%f2, [%rd14];
	mul.f32 	%f3, %f1, %f2;
	add.s64 	%rd15, %rd11, %rd13;
	st.global.f32 	[%rd15], %f3;
$L__BB27_2:
	ret;

}
	// .globl	mul_at_b_for_scalar
.visible .entry mul_at_b_for_scalar(
	.param .u64 .ptr .align 1 mul_at_b_for_scalar_param_0,
	.param .f32 mul_at_b_for_scalar_param_1,
	.param .u64 .ptr .align 1 mul_at_b_for_scalar_param_2,
	.param .u64 mul_at_b_for_scalar_param_3,
	.param .u64 mul_at_b_for_scalar_param_4
)
{
	.reg .pred 	%p<4>;
	.reg .b32 	%r<9>;
	.reg .b32 	%f<4>;
	.reg .b64 	%rd<18>;

	ld.param.u64 	%rd3, [mul_at_b_for_scalar_param_0];
	ld.param.f32 	%f1, [mul_at_b_for_scalar_param_1];
	ld.param.u64 	%rd4, [mul_at_b_for_scalar_param_2];
	ld.param.u64 	%rd5, [mul_at_b_for_scalar_param_3];
	ld.param.u64 	%rd7, [mul_at_b_for_scalar_param_4];
	mov.u32 	%r1, %ntid.x;
	mov.u32 	%r2, %ctaid.x;
	mul.wide.u32 	%rd8, %r1, %r2;
	mov.u32 	%r3, %tid.x;
	cvt.u64.u32 	%rd9, %r3;
	add.s64 	%rd1, %rd8, %rd9;
	mov.u32 	%r4, %ntid.y;
	mov.u32 	%r5, %ctaid.y;
	mov.u32 	%r6, %tid.y;
	mad.lo.s32 	%r7, %r4, %r5, %r6;
	cvt.u64.u32 	%rd2, %r7;
	setp.ge.u64 	%p1, %rd1, %rd5;
	setp.le.u64 	%p2, %rd7, %rd2;
	or.pred  	%p3, %p1, %p2;
	@%p3 bra 	$L__BB28_2;
	cvta.to.global.u64 	%rd10, %rd3;
	cvta.to.global.u64 	%rd11, %rd4;
	mad.lo.s64 	%rd12, %rd5, %rd2, %rd1;
	shl.b64 	%rd13, %rd12, 2;
	add.s64 	%rd14, %rd10, %rd13;
	ld.global.f32 	%f2, [%rd14];
	mul.f32 	%f3, %f1, %f2;
	mad.lo.s64 	%rd15, %rd7, %rd1, %rd2;
	shl.b64 	%rd16, %rd15, 2;
	add.s64 	%rd17, %rd11, %rd16;
	st.global.f32 	[%rd17], %f3;
$L__BB28_2:
	ret;

}
	// .globl	div_a_b_for_scalar
.visible .entry div_a_b_for_scalar(
	.param .u64 .ptr .align 1 div_a_b_for_scalar_param_0,
	.param .f32 div_a_b_for_scalar_param_1,
	.param .u64 .ptr .align 1 div_a_b_for_scalar_param_2,
	.param .u64 div_a_b_for_scalar_param_3,
	.param .u64 div_a_b_for_scalar_param_4
)
{
	.reg .pred 	%p<4>;
	.reg .b32 	%r<9>;
	.reg .b32 	%f<4>;
	.reg .b64 	%rd<16>;

	ld.param.u64 	%rd3, [div_a_b_for_scalar_param_0];
	ld.param.f32 	%f1, [div_a_b_for_scalar_param_1];
	ld.param.u64 	%rd4, [div_a_b_for_scalar_param_2];
	ld.param.u64 	%rd6, [div_a_b_for_scalar_param_3];
	ld.param.u64 	%rd7, [div_a_b_for_scalar_param_4];
	mov.u32 	%r1, %ntid.x;
	mov.u32 	%r2, %ctaid.x;
	mul.wide.u32 	%rd8, %r1, %r2;
	mov.u32 	%r3, %tid.x;
	cvt.u64.u32 	%rd9, %r3;
	add.s64 	%rd1, %rd8, %rd9;
	mov.u32 	%r4, %ntid.y;
	mov.u32 	%r5, %ctaid.y;
	mov.u32 	%r6, %tid.y;
	mad.lo.s32 	%r7, %r4, %r5, %r6;
	cvt.u64.u32 	%rd2, %r7;
	setp.ge.u64 	%p1, %rd1, %rd6;
	setp.le.u64 	%p2, %rd7, %rd2;
	or.pred  	%p3, %p1, %p2;
	@%p3 bra 	$L__BB29_2;
	cvta.to.global.u64 	%rd10, %rd3;
	cvta.to.global.u64 	%rd11, %rd4;
	mad.lo.s64 	%rd12, %rd7, %rd1, %rd2;
	shl.b64 	%rd13, %rd12, 2;
	add.s64 	%rd14, %rd10, %rd13;
	ld.global.f32 	%f2, [%rd14];
	div.rn.f32 	%f3, %f2, %f1;
	add.s64 	%rd15, %rd11, %rd13;
	st.global.f32 	[%rd15], %f3;
$L__BB29_2:
	ret;

}
	// .globl	div_at_b_for_scalar
.visible .entry div_at_b_for_scalar(
	.param .u64 .ptr .align 1 div_at_b_for_scalar_param_0,
	.param .f32 div_at_b_for_scalar_param_1,
	.param .u64 .ptr .align 1 div_at_b_for_scalar_param_2,
	.param .u64 div_at_b_for_scalar_param_3,
	.param .u64 div_at_b_for_scalar_param_4
)
{
	.reg .pred 	%p<4>;
	.reg .b32 	%r<9>;
	.reg .b32 	%f<4>;
	.reg .b64 	%rd<18>;

	ld.param.u64 	%rd3, [div_at_b_for_scalar_param_0];
	ld.param.f32 	%f1, [div_at_b_for_scalar_param_1];
	ld.param.u64 	%rd4, [div_at_b_for_scalar_param_2];
	ld.param.u64 	%rd5, [div_at_b_for_scalar_param_3];
	ld.param.u64 	%rd7, [div_at_b_for_scalar_param_4];
	mov.u32 	%r1, %ntid.x;
	mov.u32 	%r2, %ctaid.x;
	mul.wide.u32 	%rd8, %r1, %r2;
	mov.u32 	%r3, %tid.x;
	cvt.u64.u32 	%rd9, %r3;
	add.s64 	%rd1, %rd8, %rd9;
	mov.u32 	%r4, %ntid.y;
	mov.u32 	%r5, %ctaid.y;
	mov.u32 	%r6, %tid.y;
	mad.lo.s32 	%r7, %r4, %r5, %r6;
	cvt.u64.u32 	%rd2, %r7;
	setp.ge.u64 	%p1, %rd1, %rd5;
	setp.le.u64 	%p2, %rd7, %rd2;
	or.pred  	%p3, %p1, %p2;
	@%p3 bra 	$L__BB30_2;
	cvta.to.global.u64 	%rd10, %rd3;
	cvta.to.global.u64 	%rd11, %rd4;
	mad.lo.s64 	%rd12, %rd5, %rd2, %rd1;
	shl.b64 	%rd13, %rd12, 2;
	add.s64 	%rd14, %rd10, %rd13;
	ld.global.f32 	%f2, [%rd14];
	div.rn.f32 	%f3, %f2, %f1;
	mad.lo.s64 	%rd15, %rd7, %rd1, %rd2;
	shl.b64 	%rd16, %rd15, 2;
	add.s64 	%rd17, %rd11, %rd16;
	st.global.f32 	[%rd17], %f3;
$L__BB30_2:
	ret;

}
	// .globl	rdiv_a_b_for_scalar
.visible .entry rdiv_a_b_for_scalar(
	.param .u64 .ptr .align 1 rdiv_a_b_for_scalar_param_0,
	.param .f32 rdiv_a_b_for_scalar_param_1,
	.param .u64 .ptr .align 1 rdiv_a_b_for_scalar_param_2,
	.param .u64 rdiv_a_b_for_scalar_param_3,
	.param .u64 rdiv_a_b_for_scalar_param_4
)
{
	.reg .pred 	%p<4>;
	.reg .b32 	%r<9>;
	.reg .b32 	%f<4>;
	.reg .b64 	%rd<16>;

	ld.param.u64 	%rd3, [rdiv_a_b_for_scalar_param_0];
	ld.param.f32 	%f1, [rdiv_a_b_for_scalar_param_1];
	ld.param.u64 	%rd4, [rdiv_a_b_for_scalar_param_2];
	ld.param.u64 	%rd6, [rdiv_a_b_for_scalar_param_3];
	ld.param.u64 	%rd7, [rdiv_a_b_for_scalar_param_4];
	mov.u32 	%r1, %ntid.x;
	mov.u32 	%r2, %ctaid.x;
	mul.wide.u32 	%rd8, %r1, %r2;
	mov.u32 	%r3, %tid.x;
	cvt.u64.u32 	%rd9, %r3;
	add.s64 	%rd1, %rd8, %rd9;
	mov.u32 	%r4, %ntid.y;
	mov.u32 	%r5, %ctaid.y;
	mov.u32 	%r6, %tid.y;
	mad.lo.s32 	%r7, %r4, %r5, %r6;
	cvt.u64.u32 	%rd2, %r7;
	setp.ge.u64 	%p1, %rd1, %rd6;
	setp.le.u64 	%p2, %rd7, %rd2;
	or.pred  	%p3, %p1, %p2;
	@%p3 bra 	$L__BB31_2;
	cvta.to.global.u64 	%rd10, %rd3;
	cvta.to.global.u64 	%rd11, %rd4;
	mad.lo.s64 	%rd12, %rd7, %rd1, %rd2;
	shl.b64 	%rd13, %rd12, 2;
	add.s64 	%rd14, %rd10, %rd13;
	ld.global.f32 	%f2, [%rd14];
	div.rn.f32 	%f3, %f1, %f2;
	add.s64 	%rd15, %rd11, %rd13;
	st.global.f32 	[%rd15], %f3;
$L__BB31_2:
	ret;

}
	// .globl	rdiv_at_b_for_scalar
.visible .entry rdiv_at_b_for_scalar(
	.param .u64 .ptr .align 1 rdiv_at_b_for_scalar_param_0,
	.param .f32 rdiv_at_b_for_scalar_param_1,
	.param .u64 .ptr .align 1 rdiv_at_b_for_scalar_param_2,
	.param .u64 rdiv_at_b_for_scalar_param_3,
	.param .u64 rdiv_at_b_for_scalar_param_4
)
{
	.reg .pred 	%p<4>;
	.reg .b32 	%r<9>;
	.reg .b32 	%f<4>;
	.reg .b64 	%rd<18>;

	ld.param.u64 	%rd3, [rdiv_at_b_for_scalar_param_0];
	ld.param.f32 	%f1, [rdiv_at_b_for_scalar_param_1];
	ld.param.u64 	%rd4, [rdiv_at_b_for_scalar_param_2];
	ld.param.u64 	%rd5, [rdiv_at_b_for_scalar_param_3];
	ld.param.u64 	%rd7, [rdiv_at_b_for_scalar_param_4];
	mov.u32 	%r1, %ntid.x;
	mov.u32 	%r2, %ctaid.x;
	mul.wide.u32 	%rd8, %r1, %r2;
	mov.u32 	%r3, %tid.x;
	cvt.u64.u32 	%rd9, %r3;
	add.s64 	%rd1, %rd8, %rd9;
	mov.u32 	%r4, %ntid.y;
	mov.u32 	%r5, %ctaid.y;
	mov.u32 	%r6, %tid.y;
	mad.lo.s32 	%r7, %r4, %r5, %r6;
	cvt.u64.u32 	%rd2, %r7;
	setp.ge.u64 	%p1, %rd1, %rd5;
	setp.le.u64 	%p2, %rd7, %rd2;
	or.pred  	%p3, %p1, %p2;
	@%p3 bra 	$L__BB32_2;
	cvta.to.global.u64 	%rd10, %rd3;
	cvta.to.global.u64 	%rd11, %rd4;
	mad.lo.s64 	%rd12, %rd5, %rd2, %rd1;
	shl.b64 	%rd13, %rd12, 2;
	add.s64 	%rd14, %rd10, %rd13;
	ld.global.f32 	%f2, [%rd14];
	div.rn.f32 	%f3, %f1, %f2;
	mad.lo.s64 	%rd15, %rd7, %rd1, %rd2;
	shl.b64 	%rd16, %rd15, 2;
	add.s64 	%rd17, %rd11, %rd16;
	st.global.f32 	[%rd17], %f3;
$L__BB32_2:
	ret;

}
	// .globl	sigmoid_a
.visible .entry sigmoid_a(
	.param .u64 .ptr .align 1 sigmoid_a_param_0,
	.param .u64 .ptr .align 1 sigmoid_a_param_1,
	.param .u64 sigmoid_a_param_2,
	.param .u64 sigmoid_a_param_3
)
{
	.reg .pred 	%p<4>;
	.reg .b32 	%r<11>;
	.reg .b32 	%f<15>;
	.reg .b64 	%rd<16>;

	ld.param.u64 	%rd3, [sigmoid_a_param_0];
	ld.param.u64 	%rd4, [sigmoid_a_param_1];
	ld.param.u64 	%rd6, [sigmoid_a_param_2];
	ld.param.u64 	%rd7, [sigmoid_a_param_3];
	mov.u32 	%r1, %ntid.x;
	mov.u32 	%r2, %ctaid.x;
	mul.wide.u32 	%rd8, %r1, %r2;
	mov.u32 	%r3, %tid.x;
	cvt.u64.u32 	%rd9, %r3;
	add.s64 	%rd1, %rd8, %rd9;
	mov.u32 	%r4, %ntid.y;
	mov.u32 	%r5, %ctaid.y;
	mov.u32 	%r6, %tid.y;
	mad.lo.s32 	%r7, %r4, %r5, %r6;
	cvt.u64.u32 	%rd2, %r7;
	setp.ge.u64 	%p1, %rd1, %rd6;
	setp.le.u64 	%p2, %rd7, %rd2;
	or.pred  	%p3, %p1, %p2;
	@%p3 bra 	$L__BB33_2;
	cvta.to.global.u64 	%rd10, %rd3;
	cvta.to.global.u64 	%rd11, %rd4;
	mad.lo.s64 	%rd12, %rd7, %rd1, %rd2;
	shl.b64 	%rd13, %rd12, 2;
	add.s64 	%rd14, %rd10, %rd13;
	ld.global.f32 	%f1, [%rd14];
	fma.rn.f32 	%f2, %f1, 0fBBBB989D, 0f3F000000;
	cvt.sat.f32.f32 	%f3, %f2;
	mov.f32 	%f4, 0f4B400001;
	mov.f32 	%f5, 0f437C0000;
	fma.rm.f32 	%f6, %f3, %f5, %f4;
	add.f32 	%f7, %f6, 0fCB40007F;
	neg.f32 	%f8, %f7;
	fma.rn.f32 	%f9, %f1, 0fBFB8AA3B, %f8;
	fma.rn.f32 	%f10, %f1, 0fB2A57060, %f9;
	mov.b32 	%r9, %f6;
	shl.b32 	%r10, %r9, 23;
	mov.b32 	%f11, %r10;
	ex2.approx.ftz.f32 	%f12, %f10;
	fma.rn.f32 	%f13, %f12, %f11, 0f3F800000;
	rcp.rn.f32 	%f14, %f13;
	add.s64 	%rd15, %rd11, %rd13;
	st.global.f32 	[%rd15], %f14;
$L__BB33_2:
	ret;

}
	// .globl	sigmoid_at
.visible .entry sigmoid_at(
	.param .u64 .ptr .align 1 sigmoid_at_param_0,
	.param .u64 .ptr .align 1 sigmoid_at_param_1,
	.param .u64 sigmoid_at_param_2,
	.param .u64 sigmoid_at_param_3
)
{
	.reg .pred 	%p<4>;
	.reg .b32 	%r<11>;
	.reg .b32 	%f<15>;
	.reg .b64 	%rd<18>;

	ld.param.u64 	%rd3, [sigmoid_at_param_0];
	ld.param.u64 	%rd4, [sigmoid_at_param_1];
	ld.param.u64 	%rd5, [sigmoid_at_param_2];
	ld.param.u64 	%rd7, [sigmoid_at_param_3];
	mov.u32 	%r1, %ntid.x;
	mov.u32 	%r2, %ctaid.x;
	mul.wide.u32 	%rd8, %r1, %r2;
	mov.u32 	%r3, %tid.x;
	cvt.u64.u32 	%rd9, %r3;
	add.s64 	%rd1, %rd8, %rd9;
	mov.u32 	%r4, %ntid.y;
	mov.u32 	%r5, %ctaid.y;
	mov.u32 	%r6, %tid.y;
	mad.lo.s32 	%r7, %r4, %r5, %r6;
	cvt.u64.u32 	%rd2, %r7;
	setp.ge.u64 	%p1, %rd1, %rd5;
	setp.le.u64 	%p2, %rd7, %rd2;
	or.pred  	%p3, %p1, %p2;
	@%p3 bra 	$L__BB34_2;
	cvta.to.global.u64 	%rd10, %rd3;
	cvta.to.global.u64 	%rd11, %rd4;
	mad.lo.s64 	%rd12, %rd5, %rd2, %rd1;
	shl.b64 	%rd13, %rd12, 2;
	add.s64 	%rd14, %rd10, %rd13;
	ld.global.f32 	%f1, [%rd14];
	fma.rn.f32 	%f2, %f1, 0fBBBB989D, 0f3F000000;
	cvt.sat.f32.f32 	%f3, %f2;
	mov.f32 	%f4, 0f4B400001;
	mov.f32 	%f5, 0f437C0000;
	fma.rm.f32 	%f6, %f3, %f5, %f4;
	add.f32 	%f7, %f6, 0fCB40007F;
	neg.f32 	%f8, %f7;
	fma.rn.f32 	%f9, %f1, 0fBFB8AA3B, %f8;
	fma.rn.f32 	%f10, %f1, 0fB2A57060, %f9;
	mov.b32 	%r9, %f6;
	shl.b32 	%r10, %r9, 23;
	mov.b32 	%f11, %r10;
	ex2.approx.ftz.f32 	%f12, %f10;
	fma.rn.f32 	%f13, %f12, %f11, 0f3F800000;
	rcp.rn.f32 	%f14, %f13;
	mad.lo.s64 	%rd15, %rd7, %rd1, %rd2;
	shl.b64 	%rd16, %rd15, 2;
	add.s64 	%rd17, %rd11, %rd16;
	st.global.f32 	[%rd17], %f14;
$L__BB34_2:
	ret;

}
	// .globl	tanh_a
.visible .entry tanh_a(
	.param .u64 .ptr .align 1 tanh_a_param_0,
	.param .u64 .ptr .align 1 tanh_a_param_1,
	.param .u64 tanh_a_param_2,
	.param .u64 tanh_a_param_3
)
{
	.reg .pred 	%p<6>;
	.reg .b32 	%r<9>;
	.reg .b32 	%f<17>;
	.reg .b64 	%rd<16>;

	ld.param.u64 	%rd3, [tanh_a_param_0];
	ld.param.u64 	%rd4, [tanh_a_param_1];
	ld.param.u64 	%rd6, [tanh_a_param_2];
	ld.param.u64 	%rd7, [tanh_a_param_3];
	mov.u32 	%r1, %ntid.x;
	mov.u32 	%r2, %ctaid.x;
	mul.wide.u32 	%rd8, %r1, %r2;
	mov.u32 	%r3, %tid.x;
	cvt.u64.u32 	%rd9, %r3;
	add.s64 	%rd1, %rd8, %rd9;
	mov.u32 	%r4, %ntid.y;
	mov.u32 	%r5, %ctaid.y;
	mov.u32 	%r6, %tid.y;
	mad.lo.s32 	%r7, %r4, %r5, %r6;
	cvt.u64.u32 	%rd2, %r7;
	setp.ge.u64 	%p1, %rd1, %rd6;
	setp.le.u64 	%p2, %rd7, %rd2;
	or.pred  	%p3, %p1, %p2;
	@%p3 bra 	$L__BB35_2;
	cvta.to.global.u64 	%rd10, %rd3;
	cvta.to.global.u64 	%rd11, %rd4;
	mad.lo.s64 	%rd12, %rd7, %rd1, %rd2;
	shl.b64 	%rd13, %rd12, 2;
	add.s64 	%rd14, %rd10, %rd13;
	ld.global.f32 	%f1, [%rd14];
	abs.f32 	%f2, %f1;
	mul.f32 	%f3, %f2, 0f4038AA3B;
	ex2.approx.ftz.f32 	%f4, %f3;
	add.f32 	%f5, %f4, 0f3F800000;
	rcp.approx.ftz.f32 	%f6, %f5;
	fma.rn.f32 	%f7, %f6, 0fC0000000, 0f3F800000;
	setp.ge.f32 	%p4, %f2, 0f41102CB4;
	selp.f32 	%f8, 0f3F800000, %f7, %p4;
	copysign.f32 	%f9, %f1, %f8;
	mul.f32 	%f10, %f1, %f1;
	fma.rn.f32 	%f11, %f10, 0f3C80F082, 0fBD563CAE;
	fma.rn.f32 	%f12, %f11, %f10, 0f3E085941;
	fma.rn.f32 	%f13, %f12, %f10, 0fBEAAA9ED;
	fma.rn.f32 	%f14, %f13, %f10, 0f00000000;
	fma.rn.f32 	%f15, %f14, %f1, %f1;
	setp.ge.f32 	%p5, %f2, 0f3F19999A;
	selp.f32 	%f16, %f9, %f15, %p5;
	add.s64 	%rd15, %rd11, %rd13;
	st.global.f32 	[%rd15], %f16;
$L__BB35_2:
	ret;

}
	// .globl	tanh_at
.visible .entry tanh_at(
	.param .u64 .ptr .align 1 tanh_at_param_0,
	.param .u64 .ptr .align 1 tanh_at_param_1,
	.param .u64 tanh_at_param_2,
	.param .u64 tanh_at_param_3
)
{
	.reg .pred 	%p<6>;
	.reg .b32 	%r<9>;
	.reg .b32 	%f<17>;
	.reg .b64 	%rd<18>;

	ld.param.u64 	%rd3, [tanh_at_param_0];
	ld.param.u64 	%rd4, [tanh_at_param_1];
	ld.param.u64 	%rd5, [tanh_at_param_2];
	ld.param.u64 	%rd7, [tanh_at_param_3];
	mov.u32 	%r1, %ntid.x;
	mov.u32 	%r2, %ctaid.x;
	mul.wide.u32 	%rd8, %r1, %r2;
	mov.u32 	%r3, %tid.x;
	cvt.u64.u32 	%rd9, %r3;
	add.s64 	%rd1, %rd8, %rd9;
	mov.u32 	%r4, %ntid.y;
	mov.u32 	%r5, %ctaid.y;
	mov.u32 	%r6, %tid.y;
	mad.lo.s32 	%r7, %r4, %r5, %r6;
	cvt.u64.u32 	%rd2, %r7;
	setp.ge.u64 	%p1, %rd1, %rd5;
	setp.le.u64 	%p2, %rd7, %rd2;
	or.pred  	%p3, %p1, %p2;
	@%p3 bra 	$L__BB36_2;
	cvta.to.global.u64 	%rd10, %rd3;
	cvta.to.global.u64 	%rd11, %rd4;
	mad.lo.s64 	%rd12, %rd5, %rd2, %rd1;
	shl.b64 	%rd13, %rd12, 2;
	add.s64 	%rd14, %rd10, %rd13;
	ld.global.f32 	%f1, [%rd14];
	abs.f32 	%f2, %f1;
	mul.f32 	%f3, %f2, 0f4038AA3B;
	ex2.approx.ftz.f32 	%f4, %f3;
	add.f32 	%f5, %f4, 0f3F800000;
	rcp.approx.ftz.f32 	%f6, %f5;
	fma.rn.f32 	%f7, %f6, 0fC0000000, 0f3F800000;
	setp.ge.f32 	%p4, %f2, 0f41102CB4;
	selp.f32 	%f8, 0f3F800000, %f7, %p4;
	copysign.f32 	%f9, %f1, %f8;
	mul.f32 	%f10, %f1, %f1;
	fma.rn.f32 	%f11, %f10, 0f3C80F082, 0fBD563CAE;
	fma.rn.f32 	%f12, %f11, %f10, 0f3E085941;
	fma.rn.f32 	%f13, %f12, %f10, 0fBEAAA9ED;
	fma.rn.f32 	%f14, %f13, %f10, 0f00000000;
	fma.rn.f32 	%f15, %f14, %f1, %f1;
	setp.ge.f32 	%p5, %f2, 0f3F19999A;
	selp.f32 	%f16, %f9, %f15, %p5;
	mad.lo.s64 	%rd15, %rd7, %rd1, %rd2;
	shl.b64 	%rd16, %rd15, 2;
	add.s64 	%rd17, %rd11, %rd16;
	st.global.f32 	[%rd17], %f16;
$L__BB36_2:
	ret;

}
	// .globl	softmax_a
.visible .entry softmax_a(
	.param .u64 .ptr .align 1 softmax_a_param_0,
	.param .u64 .ptr .align 1 softmax_a_param_1,
	.param .u64 softmax_a_param_2,
	.param .u64 softmax_a_param_3
)
{
	.reg .pred 	%p<17>;
	.reg .b32 	%r<65>;
	.reg .b32 	%f<358>;
	.reg .b64 	%rd<111>;

	ld.param.u64 	%rd41, [softmax_a_param_0];
	ld.param.u64 	%rd39, [softmax_a_param_2];
	ld.param.u64 	%rd42, [softmax_a_param_3];
	cvta.to.global.u64 	%rd1, %rd41;
	mov.u32 	%r1, %ntid.x;
	mov.u32 	%r2, %ctaid.x;
	mul.wide.u32 	%rd43, %r1, %r2;
	mov.u32 	%r3, %tid.x;
	cvt.u64.u32 	%rd44, %r3;
	add.s64 	%rd2, %rd43, %rd44;
	mov.u32 	%r4, %ntid.y;
	mov.u32 	%r5, %ctaid.y;
	mov.u32 	%r6, %tid.y;
	mad.lo.s32 	%r7, %r4, %r5, %r6;
	cvt.u64.u32 	%rd3, %r7;
	setp.ge.u64 	%p1, %rd2, %rd39;
	setp.le.u64 	%p2, %rd42, %rd3;
	or.pred  	%p3, %p1, %p2;
	@%p3 bra 	$L__BB37_20;
	and.b64  	%rd4, %rd39, -4;
	setp.eq.s64 	%p4, %rd4, 0;
	mov.f32 	%f357, 0f00000000;
	mov.b64 	%rd104, 0;
	@%p4 bra 	$L__BB37_7;
	add.s64 	%rd5, %rd4, -1;
	setp.eq.s64 	%p5, %rd5, 3;
	mov.b64 	%rd104, 0;
	mov.f32 	%f357, 0f00000000;
	@%p5 bra 	$L__BB37_5;
	shr.u64 	%rd49, %rd5, 2;
	add.s64 	%rd50, %rd49, 1;
	and.b64  	%rd102, %rd50, 9223372036854775806;
	shl.b64 	%rd51, %rd3, 2;
	add.s64 	%rd103, %rd1, %rd51;
	shl.b64 	%rd8, %rd42, 5;
	shl.b64 	%rd9, %rd42, 2;
	mov.b64 	%rd104, 0;
	mov.f32 	%f357, 0f00000000;
$L__BB37_4:
	ld.global.f32 	%f23, [%rd103];
	add.s64 	%rd52, %rd103, %rd9;
	ld.global.f32 	%f24, [%rd52];
	add.s64 	%rd53, %rd52, %rd9;
	ld.global.f32 	%f25, [%rd53];
	add.s64 	%rd54, %rd53, %rd9;
	ld.global.f32 	%f26, [%rd54];
	fma.rn.f32 	%f27, %f23, 0f3BBB989D, 0f3F000000;
	cvt.sat.f32.f32 	%f28, %f27;
	mov.f32 	%f29, 0f4B400001;
	mov.f32 	%f30, 0f437C0000;
	fma.rm.f32 	%f31, %f28, %f30, %f29;
	add.f32 	%f32, %f31, 0fCB40007F;
	neg.f32 	%f33, %f32;
	fma.rn.f32 	%f34, %f23, 0f3FB8AA3B, %f33;
	fma.rn.f32 	%f35, %f23, 0f32A57060, %f34;
	mov.b32 	%r9, %f31;
	shl.b32 	%r10, %r9, 23;
	mov.b32 	%f36, %r10;
	ex2.approx.ftz.f32 	%f37, %f35;
	fma.rn.f32 	%f38, %f24, 0f3BBB989D, 0f3F000000;
	cvt.sat.f32.f32 	%f39, %f38;
	fma.rm.f32 	%f40, %f39, %f30, %f29;
	add.f32 	%f41, %f40, 0fCB40007F;
	neg.f32 	%f42, %f41;
	fma.rn.f32 	%f43, %f24, 0f3FB8AA3B, %f42;
	fma.rn.f32 	%f44, %f24, 0f32A57060, %f43;
	mov.b32 	%r11, %f40;
	shl.b32 	%r12, %r11, 23;
	mov.b32 	%f45, %r12;
	ex2.approx.ftz.f32 	%f46, %f44;
	mul.f32 	%f47, %f46, %f45;
	fma.rn.f32 	%f48, %f37, %f36, %f47;
	fma.rn.f32 	%f49, %f25, 0f3BBB989D, 0f3F000000;
	cvt.sat.f32.f32 	%f50, %f49;
	fma.rm.f32 	%f51, %f50, %f30, %f29;
	add.f32 	%f52, %f51, 0fCB40007F;
	neg.f32 	%f53, %f52;
	fma.rn.f32 	%f54, %f25, 0f3FB8AA3B, %f53;
	fma.rn.f32 	%f55, %f25, 0f32A57060, %f54;
	mov.b32 	%r13, %f51;
	shl.b32 	%r14, %r13, 23;
	mov.b32 	%f56, %r14;
	ex2.approx.ftz.f32 	%f57, %f55;
	fma.rn.f32 	%f58, %f57, %f56, %f48;
	fma.rn.f32 	%f59, %f26, 0f3BBB989D, 0f3F000000;
	cvt.sat.f32.f32 	%f60, %f59;
	fma.rm.f32 	%f61, %f60, %f30, %f29;
	add.f32 	%f62, %f61, 0fCB40007F;
	neg.f32 	%f63, %f62;
	fma.rn.f32 	%f64, %f26, 0f3FB8AA3B, %f63;
	fma.rn.f32 	%f65, %f26, 0f32A57060, %f64;
	mov.b32 	%r15, %f61;
	shl.b32 	%r16, %r15, 23;
	mov.b32 	%f66, %r16;
	ex2.approx.ftz.f32 	%f67, %f65;
	fma.rn.f32 	%f68, %f67, %f66, %f58;
	add.f32 	%f69, %f357, %f68;
	add.s64 	%rd55, %rd54, %rd9;
	ld.global.f32 	%f70, [%rd55];
	add.s64 	%rd56, %rd55, %rd9;
	ld.global.f32 	%f71, [%rd56];
	add.s64 	%rd57, %rd56, %rd9;
	ld.global.f32 	%f72, [%rd57];
	add.s64 	%rd58, %rd57, %rd9;
	ld.global.f32 	%f73, [%rd58];
	fma.rn.f32 	%f74, %f70, 0f3BBB989D, 0f3F000000;
	cvt.sat.f32.f32 	%f75, %f74;
	fma.rm.f32 	%f76, %f75, %f30, %f29;
	add.f32 	%f77, %f76, 0fCB40007F;
	neg.f32 	%f78, %f77;
	fma.rn.f32 	%f79, %f70, 0f3FB8AA3B, %f78;
	fma.rn.f32 	%f80, %f70, 0f32A57060, %f79;
	mov.b32 	%r17, %f76;
	shl.b32 	%r18, %r17, 23;
	mov.b32 	%f81, %r18;
	ex2.approx.ftz.f32 	%f82, %f80;
	fma.rn.f32 	%f83, %f71, 0f3BBB989D, 0f3F000000;
	cvt.sat.f32.f32 	%f84, %f83;
	fma.rm.f32 	%f85, %f84, %f30, %f29;
	add.f32 	%f86, %f85, 0fCB40007F;
	neg.f32 	%f87, %f86;
	fma.rn.f32 	%f88, %f71, 0f3FB8AA3B, %f87;
	fma.rn.f32 	%f89, %f71, 0f32A57060, %f88;
	mov.b32 	%r19, %f85;
	shl.b32 	%r20, %r19, 23;
	mov.b32 	%f90, %r20;
	ex2.approx.ftz.f32 	%f91, %f89;
	mul.f32 	%f92, %f91, %f90;
	fma.rn.f32 	%f93, %f82, %f81, %f92;
	fma.rn.f32 	%f94, %f72, 0f3BBB989D, 0f3F000000;
	cvt.sat.f32.f32 	%f95, %f94;
	fma.rm.f32 	%f96, %f95, %f30, %f29;
	add.f32 	%f97, %f96, 0fCB40007F;
	neg.f32 	%f98, %f97;
	fma.rn.f32 	%f99, %f72, 0f3FB8AA3B, %f98;
	fma.rn.f32 	%f100, %f72, 0f32A57060, %f99;
	mov.b32 	%r21, %f96;
	shl.b32 	%r22, %r21, 23;
	mov.b32 	%f101, %r22;
	ex2.approx.ftz.f32 	%f102, %f100;
	fma.rn.f32 	%f103, %f102, %f101, %f93;
	fma.rn.f32 	%f104, %f73, 0f3BBB989D, 0f3F000000;
	cvt.sat.f32.f32 	%f105, %f104;
	fma.rm.f32 	%f106, %f105, %f30, %f29;
	add.f32 	%f107, %f106, 0fCB40007F;
	neg.f32 	%f108, %f107;
	fma.rn.f32 	%f109, %f73, 0f3FB8AA3B, %f108;
	fma.rn.f32 	%f110, %f73, 0f32A57060, %f109;
	mov.b32 	%r23, %f106;
	shl.b32 	%r24, %r23, 23;
	mov.b32 	%f111, %r24;
	ex2.approx.ftz.f32 	%f112, %f110;
	fma.rn.f32 	%f113, %f112, %f111, %f103;
	add.f32 	%f357, %f69, %f113;
	add.s64 	%rd104, %rd104, 8;
	add.s64 	%rd103, %rd103, %rd8;
	add.s64 	%rd102, %rd102, -2;
	setp.eq.s64 	%p6, %rd102, 0;
	@%p6 bra 	$L__BB37_5;
	bra.uni 	$L__BB37_4;
$L__BB37_5:
	and.b64  	%rd59, %rd5, 4;
	setp.ne.s64 	%p7, %rd59, 0;
	@%p7 bra 	$L__BB37_7;
	mad.lo.s64 	%rd60, %rd104, %rd42, %rd3;
	shl.b64 	%rd61, %rd60, 2;
	add.s64 	%rd62, %rd1, %rd61;
	ld.global.f32 	%f114, [%rd62];
	shl.b64 	%rd63, %rd42, 2;
	add.s64 	%rd64, %rd62, %rd63;
	ld.global.f32 	%f115, [%rd64];
	add.s64 	%rd65, %rd64, %rd63;
	ld.global.f32 	%f116, [%rd65];
	add.s64 	%rd66, %rd65, %rd63;
	ld.global.f32 	%f117, [%rd66];
	fma.rn.f32 	%f118, %f114, 0f3BBB989D, 0f3F000000;
	cvt.sat.f32.f32 	%f119, %f118;
	mov.f32 	%f120, 0f4B400001;
	mov.f32 	%f121, 0f437C0000;
	fma.rm.f32 	%f122, %f119, %f121, %f120;
	add.f32 	%f123, %f122, 0fCB40007F;
	neg.f32 	%f124, %f123;
	fma.rn.f32 	%f125, %f114, 0f3FB8AA3B, %f124;
	fma.rn.f32 	%f126, %f114, 0f32A57060, %f125;
	mov.b32 	%r25, %f122;
	shl.b32 	%r26, %r25, 23;
	mov.b32 	%f127, %r26;
	ex2.approx.ftz.f32 	%f128, %f126;
	fma.rn.f32 	%f129, %f115, 0f3BBB989D, 0f3F000000;
	cvt.sat.f32.f32 	%f130, %f129;
	fma.rm.f32 	%f131, %f130, %f121, %f120;
	add.f32 	%f132, %f131, 0fCB40007F;
	neg.f32 	%f133, %f132;
	fma.rn.f32 	%f134, %f115, 0f3FB8AA3B, %f133;
	fma.rn.f32 	%f135, %f115, 0f32A57060, %f134;
	mov.b32 	%r27, %f131;
	shl.b32 	%r28, %r27, 23;
	mov.b32 	%f136, %r28;
	ex2.approx.ftz.f32 	%f137, %f135;
	mul.f32 	%f138, %f137, %f136;
	fma.rn.f32 	%f139, %f128, %f127, %f138;
	fma.rn.f32 	%f140, %f116, 0f3BBB989D, 0f3F000000;
	cvt.sat.f32.f32 	%f141, %f140;
	fma.rm.f32 	%f142, %f141, %f121, %f120;
	add.f32 	%f143, %f142, 0fCB40007F;
	neg.f32 	%f144, %f143;
	fma.rn.f32 	%f145, %f116, 0f3FB8AA3B, %f144;
	fma.rn.f32 	%f146, %f116, 0f32A57060, %f145;
	mov.b32 	%r29, %f142;
	shl.b32 	%r30, %r29, 23;
	mov.b32 	%f147, %r30;
	ex2.approx.ftz.f32 	%f148, %f146;
	fma.rn.f32 	%f149, %f148, %f147, %f139;
	fma.rn.f32 	%f150, %f117, 0f3BBB989D, 0f3F000000;
	cvt.sat.f32.f32 	%f151, %f150;
	fma.rm.f32 	%f152, %f151, %f121, %f120;
	add.f32 	%f153, %f152, 0fCB40007F;
	neg.f32 	%f154, %f153;
	fma.rn.f32 	%f155, %f117, 0f3FB8AA3B, %f154;
	fma.rn.f32 	%f156, %f117, 0f32A57060, %f155;
	mov.b32 	%r31, %f152;
	shl.b32 	%r32, %r31, 23;
	mov.b32 	%f157, %r32;
	ex2.approx.ftz.f32 	%f158, %f156;
	fma.rn.f32 	%f159, %f158, %f157, %f149;
	add.f32 	%f357, %f357, %f159;
	add.s64 	%rd104, %rd104, 4;
$L__BB37_7:
	setp.ge.u64 	%p8, %rd104, %rd39;
	@%p8 bra 	$L__BB37_19;
	sub.s64 	%rd14, %rd39, %rd104;
	and.b64  	%rd15, %rd14, 7;
	sub.s64 	%rd67, %rd104, %rd39;
	setp.gt.u64 	%p9, %rd67, -8;
	@%p9 bra 	$L__BB37_11;
	and.b64  	%rd105, %rd14, -8;
	mad.lo.s64 	%rd68, %rd104, %rd42, %rd3;
	shl.b64 	%rd69, %rd68, 2;
	add.s64 	%rd106, %rd1, %rd69;
	shl.b64 	%rd18, %rd42, 5;
	shl.b64 	%rd19, %rd42, 2;
$L__BB37_10:
	.pragma "nounroll";
	ld.global.f32 	%f161, [%rd106];
	fma.rn.f32 	%f162, %f161, 0f3BBB989D, 0f3F000000;
	cvt.sat.f32.f32 	%f163, %f162;
	mov.f32 	%f164, 0f4B400001;
	mov.f32 	%f165, 0f437C0000;
	fma.rm.f32 	%f166, %f163, %f165, %f164;
	add.f32 	%f167, %f166, 0fCB40007F;
	neg.f32 	%f168, %f167;
	fma.rn.f32 	%f169, %f161, 0f3FB8AA3B, %f168;
	fma.rn.f32 	%f170, %f161, 0f32A57060, %f169;
	mov.b32 	%r33, %f166;
	shl.b32 	%r34, %r33, 23;
	mov.b32 	%f171, %r34;
	ex2.approx.ftz.f32 	%f172, %f170;
	fma.rn.f32 	%f173, %f172, %f171, %f357;
	add.s64 	%rd70, %rd106, %rd19;
	ld.global.f32 	%f174, [%rd70];
	fma.rn.f32 	%f175, %f174, 0f3BBB989D, 0f3F000000;
	cvt.sat.f32.f32 	%f176, %f175;
	fma.rm.f32 	%f177, %f176, %f165, %f164;
	add.f32 	%f178, %f177, 0fCB40007F;
	neg.f32 	%f179, %f178;
	fma.rn.f32 	%f180, %f174, 0f3FB8AA3B, %f179;
	fma.rn.f32 	%f181, %f174, 0f32A57060, %f180;
	mov.b32 	%r35, %f177;
	shl.b32 	%r36, %r35, 23;
	mov.b32 	%f182, %r36;
	ex2.approx.ftz.f32 	%f183, %f181;
	fma.rn.f32 	%f184, %f183, %f182, %f173;
	add.s64 	%rd71, %rd70, %rd19;
	ld.global.f32 	%f185, [%rd71];
	fma.rn.f32 	%f186, %f185, 0f3BBB989D, 0f3F000000;
	cvt.sat.f32.f32 	%f187, %f186;
	fma.rm.f32 	%f188, %f187, %f165, %f164;
	add.f32 	%f189, %f188, 0fCB40007F;
	neg.f32 	%f190, %f189;
	fma.rn.f32 	%f191, %f185, 0f3FB8AA3B, %f190;
	fma.rn.f32 	%f192, %f185, 0f32A57060, %f191;
	mov.b32 	%r37, %f188;
	shl.b32 	%r38, %r37, 23;
	mov.b32 	%f193, %r38;
	ex2.approx.ftz.f32 	%f194, %f192;
	fma.rn.f32 	%f195, %f194, %f193, %f184;
	add.s64 	%rd72, %rd71, %rd19;
	ld.global.f32 	%f196, [%rd72];
	fma.rn.f32 	%f197, %f196, 0f3BBB989D, 0f3F000000;
	cvt.sat.f32.f32 	%f198, %f197;
	fma.rm.f32 	%f199, %f198, %f165, %f164;
	add.f32 	%f200, %f199, 0fCB40007F;
	neg.f32 	%f201, %f200;
	fma.rn.f32 	%f202, %f196, 0f3FB8AA3B, %f201;
	fma.rn.f32 	%f203, %f196, 0f32A57060, %f202;
	mov.b32 	%r39, %f199;
	shl.b32 	%r40, %r39, 23;
	mov.b32 	%f204, %r40;
	ex2.approx.ftz.f32 	%f205, %f203;
	fma.rn.f32 	%f206, %f205, %f204, %f195;
	add.s64 	%rd73, %rd72, %rd19;
	ld.global.f32 	%f207, [%rd73];
	fma.rn.f32 	%f208, %f207, 0f3BBB989D, 0f3F000000;
	cvt.sat.f32.f32 	%f209, %f208;
	fma.rm.f32 	%f210, %f209, %f165, %f164;
	add.f32 	%f211, %f210, 0fCB40007F;
	neg.f32 	%f212, %f211;
	fma.rn.f32 	%f213, %f207, 0f3FB8AA3B, %f212;
	fma.rn.f32 	%f214, %f207, 0f32A57060, %f213;
	mov.b32 	%r41, %f210;
	shl.b32 	%r42, %r41, 23;
	mov.b32 	%f215, %r42;
	ex2.approx.ftz.f32 	%f216, %f214;
	fma.rn.f32 	%f217, %f216, %f215, %f206;
	add.s64 	%rd74, %rd73, %rd19;
	ld.global.f32 	%f218, [%rd74];
	fma.rn.f32 	%f219, %f218, 0f3BBB989D, 0f3F000000;
	cvt.sat.f32.f32 	%f220, %f219;
	fma.rm.f32 	%f221, %f220, %f165, %f164;
	add.f32 	%f222, %f221, 0fCB40007F;
	neg.f32 	%f223, %f222;
	fma.rn.f32 	%f224, %f218, 0f3FB8AA3B, %f223;
	fma.rn.f32 	%f225, %f218, 0f32A57060, %f224;
	mov.b32 	%r43, %f221;
	shl.b32 	%r44, %r43, 23;
	mov.b32 	%f226, %r44;
	ex2.approx.ftz.f32 	%f227, %f225;
	fma.rn.f32 	%f228, %f227, %f226, %f217;
	add.s64 	%rd75, %rd74, %rd19;
	ld.global.f32 	%f229, [%rd75];
	fma.rn.f32 	%f230, %f229, 0f3BBB989D, 0f3F000000;
	cvt.sat.f32.f32 	%f231, %f230;
	fma.rm.f32 	%f232, %f231, %f165, %f164;
	add.f32 	%f233, %f232, 0fCB40007F;
	neg.f32 	%f234, %f233;
	fma.rn.f32 	%f235, %f229, 0f3FB8AA3B, %f234;
	fma.rn.f32 	%f236, %f229, 0f32A57060, %f235;
	mov.b32 	%r45, %f232;
	shl.b32 	%r46, %r45, 23;
	mov.b32 	%f237, %r46;
	ex2.approx.ftz.f32 	%f238, %f236;
	fma.rn.f32 	%f239, %f238, %f237, %f228;
	add.s64 	%rd76, %rd75, %rd19;
	ld.global.f32 	%f240, [%rd76];
	fma.rn.f32 	%f241, %f240, 0f3BBB989D, 0f3F000000;
	cvt.sat.f32.f32 	%f242, %f241;
	fma.rm.f32 	%f243, %f242, %f165, %f164;
	add.f32 	%f244, %f243, 0fCB40007F;
	neg.f32 	%f245, %f244;
	fma.rn.f32 	%f246, %f240, 0f3FB8AA3B, %f245;
	fma.rn.f32 	%f247, %f240, 0f32A57060, %f246;
	mov.b32 	%r47, %f243;
	shl.b32 	%r48, %r47, 23;
	mov.b32 	%f248, %r48;
	ex2.approx.ftz.f32 	%f249, %f247;
	fma.rn.f32 	%f357, %f249, %f248, %f239;
	add.s64 	%rd104, %rd104, 8;
	add.s64 	%rd106, %rd106, %rd18;
	add.s64 	%rd105, %rd105, -8;
	setp.ne.s64 	%p10, %rd105, 0;
	@%p10 bra 	$L__BB37_10;
$L__BB37_11:
	setp.eq.s64 	%p11, %rd15, 0;
	@%p11 bra 	$L__BB37_19;
	and.b64  	%rd33, %rd14, 3;
	setp.lt.u64 	%p12, %rd15, 4;
	@%p12 bra 	$L__BB37_14;
	mad.lo.s64 	%rd77, %rd104, %rd42, %rd3;
	shl.b64 	%rd78, %rd77, 2;
	add.s64 	%rd79, %rd1, %rd78;
	ld.global.f32 	%f251, [%rd79];
	fma.rn.f32 	%f252, %f251, 0f3BBB989D, 0f3F000000;
	cvt.sat.f32.f32 	%f253, %f252;
	mov.f32 	%f254, 0f4B400001;
	mov.f32 	%f255, 0f437C0000;
	fma.rm.f32 	%f256, %f253, %f255, %f254;
	add.f32 	%f257, %f256, 0fCB40007F;
	neg.f32 	%f258, %f257;
	fma.rn.f32 	%f259, %f251, 0f3FB8AA3B, %f258;
	fma.rn.f32 	%f260, %f251, 0f32A57060, %f259;
	mov.b32 	%r49, %f256;
	shl.b32 	%r50, %r49, 23;
	mov.b32 	%f261, %r50;
	ex2.approx.ftz.f32 	%f262, %f260;
	fma.rn.f32 	%f263, %f262, %f261, %f357;
	shl.b64 	%rd80, %rd42, 2;
	add.s64 	%rd81, %rd79, %rd80;
	ld.global.f32 	%f264, [%rd81];
	fma.rn.f32 	%f265, %f264, 0f3BBB989D, 0f3F000000;
	cvt.sat.f32.f32 	%f266, %f265;
	fma.rm.f32 	%f267, %f266, %f255, %f254;
	add.f32 	%f268, %f267, 0fCB40007F;
	neg.f32 	%f269, %f268;
	fma.rn.f32 	%f270, %f264, 0f3FB8AA3B, %f269;
	fma.rn.f32 	%f271, %f264, 0f32A57060, %f270;
	mov.b32 	%r51, %f267;
	shl.b32 	%r52, %r51, 23;
	mov.b32 	%f272, %r52;
	ex2.approx.ftz.f32 	%f273, %f271;
	fma.rn.f32 	%f274, %f273, %f272, %f263;
	add.s64 	%rd82, %rd81, %rd80;
	ld.global.f32 	%f275, [%rd82];
	fma.rn.f32 	%f276, %f275, 0f3BBB989D, 0f3F000000;
	cvt.sat.f32.f32 	%f277, %f276;
	fma.rm.f32 	%f278, %f277, %f255, %f254;
	add.f32 	%f279, %f278, 0fCB40007F;
	neg.f32 	%f280, %f279;
	fma.rn.f32 	%f281, %f275, 0f3FB8AA3B, %f280;
	fma.rn.f32 	%f282, %f275, 0f32A57060, %f281;
	mov.b32 	%r53, %f278;
	shl.b32 	%r54, %r53, 23;
	mov.b32 	%f283, %r54;
	ex2.approx.ftz.f32 	%f284, %f282;
	fma.rn.f32 	%f285, %f284, %f283, %f274;
	add.s64 	%rd83, %rd82, %rd80;
	ld.global.f32 	%f286, [%rd83];
	fma.rn.f32 	%f287, %f286, 0f3BBB989D, 0f3F000000;
	cvt.sat.f32.f32 	%f288, %f287;
	fma.rm.f32 	%f289, %f288, %f255, %f254;
	add.f32 	%f290, %f289, 0fCB40007F;
	neg.f32 	%f291, %f290;
	fma.rn.f32 	%f292, %f286, 0f3FB8AA3B, %f291;
	fma.rn.f32 	%f293, %f286, 0f32A57060, %f292;
	mov.b32 	%r55, %f289;
	shl.b32 	%r56, %r55, 23;
	mov.b32 	%f294, %r56;
	ex2.approx.ftz.f32 	%f295, %f293;
	fma.rn.f32 	%f357, %f295, %f294, %f285;
	add.s64 	%rd104, %rd104, 4;
$L__BB37_14:
	setp.eq.s64 	%p13, %rd33, 0;
	@%p13 bra 	$L__BB37_19;
	setp.eq.s64 	%p14, %rd33, 1;
	@%p14 bra 	$L__BB37_17;
	mad.lo.s64 	%rd84, %rd104, %rd42, %rd3;
	shl.b64 	%rd85, %rd84, 2;
	add.s64 	%rd86, %rd1, %rd85;
	ld.global.f32 	%f297, [%rd86];
	fma.rn.f32 	%f298, %f297, 0f3BBB989D, 0f3F000000;
	cvt.sat.f32.f32 	%f299, %f298;
	mov.f32 	%f300, 0f4B400001;
	mov.f32 	%f301, 0f437C0000;
	fma.rm.f32 	%f302, %f299, %f301, %f300;
	add.f32 	%f303, %f302, 0fCB40007F;
	neg.f32 	%f304, %f303;
	fma.rn.f32 	%f305, %f297, 0f3FB8AA3B, %f304;
	fma.rn.f32 	%f306, %f297, 0f32A57060, %f305;
	mov.b32 	%r57, %f302;
	shl.b32 	%r58, %r57, 23;
	mov.b32 	%f307, %r58;
	ex2.approx.ftz.f32 	%f308, %f306;
	fma.rn.f32 	%f309, %f308, %f307, %f357;
	shl.b64 	%rd87, %rd42, 2;
	add.s64 	%rd88, %rd86, %rd87;
	ld.global.f32 	%f310, [%rd88];
	fma.rn.f32 	%f311, %f310, 0f3BBB989D, 0f3F000000;
	cvt.sat.f32.f32 	%f312, %f311;
	fma.rm.f32 	%f313, %f312, %f301, %f300;
	add.f32 	%f314, %f313, 0fCB40007F;
	neg.f32 	%f315, %f314;
	fma.rn.f32 	%f316, %f310, 0f3FB8AA3B, %f315;
	fma.rn.f32 	%f317, %f310, 0f32A57060, %f316;
	mov.b32 	%r59, %f313;
	shl.b32 	%r60, %r59, 23;
	mov.b32 	%f318, %r60;
	ex2.approx.ftz.f32 	%f319, %f317;
	fma.rn.f32 	%f357, %f319, %f318, %f309;
	add.s64 	%rd104, %rd104, 2;
$L__BB37_17:
	and.b64  	%rd89, %rd14, 1;
	setp.eq.b64 	%p15, %rd89, 1;
	not.pred 	%p16, %p15;
	@%p16 bra 	$L__BB37_19;
	mad.lo.s64 	%rd90, %rd104, %rd42, %rd3;
	shl.b64 	%rd91, %rd90, 2;
	add.s64 	%rd92, %rd1, %rd91;
	ld.global.f32 	%f320, [%rd92];
	fma.rn.f32 	%f321, %f320, 0f3BBB989D, 0f3F000000;
	cvt.sat.f32.f32 	%f322, %f321;
	mov.f32 	%f323, 0f4B400001;
	mov.f32 	%f324, 0f437C0000;
	fma.rm.f32 	%f325, %f322, %f324, %f323;
	add.f32 	%f326, %f325, 0fCB40007F;
	neg.f32 	%f327, %f326;
	fma.rn.f32 	%f328, %f320, 0f3FB8AA3B, %f327;
	fma.rn.f32 	%f329, %f320, 0f32A57060, %f328;
	mov.b32 	%r61, %f325;
	shl.b32 	%r62, %r61, 23;
	mov.b32 	%f330, %r62;
	ex2.approx.ftz.f32 	%f331, %f329;
	fma.rn.f32 	%f357, %f331, %f330, %f357;
$L__BB37_19:
	ld.param.u64 	%rd98, [softmax_a_param_1];
	mad.lo.s64 	%rd93, %rd42, %rd2, %rd3;
	shl.b64 	%rd94, %rd93, 2;
	add.s64 	%rd95, %rd1, %rd94;
	ld.global.f32 	%f332, [%rd95];
	fma.rn.f32 	%f333, %f332, 0f3BBB989D, 0f3F000000;
	cvt.sat.f32.f32 	%f334, %f333;
	mov.f32 	%f335, 0f4B400001;
	mov.f32 	%f336, 0f437C0000;
	fma.rm.f32 	%f337, %f334, %f336, %f335;
	add.f32 	%f338, %f337, 0fCB40007F;
	neg.f32 	%f339, %f338;
	fma.rn.f32 	%f340, %f332, 0f3FB8AA3B, %f339;
	fma.rn.f32 	%f341, %f332, 0f32A57060, %f340;
	mov.b32 	%r63, %f337;
	shl.b32 	%r64, %r63, 23;
	mov.b32 	%f342, %r64;
	ex2.approx.ftz.f32 	%f343, %f341;
	mul.f32 	%f344, %f343, %f342;
	div.rn.f32 	%f345, %f344, %f357;
	cvta.to.global.u64 	%rd96, %rd98;
	add.s64 	%rd97, %rd96, %rd94;
	st.global.f32 	[%rd97], %f345;
$L__BB37_20:
	ret;

}
	// .globl	softmax_at
.visible .entry softmax_at(
	.param .u64 .ptr .align 1 softmax_at_param_0,
	.param .u64 .ptr .align 1 softmax_at_param_1,
	.param .u64 softmax_at_param_2,
	.param .u64 softmax_at_param_3
)
{
	.reg .pred 	%p<17>;
	.reg .b32 	%r<65>;
	.reg .b32 	%f<358>;
	.reg .b64 	%rd<87>;

	ld.param.u64 	%rd38, [softmax_at_param_0];
	ld.param.u64 	%rd35, [softmax_at_param_1];
	ld.param.u64 	%rd36, [softmax_at_param_2];
	ld.param.u64 	%rd39, [softmax_at_param_3];
	cvta.to.global.u64 	%rd1, %rd38;
	mov.u32 	%r1, %ntid.x;
	mov.u32 	%r2, %ctaid.x;
	mul.wide.u32 	%rd40, %r1, %r2;
	mov.u32 	%r3, %tid.x;
	cvt.u64.u32 	%rd41, %r3;
	add.s64 	%rd2, %rd40, %rd41;
	mov.u32 	%r4, %ntid.y;
	mov.u32 	%r5, %ctaid.y;
	mov.u32 	%r6, %tid.y;
	mad.lo.s32 	%r7, %r4, %r5, %r6;
	cvt.u64.u32 	%rd3, %r7;
	setp.ge.u64 	%p1, %rd2, %rd36;
	setp.le.u64 	%p2, %rd39, %rd3;
	or.pred  	%p3, %p1, %p2;
	@%p3 bra 	$L__BB38_20;
	mul.lo.s64 	%rd4, %rd36, %rd3;
	and.b64  	%rd5, %rd36, -4;
	setp.eq.s64 	%p4, %rd5, 0;
	mov.f32 	%f357, 0f00000000;
	mov.b64 	%rd80, 0;
	@%p4 bra 	$L__BB38_7;
	add.s64 	%rd6, %rd5, -1;
	setp.eq.s64 	%p5, %rd6, 3;
	mov.b64 	%rd80, 0;
	mov.f32 	%f357, 0f00000000;
	@%p5 bra 	$L__BB38_5;
	shr.u64 	%rd46, %rd6, 2;
	add.s64 	%rd47, %rd46, 1;
	and.b64  	%rd79, %rd47, 9223372036854775806;
	shl.b64 	%rd48, %rd4, 2;
	add.s64 	%rd49, %rd48, %rd1;
	add.s64 	%rd78, %rd49, 16;
	mov.b64 	%rd80, 0;
	mov.f32 	%f357, 0f00000000;
$L__BB38_4:
	ld.global.f32 	%f23, [%rd78+-16];
	ld.global.f32 	%f24, [%rd78+-12];
	ld.global.f32 	%f25, [%rd78+-8];
	ld.global.f32 	%f26, [%rd78+-4];
	fma.rn.f32 	%f27, %f23, 0f3BBB989D, 0f3F000000;
	cvt.sat.f32.f32 	%f28, %f27;
	mov.f32 	%f29, 0f4B400001;
	mov.f32 	%f30, 0f437C0000;
	fma.rm.f32 	%f31, %f28, %f30, %f29;
	add.f32 	%f32, %f31, 0fCB40007F;
	neg.f32 	%f33, %f32;
	fma.rn.f32 	%f34, %f23, 0f3FB8AA3B, %f33;
	fma.rn.f32 	%f35, %f23, 0f32A57060, %f34;
	mov.b32 	%r9, %f31;
	shl.b32 	%r10, %r9, 23;
	mov.b32 	%f36, %r10;
	ex2.approx.ftz.f32 	%f37, %f35;
	fma.rn.f32 	%f38, %f24, 0f3BBB989D, 0f3F000000;
	cvt.sat.f32.f32 	%f39, %f38;
	fma.rm.f32 	%f40, %f39, %f30, %f29;
	add.f32 	%f41, %f40, 0fCB40007F;
	neg.f32 	%f42, %f41;
	fma.rn.f32 	%f43, %f24, 0f3FB8AA3B, %f42;
	fma.rn.f32 	%f44, %f24, 0f32A57060, %f43;
	mov.b32 	%r11, %f40;
	shl.b32 	%r12, %r11, 23;
	mov.b32 	%f45, %r12;
	ex2.approx.ftz.f32 	%f46, %f44;
	mul.f32 	%f47, %f46, %f45;
	fma.rn.f32 	%f48, %f37, %f36, %f47;
	fma.rn.f32 	%f49, %f25, 0f3BBB989D, 0f3F000000;
	cvt.sat.f32.f32 	%f50, %f49;
	fma.rm.f32 	%f51, %f50, %f30, %f29;
	add.f32 	%f52, %f51, 0fCB40007F;
	neg.f32 	%f53, %f52;
	fma.rn.f32 	%f54, %f25, 0f3FB8AA3B, %f53;
	fma.rn.f32 	%f55, %f25, 0f32A57060, %f54;
	mov.b32 	%r13, %f51;
	shl.b32 	%r14, %r13, 23;
	mov.b32 	%f56, %r14;
	ex2.approx.ftz.f32 	%f57, %f55;
	fma.rn.f32 	%f58, %f57, %f56, %f48;
	fma.rn.f32 	%f59, %f26, 0f3BBB989D, 0f3F000000;
	cvt.sat.f32.f32 	%f60, %f59;
	fma.rm.f32 	%f61, %f60, %f30, %f29;
	add.f32 	%f62, %f61, 0fCB40007F;
	neg.f32 	%f63, %f62;
	fma.rn.f32 	%f64, %f26, 0f3FB8AA3B, %f63;
	fma.rn.f32 	%f65, %f26, 0f32A57060, %f64;
	mov.b32 	%r15, %f61;
	shl.b32 	%r16, %r15, 23;
	mov.b32 	%f66, %r16;
	ex2.approx.ftz.f32 	%f67, %f65;
	fma.rn.f32 	%f68, %f67, %f66, %f58;
	add.f32 	%f69, %f357, %f68;
	ld.global.f32 	%f70, [%rd78];
	ld.global.f32 	%f71, [%rd78+4];
	ld.global.f32 	%f72, [%rd78+8];
	ld.global.f32 	%f73, [%rd78+12];
	fma.rn.f32 	%f74, %f70, 0f3BBB989D, 0f3F000000;
	cvt.sat.f32.f32 	%f75, %f74;
	fma.rm.f32 	%f76, %f75, %f30, %f29;
	add.f32 	%f77, %f76, 0fCB40007F;
	neg.f32 	%f78, %f77;
	fma.rn.f32 	%f79, %f70, 0f3FB8AA3B, %f78;
	fma.rn.f32 	%f80, %f70, 0f32A57060, %f79;
	mov.b32 	%r17, %f76;
	shl.b32 	%r18, %r17, 23;
	mov.b32 	%f81, %r18;
	ex2.approx.ftz.f32 	%f82, %f80;
	fma.rn.f32 	%f83, %f71, 0f3BBB989D, 0f3F000000;
	cvt.sat.f32.f32 	%f84, %f83;
	fma.rm.f32 	%f85, %f84, %f30, %f29;
	add.f32 	%f86, %f85, 0fCB40007F;
	neg.f32 	%f87, %f86;
	fma.rn.f32 	%f88, %f71, 0f3FB8AA3B, %f87;
	fma.rn.f32 	%f89, %f71, 0f32A57060, %f88;
	mov.b32 	%r19, %f85;
	shl.b32 	%r20, %r19, 23;
	mov.b32 	%f90, %r20;
	ex2.approx.ftz.f32 	%f91, %f89;
	mul.f32 	%f92, %f91, %f90;
	fma.rn.f32 	%f93, %f82, %f81, %f92;
	fma.rn.f32 	%f94, %f72, 0f3BBB989D, 0f3F000000;
	cvt.sat.f32.f32 	%f95, %f94;
	fma.rm.f32 	%f96, %f95, %f30, %f29;
	add.f32 	%f97, %f96, 0fCB40007F;
	neg.f32 	%f98, %f97;
	fma.rn.f32 	%f99, %f72, 0f3FB8AA3B, %f98;
	fma.rn.f32 	%f100, %f72, 0f32A57060, %f99;
	mov.b32 	%r21, %f96;
	shl.b32 	%r22, %r21, 23;
	mov.b32 	%f101, %r22;
	ex2.approx.ftz.f32 	%f102, %f100;
	fma.rn.f32 	%f103, %f102, %f101, %f93;
	fma.rn.f32 	%f104, %f73, 0f3BBB989D, 0f3F000000;
	cvt.sat.f32.f32 	%f105, %f104;
	fma.rm.f32 	%f106, %f105, %f30, %f29;
	add.f32 	%f107, %f106, 0fCB40007F;
	neg.f32 	%f108, %f107;
	fma.rn.f32 	%f109, %f73, 0f3FB8AA3B, %f108;
	fma.rn.f32 	%f110, %f73, 0f32A57060, %f109;
	mov.b32 	%r23, %f106;
	shl.b32 	%r24, %r23, 23;
	mov.b32 	%f111, %r24;
	ex2.approx.ftz.f32 	%f112, %f110;
	fma.rn.f32 	%f113, %f112, %f111, %f103;
	add.f32 	%f357, %f69, %f113;
	add.s64 	%rd80, %rd80, 8;
	add.s64 	%rd79, %rd79, -2;
	add.s64 	%rd78, %rd78, 32;
	setp.eq.s64 	%p6, %rd79, 0;
	@%p6 bra 	$L__BB38_5;
	bra.uni 	$L__BB38_4;
$L__BB38_5:
	and.b64  	%rd50, %rd6, 4;
	setp.ne.s64 	%p7, %rd50, 0;
	@%p7 bra 	$L__BB38_7;
	add.s64 	%rd51, %rd80, %rd4;
	shl.b64 	%rd52, %rd51, 2;
	add.s64 	%rd53, %rd1, %rd52;
	ld.global.f32 	%f114, [%rd53];
	ld.global.f32 	%f115, [%rd53+4];
	ld.global.f32 	%f116, [%rd53+8];
	ld.global.f32 	%f117, [%rd53+12];
	fma.rn.f32 	%f118, %f114, 0f3BBB989D, 0f3F000000;
	cvt.sat.f32.f32 	%f119, %f118;
	mov.f32 	%f120, 0f4B400001;
	mov.f32 	%f121, 0f437C0000;
	fma.rm.f32 	%f122, %f119, %f121, %f120;
	add.f32 	%f123, %f122, 0fCB40007F;
	neg.f32 	%f124, %f123;
	fma.rn.f32 	%f125, %f114, 0f3FB8AA3B, %f124;
	fma.rn.f32 	%f126, %f114, 0f32A57060, %f125;
	mov.b32 	%r25, %f122;
	shl.b32 	%r26, %r25, 23;
	mov.b32 	%f127, %r26;
	ex2.approx.ftz.f32 	%f128, %f126;
	fma.rn.f32 	%f129, %f115, 0f3BBB989D, 0f3F000000;
	cvt.sat.f32.f32 	%f130, %f129;
	fma.rm.f32 	%f131, %f130, %f121, %f120;
	add.f32 	%f132, %f131, 0fCB40007F;
	neg.f32 	%f133, %f132;
	fma.rn.f32 	%f134, %f115, 0f3FB8AA3B, %f133;
	fma.rn.f32 	%f135, %f115, 0f32A57060, %f134;
	mov.b32 	%r27, %f131;
	shl.b32 	%r28, %r27, 23;
	mov.b32 	%f136, %r28;
	ex2.approx.ftz.f32 	%f137, %f135;
	mul.f32 	%f138, %f137, %f136;
	fma.rn.f32 	%f139, %f128, %f127, %f138;
	fma.rn.f32 	%f140, %f116, 0f3BBB989D, 0f3F000000;
	cvt.sat.f32.f32 	%f141, %f140;
	fma.rm.f32 	%f142, %f141, %f121, %f120;
	add.f32 	%f143, %f142, 0fCB40007F;
	neg.f32 	%f144, %f143;
	fma.rn.f32 	%f145, %f116, 0f3FB8AA3B, %f144;
	fma.rn.f32 	%f146, %f116, 0f32A57060, %f145;
	mov.b32 	%r29, %f142;
	shl.b32 	%r30, %r29, 23;
	mov.b32 	%f147, %r30;
	ex2.approx.ftz.f32 	%f148, %f146;
	fma.rn.f32 	%f149, %f148, %f147, %f139;
	fma.rn.f32 	%f150, %f117, 0f3BBB989D, 0f3F000000;
	cvt.sat.f32.f32 	%f151, %f150;
	fma.rm.f32 	%f152, %f151, %f121, %f120;
	add.f32 	%f153, %f152, 0fCB40007F;
	neg.f32 	%f154, %f153;
	fma.rn.f32 	%f155, %f117, 0f3FB8AA3B, %f154;
	fma.rn.f32 	%f156, %f117, 0f32A57060, %f155;
	mov.b32 	%r31, %f152;
	shl.b32 	%r32, %r31, 23;
	mov.b32 	%f157, %r32;
	ex2.approx.ftz.f32 	%f158, %f156;
	fma.rn.f32 	%f159, %f158, %f157, %f149;
	add.f32 	%f357, %f357, %f159;
	add.s64 	%rd80, %rd80, 4;
$L__BB38_7:
	setp.ge.u64 	%p8, %rd80, %rd36;
	@%p8 bra 	$L__BB38_19;
	sub.s64 	%rd13, %rd36, %rd80;
	and.b64  	%rd14, %rd13, 7;
	sub.s64 	%rd54, %rd80, %rd36;
	setp.gt.u64 	%p9, %rd54, -8;
	@%p9 bra 	$L__BB38_11;
	and.b64  	%rd82, %rd13, -8;
	add.s64 	%rd55, %rd80, %rd4;
	shl.b64 	%rd56, %rd55, 2;
	add.s64 	%rd57, %rd56, %rd1;
	add.s64 	%rd81, %rd57, 16;
$L__BB38_10:
	.pragma "nounroll";
	ld.global.f32 	%f161, [%rd81+-16];
	fma.rn.f32 	%f162, %f161, 0f3BBB989D, 0f3F000000;
	cvt.sat.f32.f32 	%f163, %f162;
	mov.f32 	%f164, 0f4B400001;
	mov.f32 	%f165, 0f437C0000;
	fma.rm.f32 	%f166, %f163, %f165, %f164;
	add.f32 	%f167, %f166, 0fCB40007F;
	neg.f32 	%f168, %f167;
	fma.rn.f32 	%f169, %f161, 0f3FB8AA3B, %f168;
	fma.rn.f32 	%f170, %f161, 0f32A57060, %f169;
	mov.b32 	%r33, %f166;
	shl.b32 	%r34, %r33, 23;
	mov.b32 	%f171, %r34;
	ex2.approx.ftz.f32 	%f172, %f170;
	fma.rn.f32 	%f173, %f172, %f171, %f357;
	ld.global.f32 	%f174, [%rd81+-12];
	fma.rn.f32 	%f175, %f174, 0f3BBB989D, 0f3F000000;
	cvt.sat.f32.f32 	%f176, %f175;
	fma.rm.f32 	%f177, %f176, %f165, %f164;
	add.f32 	%f178, %f177, 0fCB40007F;
	neg.f32 	%f179, %f178;
	fma.rn.f32 	%f180, %f174, 0f3FB8AA3B, %f179;
	fma.rn.f32 	%f181, %f174, 0f32A57060, %f180;
	mov.b32 	%r35, %f177;
	shl.b32 	%r36, %r35, 23;
	mov.b32 	%f182, %r36;
	ex2.approx.ftz.f32 	%f183, %f181;
	fma.rn.f32 	%f184, %f183, %f182, %f173;
	ld.global.f32 	%f185, [%rd81+-8];
	fma.rn.f32 	%f186, %f185, 0f3BBB989D, 0f3F000000;
	cvt.sat.f32.f32 	%f187, %f186;
	fma.rm.f32 	%f188, %f187, %f165, %f164;
	add.f32 	%f189, %f188, 0fCB40007F;
	neg.f32 	%f190, %f189;
	fma.rn.f32 	%f191, %f185, 0f3FB8AA3B, %f190;
	fma.rn.f32 	%f192, %f185, 0f32A57060, %f191;
	mov.b32 	%r37, %f188;
	shl.b32 	%r38, %r37, 23;
	mov.b32 	%f193, %r38;
	ex2.approx.ftz.f32 	%f194, %f192;
	fma.rn.f32 	%f195, %f194, %f193, %f184;
	ld.global.f32 	%f196, [%rd81+-4];
	fma.rn.f32 	%f197, %f196, 0f3BBB989D, 0f3F000000;
	cvt.sat.f32.f32 	%f198, %f197;
	fma.rm.f32 	%f199, %f198, %f165, %f164;
	add.f32 	%f200, %f199, 0fCB40007F;
	neg.f32 	%f201, %f200;
	fma.rn.f32 	%f202, %f196, 0f3FB8AA3B, %f201;
	fma.rn.f32 	%f203, %f196, 0f32A57060, %f202;
	mov.b32 	%r39, %f199;
	shl.b32 	%r40, %r39, 23;
	mov.b32 	%f204, %r40;
	ex2.approx.ftz.f32 	%f205, %f203;
	fma.rn.f32 	%f206, %f205, %f204, %f195;
	ld.global.f32 	%f207, [%rd81];
	fma.rn.f32 	%f208, %f207, 0f3BBB989D, 0f3F000000;
	cvt.sat.f32.f32 	%f209, %f208;
	fma.rm.f32 	%f210, %f209, %f165, %f164;
	add.f32 	%f211, %f210, 0fCB40007F;
	neg.f32 	%f212, %f211;
	fma.rn.f32 	%f213, %f207, 0f3FB8AA3B, %f212;
	fma.rn.f32 	%f214, %f207, 0f32A57060, %f213;
	mov.b32 	%r41, %f210;
	shl.b32 	%r42, %r41, 23;
	mov.b32 	%f215, %r42;
	ex2.approx.ftz.f32 	%f216, %f214;
	fma.rn.f32 	%f217, %f216, %f215, %f206;
	ld.global.f32 	%f218, [%rd81+4];
	fma.rn.f32 	%f219, %f218, 0f3BBB989D, 0f3F000000;
	cvt.sat.f32.f32 	%f220, %f219;
	fma.rm.f32 	%f221, %f220, %f165, %f164;
	add.f32 	%f222, %f221, 0fCB40007F;
	neg.f32 	%f223, %f222;
	fma.rn.f32 	%f224, %f218, 0f3FB8AA3B, %f223;
	fma.rn.f32 	%f225, %f218, 0f32A57060, %f224;
	mov.b32 	%r43, %f221;
	shl.b32 	%r44, %r43, 23;
	mov.b32 	%f226, %r44;
	ex2.approx.ftz.f32 	%f227, %f225;
	fma.rn.f32 	%f228, %f227, %f226, %f217;
	ld.global.f32 	%f229, [%rd81+8];
	fma.rn.f32 	%f230, %f229, 0f3BBB989D, 0f3F000000;
	cvt.sat.f32.f32 	%f231, %f230;
	fma.rm.f32 	%f232, %f231, %f165, %f164;
	add.f32 	%f233, %f232, 0fCB40007F;
	neg.f32 	%f234, %f233;
	fma.rn.f32 	%f235, %f229, 0f3FB8AA3B, %f234;
	fma.rn.f32 	%f236, %f229, 0f32A57060, %f235;
	mov.b32 	%r45, %f232;
	shl.b32 	%r46, %r45, 23;
	mov.b32 	%f237, %r46;
	ex2.approx.ftz.f32 	%f238, %f236;
	fma.rn.f32 	%f239, %f238, %f237, %f228;
	ld.global.f32 	%f240, [%rd81+12];
	fma.rn.f32 	%f241, %f240, 0f3BBB989D, 0f3F000000;
	cvt.sat.f32.f32 	%f242, %f241;
	fma.rm.f32 	%f243, %f242, %f165, %f164;
	add.f32 	%f244, %f243, 0fCB40007F;
	neg.f32 	%f245, %f244;
	fma.rn.f32 	%f246, %f240, 0f3FB8AA3B, %f245;
	fma.rn.f32 	%f247, %f240, 0f32A57060, %f246;
	mov.b32 	%r47, %f243;
	shl.b32 	%r48, %r47, 23;
	mov.b32 	%f248, %r48;
	ex2.approx.ftz.f32 	%f249, %f247;
	fma.rn.f32 	%f357, %f249, %f248, %f239;
	add.s64 	%rd80, %rd80, 8;
	add.s64 	%rd82, %rd82, -8;
	add.s64 	%rd81, %rd81, 32;
	setp.ne.s64 	%p10, %rd82, 0;
	@%p10 bra 	$L__BB38_10;
$L__BB38_11:
	setp.eq.s64 	%p11, %rd14, 0;
	@%p11 bra 	$L__BB38_19;
	and.b64  	%rd30, %rd13, 3;
	setp.lt.u64 	%p12, %rd14, 4;
	@%p12 bra 	$L__BB38_14;
	add.s64 	%rd58, %rd80, %rd4;
	shl.b64 	%rd59, %rd58, 2;
	add.s64 	%rd60, %rd1, %rd59;
	ld.global.f32 	%f251, [%rd60];
	fma.rn.f32 	%f252, %f251, 0f3BBB989D, 0f3F000000;
	cvt.sat.f32.f32 	%f253, %f252;
	mov.f32 	%f254, 0f4B400001;
	mov.f32 	%f255, 0f437C0000;
	fma.rm.f32 	%f256, %f253, %f255, %f254;
	add.f32 	%f257, %f256, 0fCB40007F;
	neg.f32 	%f258, %f257;
	fma.rn.f32 	%f259, %f251, 0f3FB8AA3B, %f258;
	fma.rn.f32 	%f260, %f251, 0f32A57060, %f259;
	mov.b32 	%r49, %f256;
	shl.b32 	%r50, %r49, 23;
	mov.b32 	%f261, %r50;
	ex2.approx.ftz.f32 	%f262, %f260;
	fma.rn.f32 	%f263, %f262, %f261, %f357;
	ld.global.f32 	%f264, [%rd60+4];
	fma.rn.f32 	%f265, %f264, 0f3BBB989D, 0f3F000000;
	cvt.sat.f32.f32 	%f266, %f265;
	fma.rm.f32 	%f267, %f266, %f255, %f254;
	add.f32 	%f268, %f267, 0fCB40007F;
	neg.f32 	%f269, %f268;
	fma.rn.f32 	%f270, %f264, 0f3FB8AA3B, %f269;
	fma.rn.f32 	%f271, %f264, 0f32A57060, %f270;
	mov.b32 	%r51, %f267;
	shl.b32 	%r52, %r51, 23;
	mov.b32 	%f272, %r52;
	ex2.approx.ftz.f32 	%f273, %f271;
	fma.rn.f32 	%f274, %f273, %f272, %f263;
	ld.global.f32 	%f275, [%rd60+8];
	fma.rn.f32 	%f276, %f275, 0f3BBB989D, 0f3F000000;
	cvt.sat.f32.f32 	%f277, %f276;
	fma.rm.f32 	%f278, %f277, %f255, %f254;
	add.f32 	%f279, %f278, 0fCB40007F;
	neg.f32 	%f280, %f279;
	fma.rn.f32 	%f281, %f275, 0f3FB8AA3B, %f280;
	fma.rn.f32 	%f282, %f275, 0f32A57060, %f281;
	mov.b32 	%r53, %f278;
	shl.b32 	%r54, %r53, 23;
	mov.b32 	%f283, %r54;
	ex2.approx.ftz.f32 	%f284, %f282;
	fma.rn.f32 	%f285, %f284, %f283, %f274;
	ld.global.f32 	%f286, [%rd60+12];
	fma.rn.f32 	%f287, %f286, 0f3BBB989D, 0f3F000000;
	cvt.sat.f32.f32 	%f288, %f287;
	fma.rm.f32 	%f289, %f288, %f255, %f254;
	add.f32 	%f290, %f289, 0fCB40007F;
	neg.f32 	%f291, %f290;
	fma.rn.f32 	%f292, %f286, 0f3FB8AA3B, %f291;
	fma.rn.f32 	%f293, %f286, 0f32A57060, %f292;
	mov.b32 	%r55, %f289;
	shl.b32 	%r56, %r55, 23;
	mov.b32 	%f294, %r56;
	ex2.approx.ftz.f32 	%f295, %f293;
	fma.rn.f32 	%f357, %f295, %f294, %f285;
	add.s64 	%rd80, %rd80, 4;
$L__BB38_14:
	setp.eq.s64 	%p13, %rd30, 0;
	@%p13 bra 	$L__BB38_19;
	setp.eq.s64 	%p14, %rd30, 1;
	@%p14 bra 	$L__BB38_17;
	add.s64 	%rd61, %rd80, %rd4;
	shl.b64 	%rd62, %rd61, 2;
	add.s64 	%rd63, %rd1, %rd62;
	ld.global.f32 	%f297, [%rd63];
	fma.rn.f32 	%f298, %f297, 0f3BBB989D, 0f3F000000;
	cvt.sat.f32.f32 	%f299, %f298;
	mov.f32 	%f300, 0f4B400001;
	mov.f32 	%f301, 0f437C0000;
	fma.rm.f32 	%f302, %f299, %f301, %f300;
	add.f32 	%f303, %f302, 0fCB40007F;
	neg.f32 	%f304, %f303;
	fma.rn.f32 	%f305, %f297, 0f3FB8AA3B, %f304;
	fma.rn.f32 	%f306, %f297, 0f32A57060, %f305;
	mov.b32 	%r57, %f302;
	shl.b32 	%r58, %r57, 23;
	mov.b32 	%f307, %r58;
	ex2.approx.ftz.f32 	%f308, %f306;
	fma.rn.f32 	%f309, %f308, %f307, %f357;
	ld.global.f32 	%f310, [%rd63+4];
	fma.rn.f32 	%f311, %f310, 0f3BBB989D, 0f3F000000;
	cvt.sat.f32.f32 	%f312, %f311;
	fma.rm.f32 	%f313, %f312, %f301, %f300;
	add.f32 	%f314, %f313, 0fCB40007F;
	neg.f32 	%f315, %f314;
	fma.rn.f32 	%f316, %f310, 0f3FB8AA3B, %f315;
	fma.rn.f32 	%f317, %f310, 0f32A57060, %f316;
	mov.b32 	%r59, %f313;
	shl.b32 	%r60, %r59, 23;
	mov.b32 	%f318, %r60;
	ex2.approx.ftz.f32 	%f319, %f317;
	fma.rn.f32 	%f357, %f319, %f318, %f309;
	add.s64 	%rd80, %rd80, 2;
$L__BB38_17:
	and.b64  	%rd64, %rd13, 1;
	setp.eq.b64 	%p15, %rd64, 1;
	not.pred 	%p16, %p15;
	@%p16 bra 	$L__BB38_19;
	add.s64 	%rd65, %rd80, %rd4;
	shl.b64 	%rd66, %rd65, 2;
	add.s64 	%rd67, %rd1, %rd66;
	ld.global.f32 	%f320, [%rd67];
	fma.rn.f32 	%f321, %f320, 0f3BBB989D, 0f3F000000;
	cvt.sat.f32.f32 	%f322, %f321;
	mov.f32 	%f323, 0f4B400001;
	mov.f32 	%f324, 0f437C0000;
	fma.rm.f32 	%f325, %f322, %f324, %f323;
	add.f32 	%f326, %f325, 0fCB40007F;
	neg.f32 	%f327, %f326;
	fma.rn.f32 	%f328, %f320, 0f3FB8AA3B, %f327;
	fma.rn.f32 	%f329, %f320, 0f32A57060, %f328;
	mov.b32 	%r61, %f325;
	shl.b32 	%r62, %r61, 23;
	mov.b32 	%f330, %r62;
	ex2.approx.ftz.f32 	%f331, %f329;
	fma.rn.f32 	%f357, %f331, %f330, %f357;
$L__BB38_19:
	add.s64 	%rd68, %rd4, %rd2;
	shl.b64 	%rd69, %rd68, 2;
	add.s64 	%rd70, %rd1, %rd69;
	ld.global.f32 	%f332, [%rd70];
	fma.rn.f32 	%f333, %f332, 0f3BBB989D, 0f3F000000;
	cvt.sat.f32.f32 	%f334, %f333;
	mov.f32 	%f335, 0f4B400001;
	mov.f32 	%f336, 0f437C0000;
	fma.rm.f32 	%f337, %f334, %f336, %f335;
	add.f32 	%f338, %f337, 0fCB40007F;
	neg.f32 	%f339, %f338;
	fma.rn.f32 	%f340, %f332, 0f3FB8AA3B, %f339;
	fma.rn.f32 	%f341, %f332, 0f32A57060, %f340;
	mov.b32 	%r63, %f337;
	shl.b32 	%r64, %r63, 23;
	mov.b32 	%f342, %r64;
	ex2.approx.ftz.f32 	%f343, %f341;
	mul.f32 	%f344, %f343, %f342;
	div.rn.f32 	%f345, %f344, %f357;
	mad.lo.s64 	%rd71, %rd39, %rd2, %rd3;
	cvta.to.global.u64 	%rd72, %rd35;
	shl.b64 	%rd73, %rd71, 2;
	add.s64 	%rd74, %rd72, %rd73;
	st.global.f32 	[%rd74], %f345;
$L__BB38_20:
	ret;

}


// ===== COMPILED SASS (sm_100) =====

	.target	sm_100

	.elftype	@"ET_EXEC"


//--------------------- .note.nv.tkinfo           --------------------------
	.section	.note.nv.tkinfo,"",@"SHT_NOTE"
	.sectionflags	@"SHF_NOTE_NV_TKINFO"
	.tkinfo
        /*0018*/ 	.word	0x00000002
        /*0030*/ 	.string	""
        /*0030*/ 	.string	"ptxas"
        /*0030*/ 	.string	"Cuda compilation tools, release 13.0, V13.0.88"
        /*0030*/ 	.string	"Build cuda_13.0.r13.0/compiler.36424714_0"
        /*0030*/ 	.string	"-arch sm_100 -m 64 "



//--------------------- .note.nv.cuinfo           --------------------------
	.section	.note.nv.cuinfo,"",@"SHT_NOTE"
	.sectionflags	@"SHF_NOTE_NV_CUINFO"
        /*0018*/ 	.short	0x0002
        /*001a*/ 	.short	0x0064
        /*001c*/ 	.short	0x0082
	.zero		2


//--------------------- .nv.info                  --------------------------
	.section	.nv.info,"",@"SHT_CUDA_INFO"
	.align	4


	//----- nvinfo : EIATTR_REGCOUNT
	.align		4
        /*0000*/ 	.byte	0x04, 0x2f
        /*0002*/ 	.short	(.L_1 - .L_0)
	.align		4
.L_0:
        /*0004*/ 	.word	index@(transpose_a)
        /*0008*/ 	.word	0x0000000c


	//----- nvinfo : EIATTR_FRAME_SIZE
	.align		4
.L_1:
        /*000c*/ 	.byte	0x04, 0x11
        /*000e*/ 	.short	(.L_3 - .L_2)
	.align		4
.L_2:
        /*0010*/ 	.word	index@(transpose_a)
        /*0014*/ 	.word	0x00000000


	//----- nvinfo : EIATTR_REGCOUNT
	.align		4
.L_3:
        /*0018*/ 	.byte	0x04, 0x2f
        /*001a*/ 	.short	(.L_5 - .L_4)
	.align		4
.L_4:
        /*001c*/ 	.word	index@(add_a_b)
        /*0020*/ 	.word	0x0000000c


	//----- nvinfo : EIATTR_FRAME_SIZE
	.align		4
.L_5:
        /*0024*/ 	.byte	0x04, 0x11
        /*0026*/ 	.short	(.L_7 - .L_6)
	.align		4
.L_6:
        /*0028*/ 	.word	index@(add_a_b)
        /*002c*/ 	.word	0x00000000


	//----- nvinfo : EIATTR_REGCOUNT
	.align		4
.L_7:
        /*0030*/ 	.byte	0x04, 0x2f
        /*0032*/ 	.short	(.L_9 - .L_8)
	.align		4
.L_8:
        /*0034*/ 	.word	index@(add_at_b)
        /*0038*/ 	.word	0x0000000c


	//----- nvinfo : EIATTR_FRAME_SIZE
	.align		4
.L_9:
        /*003c*/ 	.byte	0x04, 0x11
        /*003e*/ 	.short	(.L_11 - .L_10)
	.align		4
.L_10:
        /*0040*/ 	.word	index@(add_at_b)
        /*0044*/ 	.word	0x00000000


	//----- nvinfo : EIATTR_REGCOUNT
	.align		4
.L_11:
        /*0048*/ 	.byte	0x04, 0x2f
        /*004a*/ 	.short	(.L_13 - .L_12)
	.align		4
.L_12:
        /*004c*/ 	.word	index@(add_a_bt)
        /*0050*/ 	.word	0x0000000c


	//----- nvinfo : EIATTR_FRAME_SIZE
	.align		4
.L_13:
        /*0054*/ 	.byte	0x04, 0x11
        /*0056*/ 	.short	(.L_15 - .L_14)
	.align		4
.L_14:
        /*0058*/ 	.word	index@(add_a_bt)
        /*005c*/ 	.word	0x00000000


	//----- nvinfo : EIATTR_REGCOUNT
	.align		4
.L_15:
        /*0060*/ 	.byte	0x04, 0x2f
        /*0062*/ 	.short	(.L_17 - .L_16)
	.align		4
.L_16:
        /*0064*/ 	.word	index@(add_at_bt)
        /*0068*/ 	.word	0x0000000c


	//----- nvinfo : EIATTR_FRAME_SIZE
	.align		4
.L_17:
        /*006c*/ 	.byte	0x04, 0x11
        /*006e*/ 	.short	(.L_19 - .L_18)
	.align		4
.L_18:
        /*0070*/ 	.word	index@(add_at_bt)
        /*0074*/ 	.word	0x00000000


	//----- nvinfo : EIATTR_REGCOUNT
	.align		4
.L_19:
        /*0078*/ 	.byte	0x04, 0x2f
        /*007a*/ 	.short	(.L_21 - .L_20)
	.align		4
.L_20:
        /*007c*/ 	.word	index@(sub_a_b)
        /*0080*/ 	.word	0x0000000c


	//----- nvinfo : EIATTR_FRAME_SIZE
	.align		4
.L_21:
        /*0084*/ 	.byte	0x04, 0x11
        /*0086*/ 	.short	(.L_23 - .L_22)
	.align		4
.L_22:
        /*0088*/ 	.word	index@(sub_a_b)
        /*008c*/ 	.word	0x00000000


	//----- nvinfo : EIATTR_REGCOUNT
	.align		4
.L_23:
        /*0090*/ 	.byte	0x04, 0x2f
        /*0092*/ 	.short	(.L_25 - .L_24)
	.align		4
.L_24:
        /*0094*/ 	.word	index@(sub_at_b)
        /*0098*/ 	.word	0x0000000c


	//----- nvinfo : EIATTR_FRAME_SIZE
	.align		4
.L_25:
        /*009c*/ 	.byte	0x04, 0x11
        /*009e*/ 	.short	(.L_27 - .L_26)
	.align		4
.L_26:
        /*00a0*/ 	.word	index@(sub_at_b)
        /*00a4*/ 	.word	0x00000000


	//----- nvinfo : EIATTR_REGCOUNT
	.align		4
.L_27:
        /*00a8*/ 	.byte	0x04, 0x2f
        /*00aa*/ 	.short	(.L_29 - .L_28)
	.align		4
.L_28:
        /*00ac*/ 	.word	index@(sub_a_bt)
        /*00b0*/ 	.word	0x0000000c


	//----- nvinfo : EIATTR_FRAME_SIZE
	.align		4
.L_29:
        /*00b4*/ 	.byte	0x04, 0x11
        /*00b6*/ 	.short	(.L_31 - .L_30)
	.align		4
.L_30:
        /*00b8*/ 	.word	index@(sub_a_bt)
        /*00bc*/ 	.word	0x00000000


	//----- nvinfo : EIATTR_REGCOUNT
	.align		4
.L_31:
        /*00c0*/ 	.byte	0x04, 0x2f
        /*00c2*/ 	.short	(.L_33 - .L_32)
	.align		4
.L_32:
        /*00c4*/ 	.word	index@(sub_at_bt)
        /*00c8*/ 	.word	0x0000000c


	//----- nvinfo : EIATTR_FRAME_SIZE
	.align		4
.L_33:
        /*00cc*/ 	.byte	0x04, 0x11
        /*00ce*/ 	.short	(.L_35 - .L_34)
	.align		4
.L_34:
        /*00d0*/ 	.word	index@(sub_at_bt)
        /*00d4*/ 	.word	0x00000000


	//----- nvinfo : EIATTR_REGCOUNT
	.align		4
.L_35:
        /*00d8*/ 	.byte	0x04, 0x2f
        /*00da*/ 	.short	(.L_37 - .L_36)
	.align		4
.L_36:
        /*00dc*/ 	.word	index@(mul_a_b)
        /*00e0*/ 	.word	0x00000024


	//----- nvinfo : EIATTR_FRAME_SIZE
	.align		4
.L_37:
        /*00e4*/ 	.byte	0x04, 0x11
        /*00e6*/ 	.short	(.L_39 - .L_38)
	.align		4
.L_38:
        /*00e8*/ 	.word	index@(mul_a_b)
        /*00ec*/ 	.word	0x00000000


	//----- nvinfo : EIATTR_REGCOUNT
	.align		4
.L_39:
        /*00f0*/ 	.byte	0x04, 0x2f
        /*00f2*/ 	.short	(.L_41 - .L_40)
	.align		4
.L_40:
        /*00f4*/ 	.word	index@(mul_at_b)
        /*00f8*/ 	.word	0x00000020


	//----- nvinfo : EIATTR_FRAME_SIZE
	.align		4
.L_41:
        /*00fc*/ 	.byte	0x04, 0x11
        /*00fe*/ 	.short	(.L_43 - .L_42)
	.align		4
.L_42:
        /*0100*/ 	.word	index@(mul_at_b)
        /*0104*/ 	.word	0x00000000


	//----- nvinfo : EIATTR_REGCOUNT
	.align		4
.L_43:
        /*0108*/ 	.byte	0x04, 0x2f
        /*010a*/ 	.short	(.L_45 - .L_44)
	.align		4
.L_44:
        /*010c*/ 	.word	index@(mul_a_bt)
        /*0110*/ 	.word	0x00000024


	//----- nvinfo : EIATTR_FRAME_SIZE
	.align		4
.L_45:
        /*0114*/ 	.byte	0x04, 0x11
        /*0116*/ 	.short	(.L_47 - .L_46)
	.align		4
.L_46:
        /*0118*/ 	.word	index@(mul_a_bt)
        /*011c*/ 	.word	0x00000000


	//----- nvinfo : EIATTR_REGCOUNT
	.align		4
.L_47:
        /*0120*/ 	.byte	0x04, 0x2f
        /*0122*/ 	.short	(.L_49 - .L_48)
	.align		4
.L_48:
        /*0124*/ 	.word	index@(mul_at_bt)
        /*0128*/ 	.word	0x00000022


	//----- nvinfo : EIATTR_FRAME_SIZE
	.align		4
.L_49:
        /*012c*/ 	.byte	0x04, 0x11
        /*012e*/ 	.short	(.L_51 - .L_50)
	.align		4
.L_50:
        /*0130*/ 	.word	index@(mul_at_bt)
        /*0134*/ 	.word	0x00000000


	//----- nvinfo : EIATTR_REGCOUNT
	.align		4
.L_51:
        /*0138*/ 	.byte	0x04, 0x2f
        /*013a*/ 	.short	(.L_53 - .L_52)
	.align		4
.L_52:
        /*013c*/ 	.word	index@(mul_a_b_for_elems)
        /*0140*/ 	.word	0x0000000c


	//----- nvinfo : EIATTR_FRAME_SIZE
	.align		4
.L_53:
        /*0144*/ 	.byte	0x04, 0x11
        /*0146*/ 	.short	(.L_55 - .L_54)
	.align		4
.L_54:
        /*0148*/ 	.word	index@(mul_a_b_for_elems)
        /*014c*/ 	.word	0x00000000


	//----- nvinfo : EIATTR_REGCOUNT
	.align		4
.L_55:
        /*0150*/ 	.byte	0x04, 0x2f
        /*0152*/ 	.short	(.L_57 - .L_56)
	.align		4
.L_56:
        /*0154*/ 	.word	index@(mul_at_b_for_elems)
        /*0158*/ 	.word	0x0000000c


	//----- nvinfo : EIATTR_FRAME_SIZE
	.align		4
.L_57:
        /*015c*/ 	.byte	0x04, 0x11
        /*015e*/ 	.short	(.L_59 - .L_58)
	.align		4
.L_58:
        /*0160*/ 	.word	index@(mul_at_b_for_elems)
        /*0164*/ 	.word	0x00000000


	//----- nvinfo : EIATTR_REGCOUNT
	.align		4
.L_59:
        /*0168*/ 	.byte	0x04, 0x2f
        /*016a*/ 	.short	(.L_61 - .L_60)
	.align		4
.L_60:
        /*016c*/ 	.word	index@(mul_a_bt_for_elems)
        /*0170*/ 	.word	0x0000000c


	//----- nvinfo : EIATTR_FRAME_SIZE
	.align		4
.L_61:
        /*0174*/ 	.byte	0x04, 0x11
        /*0176*/ 	.short	(.L_63 - .L_62)
	.align		4
.L_62:
        /*0178*/ 	.word	index@(mul_a_bt_for_elems)
        /*017c*/ 	.word	0x00000000


	//----- nvinfo : EIATTR_REGCOUNT
	.align		4
.L_63:
        /*0180*/ 	.byte	0x04, 0x2f
        /*0182*/ 	.short	(.L_65 - .L_64)
	.align		4
.L_64:
        /*0184*/ 	.word	index@(mul_at_bt_for_elems)
        /*0188*/ 	.word	0x0000000c


	//----- nvinfo : EIATTR_FRAME_SIZE
	.align		4
.L_65:
        /*018c*/ 	.byte	0x04, 0x11
        /*018e*/ 	.short	(.L_67 - .L_66)
	.align		4
.L_66:
        /*0190*/ 	.word	index@(mul_at_bt_for_elems)
        /*0194*/ 	.word	0x00000000


	//----- nvinfo : EIATTR_REGCOUNT
	.align		4
.L_67:
        /*0198*/ 	.byte	0x04, 0x2f
        /*019a*/ 	.short	(.L_69 - .L_68)
	.align		4
.L_68:
        /*019c*/ 	.word	index@(div_a_b_for_elems)
        /*01a0*/ 	.word	0x00000010


	//----- nvinfo : EIATTR_FRAME_SIZE
	.align		4
.L_69:
        /*01a4*/ 	.byte	0x04, 0x11
        /*01a6*/ 	.short	(.L_71 - .L_70)
	.align		4
.L_70:
        /*01a8*/ 	.word	index@($__internal_11_$__cuda_sm3x_div_rn_noftz_f32_slowpath)
        /*01ac*/ 	.word	0x00000000


	//----- nvinfo : EIATTR_FRAME_SIZE
	.align		4
.L_71:
        /*01b0*/ 	.byte	0x04, 0x11
        /*01b2*/ 	.short	(.L_73 - .L_72)
	.align		4
.L_72:
        /*01b4*/ 	.word	index@(div_a_b_for_elems)
        /*01b8*/ 	.word	0x00000000


	//----- nvinfo : EIATTR_REGCOUNT
	.align		4
.L_73:
        /*01bc*/ 	.byte	0x04, 0x2f
        /*01be*/ 	.short	(.L_75 - .L_74)
	.align		4
.L_74:
        /*01c0*/ 	.word	index@(div_at_b_for_elems)
        /*01c4*/ 	.word	0x00000010


	//----- nvinfo : EIATTR_FRAME_SIZE
	.align		4
.L_75:
        /*01c8*/ 	.byte	0x04, 0x11
        /*01ca*/ 	.short	(.L_77 - .L_76)
	.align		4
.L_76:
        /*01cc*/ 	.word	index@($__internal_10_$__cuda_sm3x_div_rn_noftz_f32_slowpath)
        /*01d0*/ 	.word	0x00000000


	//----- nvinfo : EIATTR_FRAME_SIZE
	.align		4
.L_77:
        /*01d4*/ 	.byte	0x04, 0x11
        /*01d6*/ 	.short	(.L_79 - .L_78)
	.align		4
.L_78:
        /*01d8*/ 	.word	index@(div_at_b_for_elems)
        /*01dc*/ 	.word	0x00000000


	//----- nvinfo : EIATTR_REGCOUNT
	.align		4
.L_79:
        /*01e0*/ 	.byte	0x04, 0x2f
        /*01e2*/ 	.short	(.L_81 - .L_80)
	.align		4
.L_80:
        /*01e4*/ 	.word	index@(div_a_bt_for_elems)
        /*01e8*/ 	.word	0x00000010


	//----- nvinfo : EIATTR_FRAME_SIZE
	.align		4
.L_81:
        /*01ec*/ 	.byte	0x04, 0x11
        /*01ee*/ 	.short	(.L_83 - .L_82)
	.align		4
.L_82:
        /*01f0*/ 	.word	index@($__internal_9_$__cuda_sm3x_div_rn_noftz_f32_slowpath)
        /*01f4*/ 	.word	0x00000000


	//----- nvinfo : EIATTR_FRAME_SIZE
	.align		4
.L_83:
        /*01f8*/ 	.byte	0x04, 0x11
        /*01fa*/ 	.short	(.L_85 - .L_84)
	.align		4
.L_84:
        /*01fc*/ 	.word	index@(div_a_bt_for_elems)
        /*0200*/ 	.word	0x00000000


	//----- nvinfo : EIATTR_REGCOUNT
	.align		4
.L_85:
        /*0204*/ 	.byte	0x04, 0x2f
        /*0206*/ 	.short	(.L_87 - .L_86)
	.align		4
.L_86:
        /*0208*/ 	.word	index@(div_at_bt_for_elems)
        /*020c*/ 	.word	0x00000012


	//----- nvinfo : EIATTR_FRAME_SIZE
	.align		4
.L_87:
        /*0210*/ 	.byte	0x04, 0x11
        /*0212*/ 	.short	(.L_89 - .L_88)
	.align		4
.L_88:
        /*0214*/ 	.word	index@($__internal_8_$__cuda_sm3x_div_rn_noftz_f32_slowpath)
        /*0218*/ 	.word	0x00000000


	//----- nvinfo : EIATTR_FRAME_SIZE
	.align		4
.L_89:
        /*021c*/ 	.byte	0x04, 0x11
        /*021e*/ 	.short	(.L_91 - .L_90)
	.align		4
.L_90:
        /*0220*/ 	.word	index@(div_at_bt_for_elems)
        /*0224*/ 	.word	0x00000000


	//----- nvinfo : EIATTR_REGCOUNT
	.align		4
.L_91:
        /*0228*/ 	.byte	0x04, 0x2f
        /*022a*/ 	.short	(.L_93 - .L_92)
	.align		4
.L_92:
        /*022c*/ 	.word	index@(add_a_b_for_scalar)
        /*0230*/ 	.word	0x0000000a


	//----- nvinfo : EIATTR_FRAME_SIZE
	.align		4
.L_93:
        /*0234*/ 	.byte	0x04, 0x11
        /*0236*/ 	.short	(.L_95 - .L_94)
	.align		4
.L_94:
        /*0238*/ 	.word	index@(add_a_b_for_scalar)
        /*023c*/ 	.word	0x00000000


	//----- nvinfo : EIATTR_REGCOUNT
	.align		4
.L_95:
        /*0240*/ 	.byte	0x04, 0x2f
        /*0242*/ 	.short	(.L_97 - .L_96)
	.align		4
.L_96:
        /*0244*/ 	.word	index@(add_at_b_for_scalar)
        /*0248*/ 	.word	0x0000000c


	//----- nvinfo : EIATTR_FRAME_SIZE
	.align		4
.L_97:
        /*024c*/ 	.byte	0x04, 0x11
        /*024e*/ 	.short	(.L_99 - .L_98)
	.align		4
.L_98:
        /*0250*/ 	.word	index@(add_at_b_for_scalar)
        /*0254*/ 	.word	0x00000000


	//----- nvinfo : EIATTR_REGCOUNT
	.align		4
.L_99:
        /*0258*/ 	.byte	0x04, 0x2f
        /*025a*/ 	.short	(.L_101 - .L_100)
	.align		4
.L_100:
        /*025c*/ 	.word	index@(sub_a_b_for_scalar)
        /*0260*/ 	.word	0x0000000a


	//----- nvinfo : EIATTR_FRAME_SIZE
	.align		4
.L_101:
        /*0264*/ 	.byte	0x04, 0x11
        /*0266*/ 	.short	(.L_103 - .L_102)
	.align		4
.L_102:
        /*0268*/ 	.word	index@(sub_a_b_for_scalar)
        /*026c*/ 	.word	0x00000000


	//----- nvinfo : EIATTR_REGCOUNT
	.align		4
.L_103:
        /*0270*/ 	.byte	0x04, 0x2f
        /*0272*/ 	.short	(.L_105 - .L_104)
	.align		4
.L_104:
        /*0274*/ 	.word	index@(sub_at_b_for_scalar)
        /*0278*/ 	.word	0x0000000c


	//----- nvinfo : EIATTR_FRAME_SIZE
	.align		4
.L_105:
        /*027c*/ 	.byte	0x04, 0x11
        /*027e*/ 	.short	(.L_107 - .L_106)
	.align		4
.L_106:
        /*0280*/ 	.word	index@(sub_at_b_for_scalar)
        /*0284*/ 	.word	0x00000000


	//----- nvinfo : EIATTR_REGCOUNT
	.align		4
.L_107:
        /*0288*/ 	.byte	0x04, 0x2f
        /*028a*/ 	.short	(.L_109 - .L_108)
	.align		4
.L_108:
        /*028c*/ 	.word	index@(rsub_a_b_for_scalar)
        /*0290*/ 	.word	0x0000000a


	//----- nvinfo : EIATTR_FRAME_SIZE
	.align		4
.L_109:
        /*0294*/ 	.byte	0x04, 0x11
        /*0296*/ 	.short	(.L_111 - .L_110)
	.align		4
.L_110:
        /*0298*/ 	.word	index@(rsub_a_b_for_scalar)
        /*029c*/ 	.word	0x00000000


	//----- nvinfo : EIATTR_REGCOUNT
	.align		4
.L_111:
        /*02a0*/ 	.byte	0x04, 0x2f
        /*02a2*/ 	.short	(.L_113 - .L_112)
	.align		4
.L_112:
        /*02a4*/ 	.word	index@(rsub_at_b_for_scalar)
        /*02a8*/ 	.word	0x0000000c


	//----- nvinfo : EIATTR_FRAME_SIZE
	.align		4
.L_113:
        /*02ac*/ 	.byte	0x04, 0x11
        /*02ae*/ 	.short	(.L_115 - .L_114)
	.align		4
.L_114:
        /*02b0*/ 	.word	index@(rsub_at_b_for_scalar)
        /*02b4*/ 	.word	0x00000000


	//----- nvinfo : EIATTR_REGCOUNT
	.align		4
.L_115:
        /*02b8*/ 	.byte	0x04, 0x2f
        /*02ba*/ 	.short	(.L_117 - .L_116)
	.align		4
.L_116:
        /*02bc*/ 	.word	index@(mul_a_b_for_scalar)
        /*02c0*/ 	.word	0x0000000a


	//----- nvinfo : EIATTR_FRAME_SIZE
	.align		4
.L_117:
        /*02c4*/ 	.byte	0x04, 0x11
        /*02c6*/ 	.short	(.L_119 - .L_118)
	.align		4
.L_118:
        /*02c8*/ 	.word	index@(mul_a_b_for_scalar)
        /*02cc*/ 	.word	0x00000000


	//----- nvinfo : EIATTR_REGCOUNT
	.align		4
.L_119:
        /*02d0*/ 	.byte	0x04, 0x2f
        /*02d2*/ 	.short	(.L_121 - .L_120)
	.align		4
.L_120:
        /*02d4*/ 	.word	index@(mul_at_b_for_scalar)
        /*02d8*/ 	.word	0x0000000c


	//----- nvinfo : EIATTR_FRAME_SIZE
	.align		4
.L_121:
        /*02dc*/ 	.byte	0x04, 0x11
        /*02de*/ 	.short	(.L_123 - .L_122)
	.align		4
.L_122:
        /*02e0*/ 	.word	index@(mul_at_b_for_scalar)
        /*02e4*/ 	.word	0x00000000


	//----- nvinfo : EIATTR_REGCOUNT
	.align		4
.L_123:
        /*02e8*/ 	.byte	0x04, 0x2f
        /*02ea*/ 	.short	(.L_125 - .L_124)
	.align		4
.L_124:
        /*02ec*/ 	.word	index@(div_a_b_for_scalar)
        /*02f0*/ 	.word	0x00000010


	//----- nvinfo : EIATTR_FRAME_SIZE
	.align		4
.L_125:
        /*02f4*/ 	.byte	0x04, 0x11
        /*02f6*/ 	.short	(.L_127 - .L_126)
	.align		4
.L_126:
        /*02f8*/ 	.word	index@($__internal_7_$__cuda_sm3x_div_rn_noftz_f32_slowpath)
        /*02fc*/ 	.word	0x00000000


	//----- nvinfo : EIATTR_FRAME_SIZE
	.align		4
.L_127:
        /*0300*/ 	.byte	0x04, 0x11
        /*0302*/ 	.short	(.L_129 - .L_128)
	.align		4
.L_128:
        /*0304*/ 	.word	index@(div_a_b_for_scalar)
        /*0308*/ 	.word	0x00000000


	//----- nvinfo : EIATTR_REGCOUNT
	.align		4
.L_129:
        /*030c*/ 	.byte	0x04, 0x2f
        /*030e*/ 	.short	(.L_131 - .L_130)
	.align		4
.L_130:
        /*0310*/ 	.word	index@(div_at_b_for_scalar)
        /*0314*/ 	.word	0x00000012


	//----- nvinfo : EIATTR_FRAME_SIZE
	.align		4
.L_131:
        /*0318*/ 	.byte	0x04, 0x11
        /*031a*/ 	.short	(.L_133 - .L_132)
	.align		4
.L_132:
        /*031c*/ 	.word	index@($__internal_6_$__cuda_sm3x_div_rn_noftz_f32_slowpath)
        /*0320*/ 	.word	0x00000000


	//----- nvinfo : EIATTR_FRAME_SIZE
	.align		4
.L_133:
        /*0324*/ 	.byte	0x04, 0x11
        /*0326*/ 	.short	(.L_135 - .L_134)
	.align		4
.L_134:
        /*0328*/ 	.word	index@(div_at_b_for_scalar)
        /*032c*/ 	.word	0x00000000


	//----- nvinfo : EIATTR_REGCOUNT
	.align		4
.L_135:
        /*0330*/ 	.byte	0x04, 0x2f
        /*0332*/ 	.short	(.L_137 - .L_136)
	.align		4
.L_136:
        /*0334*/ 	.word	index@(rdiv_a_b_for_scalar)
        /*0338*/ 	.word	0x00000011


	//----- nvinfo : EIATTR_FRAME_SIZE
	.align		4
.L_137:
        /*033c*/ 	.byte	0x04, 0x11
        /*033e*/ 	.short	(.L_139 - .L_138)
	.align		4
.L_138:
        /*0340*/ 	.word	index@($__internal_5_$__cuda_sm3x_div_rn_noftz_f32_slowpath)
        /*0344*/ 	.word	0x00000000


	//----- nvinfo : EIATTR_FRAME_SIZE
	.align		4
.L_139:
        /*0348*/ 	.byte	0x04, 0x11
        /*034a*/ 	.short	(.L_141 - .L_140)
	.align		4
.L_140:
        /*034c*/ 	.word	index@(rdiv_a_b_for_scalar)
        /*0350*/ 	.word	0x00000000


	//----- nvinfo : EIATTR_REGCOUNT
	.align		4
.L_141:
        /*0354*/ 	.byte	0x04, 0x2f
        /*0356*/ 	.short	(.L_143 - .L_142)
	.align		4
.L_142:
        /*0358*/ 	.word	index@(rdiv_at_b_for_scalar)
        /*035c*/ 	.word	0x00000012


	//----- nvinfo : EIATTR_FRAME_SIZE
	.align		4
.L_143:
        /*0360*/ 	.byte	0x04, 0x11
        /*0362*/ 	.short	(.L_145 - .L_144)
	.align		4
.L_144:
        /*0364*/ 	.word	index@($__internal_4_$__cuda_sm3x_div_rn_noftz_f32_slowpath)
        /*0368*/ 	.word	0x00000000


	//----- nvinfo : EIATTR_FRAME_SIZE
	.align		4
.L_145:
        /*036c*/ 	.byte	0x04, 0x11
        /*036e*/ 	.short	(.L_147 - .L_146)
	.align		4
.L_146:
        /*0370*/ 	.word	index@(rdiv_at_b_for_scalar)
        /*0374*/ 	.word	0x00000000


	//----- nvinfo : EIATTR_REGCOUNT
	.align		4
.L_147:
        /*0378*/ 	.byte	0x04, 0x2f
        /*037a*/ 	.short	(.L_149 - .L_148)
	.align		4
.L_148:
        /*037c*/ 	.word	index@(sigmoid_a)
        /*0380*/ 	.word	0x0000000f


	//----- nvinfo : EIATTR_FRAME_SIZE
	.align		4
.L_149:
        /*0384*/ 	.byte	0x04, 0x11
        /*0386*/ 	.short	(.L_151 - .L_150)
	.align		4
.L_150:
        /*0388*/ 	.word	index@($__internal_3_$__cuda_sm20_rcp_rn_f32_slowpath)
        /*038c*/ 	.word	0x00000000


	//----- nvinfo : EIATTR_FRAME_SIZE
	.align		4
.L_151:
        /*0390*/ 	.byte	0x04, 0x11
        /*0392*/ 	.short	(.L_153 - .L_152)
	.align		4
.L_152:
        /*0394*/ 	.word	index@(sigmoid_a)
        /*0398*/ 	.word	0x00000000


	//----- nvinfo : EIATTR_REGCOUNT
	.align		4
.L_153:
        /*039c*/ 	.byte	0x04, 0x2f
        /*039e*/ 	.short	(.L_155 - .L_154)
	.align		4
.L_154:
        /*03a0*/ 	.word	index@(sigmoid_at)
        /*03a4*/ 	.word	0x00000011


	//----- nvinfo : EIATTR_FRAME_SIZE
	.align		4
.L_155:
        /*03a8*/ 	.byte	0x04, 0x11
        /*03aa*/ 	.short	(.L_157 - .L_156)
	.align		4
.L_156:
        /*03ac*/ 	.word	index@($__internal_2_$__cuda_sm20_rcp_rn_f32_slowpath)
        /*03b0*/ 	.word	0x00000000


	//----- nvinfo : EIATTR_FRAME_SIZE
	.align		4
.L_157:
        /*03b4*/ 	.byte	0x04, 0x11
        /*03b6*/ 	.short	(.L_159 - .L_158)
	.align		4
.L_158:
        /*03b8*/ 	.word	index@(sigmoid_at)
        /*03bc*/ 	.word	0x00000000


	//----- nvinfo : EIATTR_REGCOUNT
	.align		4
.L_159:
        /*03c0*/ 	.byte	0x04, 0x2f
        /*03c2*/ 	.short	(.L_161 - .L_160)
	.align		4
.L_160:
        /*03c4*/ 	.word	index@(tanh_a)
        /*03c8*/ 	.word	0x0000000d


	//----- nvinfo : EIATTR_FRAME_SIZE
	.align		4
.L_161:
        /*03cc*/ 	.byte	0x04, 0x11
        /*03ce*/ 	.short	(.L_163 - .L_162)
	.align		4
.L_162:
        /*03d0*/ 	.word	index@(tanh_a)
        /*03d4*/ 	.word	0x00000000


	//----- nvinfo : EIATTR_REGCOUNT
	.align		4
.L_163:
        /*03d8*/ 	.byte	0x04, 0x2f
        /*03da*/ 	.short	(.L_165 - .L_164)
	.align		4
.L_164:
        /*03dc*/ 	.word	index@(tanh_at)
        /*03e0*/ 	.word	0x00000010


	//----- nvinfo : EIATTR_FRAME_SIZE
	.align		4
.L_165:
        /*03e4*/ 	.byte	0x04, 0x11
        /*03e6*/ 	.short	(.L_167 - .L_166)
	.align		4
.L_166:
        /*03e8*/ 	.word	index@(tanh_at)
        /*03ec*/ 	.word	0x00000000


	//----- nvinfo : EIATTR_REGCOUNT
	.align		4
.L_167:
        /*03f0*/ 	.byte	0x04, 0x2f
        /*03f2*/ 	.short	(.L_169 - .L_168)
	.align		4
.L_168:
        /*03f4*/ 	.word	index@(softmax_a)
        /*03f8*/ 	.word	0x00000020


	//----- nvinfo : EIATTR_FRAME_SIZE
	.align		4
.L_169:
        /*03fc*/ 	.byte	0x04, 0x11
        /*03fe*/ 	.short	(.L_171 - .L_170)
	.align		4
.L_170:
        /*0400*/ 	.word	index@($__internal_1_$__cuda_sm3x_div_rn_noftz_f32_slowpath)
        /*0404*/ 	.word	0x00000000


	//----- nvinfo : EIATTR_FRAME_SIZE
	.align		4
.L_171:
        /*0408*/ 	.byte	0x04, 0x11
        /*040a*/ 	.short	(.L_173 - .L_172)
	.align		4
.L_172:
        /*040c*/ 	.word	index@(softmax_a)
        /*0410*/ 	.word	0x00000000


	//----- nvinfo : EIATTR_REGCOUNT
	.align		4
.L_173:
        /*0414*/ 	.byte	0x04, 0x2f
        /*0416*/ 	.short	(.L_175 - .L_174)
	.align		4
.L_174:
        /*0418*/ 	.word	index@(softmax_at)
        /*041c*/ 	.word	0x00000020


	//----- nvinfo : EIATTR_FRAME_SIZE
	.align		4
.L_175:
        /*0420*/ 	.byte	0x04, 0x11
        /*0422*/ 	.short	(.L_177 - .L_176)
	.align		4
.L_176:
        /*0424*/ 	.word	index@($__internal_0_$__cuda_sm3x_div_rn_noftz_f32_slowpath)
        /*0428*/ 	.word	0x00000000


	//----- nvinfo : EIATTR_FRAME_SIZE
	.align		4
.L_177:
        /*042c*/ 	.byte	0x04, 0x11
        /*042e*/ 	.short	(.L_179 - .L_178)
	.align		4
.L_178:
        /*0430*/ 	.word	index@(softmax_at)
        /*0434*/ 	.word	0x00000000


	//----- nvinfo : EIATTR_MIN_STACK_SIZE
	.align		4
.L_179:
        /*0438*/ 	.byte	0x04, 0x12
        /*043a*/ 	.short	(.L_181 - .L_180)
	.align		4
.L_180:
        /*043c*/ 	.word	index@(softmax_at)
        /*0440*/ 	.word	0x00000000


	//----- nvinfo : EIATTR_MIN_STACK_SIZE
	.align		4
.L_181:
        /*0444*/ 	.byte	0x04, 0x12
        /*0446*/ 	.short	(.L_183 - .L_182)
	.align		4
.L_182:
        /*0448*/ 	.word	index@(softmax_a)
        /*044c*/ 	.word	0x00000000


	//----- nvinfo : EIATTR_MIN_STACK_SIZE
	.align		4
.L_183:
        /*0450*/ 	.byte	0x04, 0x12
        /*0452*/ 	.short	(.L_185 - .L_184)
	.align		4
.L_184:
        /*0454*/ 	.word	index@(tanh_at)
        /*0458*/ 	.word	0x00000000


	//----- nvinfo : EIATTR_MIN_STACK_SIZE
	.align		4
.L_185:
        /*045c*/ 	.byte	0x04, 0x12
        /*045e*/ 	.short	(.L_187 - .L_186)
	.align		4
.L_186:
        /*0460*/ 	.word	index@(tanh_a)
        /*0464*/ 	.word	0x00000000


	//----- nvinfo : EIATTR_MIN_STACK_SIZE
	.align		4
.L_187:
        /*0468*/ 	.byte	0x04, 0x12
        /*046a*/ 	.short	(.L_189 - .L_188)
	.align		4
.L_188:
        /*046c*/ 	.word	index@(sigmoid_at)
        /*0470*/ 	.word	0x00000000


	//----- nvinfo : EIATTR_MIN_STACK_SIZE
	.align		4
.L_189:
        /*0474*/ 	.byte	0x04, 0x12
        /*0476*/ 	.short	(.L_191 - .L_190)
	.align		4
.L_190:
        /*0478*/ 	.word	index@(sigmoid_a)
        /*047c*/ 	.word	0x00000000


	//----- nvinfo : EIATTR_MIN_STACK_SIZE
	.align		4
.L_191:
        /*0480*/ 	.byte	0x04, 0x12
        /*0482*/ 	.short	(.L_193 - .L_192)
	.align		4
.L_192:
        /*0484*/ 	.word	index@(rdiv_at_b_for_scalar)
        /*0488*/ 	.word	0x00000000


	//----- nvinfo : EIATTR_MIN_STACK_SIZE
	.align		4
.L_193:
        /*048c*/ 	.byte	0x04, 0x12
        /*048e*/ 	.short	(.L_195 - .L_194)
	.align		4
.L_194:
        /*0490*/ 	.word	index@(rdiv_a_b_for_scalar)
        /*0494*/ 	.word	0x00000000


	//----- nvinfo : EIATTR_MIN_STACK_SIZE
	.align		4
.L_195:
        /*0498*/ 	.byte	0x04, 0x12
        /*049a*/ 	.short	(.L_197 - .L_196)
	.align		4
.L_196:
        /*049c*/ 	.word	index@(div_at_b_for_scalar)
        /*04a0*/ 	.word	0x00000000


	//----- nvinfo : EIATTR_MIN_STACK_SIZE
	.align		4
.L_197:
        /*04a4*/ 	.byte	0x04, 0x12
        /*04a6*/ 	.short	(.L_199 - .L_198)
	.align		4
.L_198:
        /*04a8*/ 	.word	index@(div_a_b_for_scalar)
        /*04ac*/ 	.word	0x00000000


	//----- nvinfo : EIATTR_MIN_STACK_SIZE
	.align		4
.L_199:
        /*04b0*/ 	.byte	0x04, 0x12
        /*04b2*/ 	.short	(.L_201 - .L_200)
	.align		4
.L_200:
        /*04b4*/ 	.word	index@(mul_at_b_for_scalar)
        /*04b8*/ 	.word	0x00000000


	//----- nvinfo : EIATTR_MIN_STACK_SIZE
	.align		4
.L_201:
        /*04bc*/ 	.byte	0x04, 0x12
        /*04be*/ 	.short	(.L_203 - .L_202)
	.align		4
.L_202:
        /*04c0*/ 	.word	index@(mul_a_b_for_scalar)
        /*04c4*/ 	.word	0x00000000


	//----- nvinfo : EIATTR_MIN_STACK_SIZE
	.align		4
.L_203:
        /*04c8*/ 	.byte	0x04, 0x12
        /*04ca*/ 	.short	(.L_205 - .L_204)
	.align		4
.L_204:
        /*04cc*/ 	.word	index@(rsub_at_b_for_scalar)
        /*04d0*/ 	.word	0x00000000


	//----- nvinfo : EIATTR_MIN_STACK_SIZE
	.align		4
.L_205:
        /*04d4*/ 	.byte	0x04, 0x12
        /*04d6*/ 	.short	(.L_207 - .L_206)
	.align		4
.L_206:
        /*04d8*/ 	.word	index@(rsub_a_b_for_scalar)
        /*04dc*/ 	.word	0x00000000


	//----- nvinfo : EIATTR_MIN_STACK_SIZE
	.align		4
.L_207:
        /*04e0*/ 	.byte	0x04, 0x12
        /*04e2*/ 	.short	(.L_209 - .L_208)
	.align		4
.L_208:
        /*04e4*/ 	.word	index@(sub_at_b_for_scalar)
        /*04e8*/ 	.word	0x00000000


	//----- nvinfo : EIATTR_MIN_STACK_SIZE
	.align		4
.L_209:
        /*04ec*/ 	.byte	0x04, 0x12
        /*04ee*/ 	.short	(.L_211 - .L_210)
	.align		4
.L_210:
        /*04f0*/ 	.word	index@(sub_a_b_for_scalar)
        /*04f4*/ 	.word	0x00000000


	//----- nvinfo : EIATTR_MIN_STACK_SIZE
	.align		4
.L_211:
        /*04f8*/ 	.byte	0x04, 0x12
        /*04fa*/ 	.short	(.L_213 - .L_212)
	.align		4
.L_212:
        /*04fc*/ 	.word	index@(add_at_b_for_scalar)
        /*0500*/ 	.word	0x00000000


	//----- nvinfo : EIATTR_MIN_STACK_SIZE
	.align		4
.L_213:
        /*0504*/ 	.byte	0x04, 0x12
        /*0506*/ 	.short	(.L_215 - .L_214)
	.align		4
.L_214:
        /*0508*/ 	.word	index@(add_a_b_for_scalar)
        /*050c*/ 	.word	0x00000000


	//----- nvinfo : EIATTR_MIN_STACK_SIZE
	.align		4
.L_215:
        /*0510*/ 	.byte	0x04, 0x12
        /*0512*/ 	.short	(.L_217 - .L_216)
	.align		4
.L_216:
        /*0514*/ 	.word	index@(div_at_bt_for_elems)
        /*0518*/ 	.word	0x00000000


	//----- nvinfo : EIATTR_MIN_STACK_SIZE
	.align		4
.L_217:
        /*051c*/ 	.byte	0x04, 0x12
        /*051e*/ 	.short	(.L_219 - .L_218)
	.align		4
.L_218:
        /*0520*/ 	.word	index@(div_a_bt_for_elems)
        /*0524*/ 	.word	0x00000000


	//----- nvinfo : EIATTR_MIN_STACK_SIZE
	.align		4
.L_219:
        /*0528*/ 	.byte	0x04, 0x12
        /*052a*/ 	.short	(.L_221 - .L_220)
	.align		4
.L_220:
        /*052c*/ 	.word	index@(div_at_b_for_elems)
        /*0530*/ 	.word	0x00000000


	//----- nvinfo : EIATTR_MIN_STACK_SIZE
	.align		4
.L_221:
        /*0534*/ 	.byte	0x04, 0x12
        /*0536*/ 	.short	(.L_223 - .L_222)
	.align		4
.L_222:
        /*0538*/ 	.word	index@(div_a_b_for_elems)
        /*053c*/ 	.word	0x00000000


	//----- nvinfo : EIATTR_MIN_STACK_SIZE
	.align		4
.L_223:
        /*0540*/ 	.byte	0x04, 0x12
        /*0542*/ 	.short	(.L_225 - .L_224)
	.align		4
.L_224:
        /*0544*/ 	.word	index@(mul_at_bt_for_elems)
        /*0548*/ 	.word	0x00000000


	//----- nvinfo : EIATTR_MIN_STACK_SIZE
	.align		4
.L_225:
        /*054c*/ 	.byte	0x04, 0x12
        /*054e*/ 	.short	(.L_227 - .L_226)
	.align		4
.L_226:
        /*0550*/ 	.word	index@(mul_a_bt_for_elems)
        /*0554*/ 	.word	0x00000000


	//----- nvinfo : EIATTR_MIN_STACK_SIZE
	.align		4
.L_227:
        /*0558*/ 	.byte	0x04, 0x12
        /*055a*/ 	.short	(.L_229 - .L_228)
	.align		4
.L_228:
        /*055c*/ 	.word	index@(mul_at_b_for_elems)
        /*0560*/ 	.word	0x00000000


	//----- nvinfo : EIATTR_MIN_STACK_SIZE
	.align		4
.L_229:
        /*0564*/ 	.byte	0x04, 0x12
        /*0566*/ 	.short	(.L_231 - .L_230)
	.align		4
.L_230:
        /*0568*/ 	.word	index@(mul_a_b_for_elems)
        /*056c*/ 	.word	0x00000000


	//----- nvinfo : EIATTR_MIN_STACK_SIZE
	.align		4
.L_231:
        /*0570*/ 	.byte	0x04, 0x12
        /*0572*/ 	.short	(.L_233 - .L_232)
	.align		4
.L_232:
        /*0574*/ 	.word	index@(mul_at_bt)
        /*0578*/ 	.word	0x00000000


	//----- nvinfo : EIATTR_MIN_STACK_SIZE
	.align		4
.L_233:
        /*057c*/ 	.byte	0x04, 0x12
        /*057e*/ 	.short	(.L_235 - .L_234)
	.align		4
.L_234:
        /*0580*/ 	.word	index@(mul_a_bt)
        /*0584*/ 	.word	0x00000000


	//----- nvinfo : EIATTR_MIN_STACK_SIZE
	.align		4
.L_235:
        /*0588*/ 	.byte	0x04, 0x12
        /*058a*/ 	.short	(.L_237 - .L_236)
	.align		4
.L_236:
        /*058c*/ 	.word	index@(mul_at_b)
        /*0590*/ 	.word	0x00000000


	//----- nvinfo : EIATTR_MIN_STACK_SIZE
	.align		4
.L_237:
        /*0594*/ 	.byte	0x04, 0x12
        /*0596*/ 	.short	(.L_239 - .L_238)
	.align		4
.L_238:
        /*0598*/ 	.word	index@(mul_a_b)
        /*059c*/ 	.word	0x00000000


	//----- nvinfo : EIATTR_MIN_STACK_SIZE
	.align		4
.L_239:
        /*05a0*/ 	.byte	0x04, 0x12
        /*05a2*/ 	.short	(.L_241 - .L_240)
	.align		4
.L_240:
        /*05a4*/ 	.word	index@(sub_at_bt)
        /*05a8*/ 	.word	0x00000000


	//----- nvinfo : EIATTR_MIN_STACK_SIZE
	.align		4
.L_241:
        /*05ac*/ 	.byte	0x04, 0x12
        /*05ae*/ 	.short	(.L_243 - .L_242)
	.align		4
.L_242:
        /*05b0*/ 	.word	index@(sub_a_bt)
        /*05b4*/ 	.word	0x00000000


	//----- nvinfo : EIATTR_MIN_STACK_SIZE
	.align		4
.L_243:
        /*05b8*/ 	.byte	0x04, 0x12
        /*05ba*/ 	.short	(.L_245 - .L_244)
	.align		4
.L_244:
        /*05bc*/ 	.word	index@(sub_at_b)
        /*05c0*/ 	.word	0x00000000


	//----- nvinfo : EIATTR_MIN_STACK_SIZE
	.align		4
.L_245:
        /*05c4*/ 	.byte	0x04, 0x12
        /*05c6*/ 	.short	(.L_247 - .L_246)
	.align		4
.L_246:
        /*05c8*/ 	.word	index@(sub_a_b)
        /*05cc*/ 	.word	0x00000000


	//----- nvinfo : EIATTR_MIN_STACK_SIZE
	.align		4
.L_247:
        /*05d0*/ 	.byte	0x04, 0x12
        /*05d2*/ 	.short	(.L_249 - .L_248)
	.align		4
.L_248:
        /*05d4*/ 	.word	index@(add_at_bt)
        /*05d8*/ 	.word	0x00000000


	//----- nvinfo : EIATTR_MIN_STACK_SIZE
	.align		4
.L_249:
        /*05dc*/ 	.byte	0x04, 0x12
        /*05de*/ 	.short	(.L_251 - .L_250)
	.align		4
.L_250:
        /*05e0*/ 	.word	index@(add_a_bt)
        /*05e4*/ 	.word	0x00000000


	//----- nvinfo : EIATTR_MIN_STACK_SIZE
	.align		4
.L_251:
        /*05e8*/ 	.byte	0x04, 0x12
        /*05ea*/ 	.short	(.L_253 - .L_252)
	.align		4
.L_252:
        /*05ec*/ 	.word	index@(add_at_b)
        /*05f0*/ 	.word	0x00000000


	//----- nvinfo : EIATTR_MIN_STACK_SIZE
	.align		4
.L_253:
        /*05f4*/ 	.byte	0x04, 0x12
        /*05f6*/ 	.short	(.L_255 - .L_254)
	.align		4
.L_254:
        /*05f8*/ 	.word	index@(add_a_b)
        /*05fc*/ 	.word	0x00000000


	//----- nvinfo : EIATTR_MIN_STACK_SIZE
	.align		4
.L_255:
        /*0600*/ 	.byte	0x04, 0x12
        /*0602*/ 	.short	(.L_257 - .L_256)
	.align		4
.L_256:
        /*0604*/ 	.word	index@(transpose_a)
        /*0608*/ 	.word	0x00000000
.L_257:


//--------------------- .nv.compat                --------------------------
	.section	.nv.compat,"",@"SHT_CUDA_COMPAT_INFO"
	.align	4
        /*0000*/ 	.byte	0x02, 0x09, 0x00, 0x00, 0x02, 0x02, 0x01, 0x00, 0x02, 0x05, 0x05, 0x00, 0x03, 0x07, 0x01, 0x01
        /*0010*/ 	.byte	0x02, 0x03, 0x00, 0x00, 0x02, 0x06, 0x01, 0x00, 0x04, 0x0b, 0x08, 0x00, 0x01, 0x00, 0x00, 0x00
        /*0020*/ 	.byte	0x00, 0x00, 0x00, 0x00


//--------------------- .nv.info.softmax_at       --------------------------
	.section	.nv.info.softmax_at,"",@"SHT_CUDA_INFO"
	.sectionflags	@""
	.align	4


	//----- nvinfo : EIATTR_CUDA_API_VERSION
	.align		4
        /*0000*/ 	.byte	0x04, 0x37
        /*0002*/ 	.short	(.L_259 - .L_258)
.L_258:
        /*0004*/ 	.word	0x00000082


	//----- nvinfo : EIATTR_KPARAM_INFO
	.align		4
.L_259:
        /*0008*/ 	.byte	0x04, 0x17
        /*000a*/ 	.short	(.L_261 - .L_260)
.L_260:
        /*000c*/ 	.word	0x00000000
        /*0010*/ 	.short	0x0003
        /*0012*/ 	.short	0x0018
        /*0014*/ 	.byte	0x00, 0xf0, 0x21, 0x00


	//----- nvinfo : EIATTR_KPARAM_INFO
	.align		4
.L_261:
        /*0018*/ 	.byte	0x04, 0x17
        /*001a*/ 	.short	(.L_263 - .L_262)
.L_262:
        /*001c*/ 	.word	0x00000000
        /*0020*/ 	.short	0x0002
        /*0022*/ 	.short	0x0010
        /*0024*/ 	.byte	0x00, 0xf0, 0x21, 0x00


	//----- nvinfo : EIATTR_KPARAM_INFO
	.align		4
.L_263:
        /*0028*/ 	.byte	0x04, 0x17
        /*002a*/ 	.short	(.L_265 - .L_264)
.L_264:
        /*002c*/ 	.word	0x00000000
        /*0030*/ 	.short	0x0001
        /*0032*/ 	.short	0x0008
        /*0034*/ 	.byte	0x00, 0xf5, 0x21, 0x00


	//----- nvinfo : EIATTR_KPARAM_INFO
	.align		4
.L_265:
        /*0038*/ 	.byte	0x04, 0x17
        /*003a*/ 	.short	(.L_267 - .L_266)
.L_266:
        /*003c*/ 	.word	0x00000000
        /*0040*/ 	.short	0x0000
        /*0042*/ 	.short	0x0000
        /*0044*/ 	.byte	0x00, 0xf5, 0x21, 0x00


	//----- nvinfo : EIATTR_SPARSE_MMA_MASK
	.align		4
.L_267:
        /*0048*/ 	.byte	0x03, 0x50
        /*004a*/ 	.short	0x0000


	//----- nvinfo : EIATTR_MAXREG_COUNT
	.align		4
        /*004c*/ 	.byte	0x03, 0x1b
        /*004e*/ 	.short	0x00ff


	//----- nvinfo : EIATTR_MERCURY_ISA_VERSION
	.align		4
        /*0050*/ 	.byte	0x03, 0x5f
        /*0052*/ 	.short	0x0101


	//----- nvinfo : EIATTR_VRC_CTA_INIT_COUNT
	.align		4
        /*0054*/ 	.byte	0x02, 0x4a
	.zero		1
	.zero		1


	//----- nvinfo : EIATTR_EXIT_INSTR_OFFSETS
	.align		4
        /*0058*/ 	.byte	0x04, 0x1c
        /*005a*/ 	.short	(.L_269 - .L_268)


	//   ....[0]....
.L_268:
        /*005c*/ 	.word	0x000000f0


	//   ....[1]....
        /*0060*/ 	.word	0x00001ac0


	//----- nvinfo : EIATTR_CRS_STACK_SIZE
	.align		4
.L_269:
        /*0064*/ 	.byte	0x04, 0x1e
        /*0066*/ 	.short	(.L_271 - .L_270)
.L_270:
        /*0068*/ 	.word	0x00000000


	//----- nvinfo : EIATTR_CBANK_PARAM_SIZE
	.align		4
.L_271:
        /*006c*/ 	.byte	0x03, 0x19
        /*006e*/ 	.short	0x0020


	//----- nvinfo : EIATTR_PARAM_CBANK
	.align		4
        /*0070*/ 	.byte	0x04, 0x0a
        /*0072*/ 	.short	(.L_273 - .L_272)
	.align		4
.L_272:
        /*0074*/ 	.word	index@(.nv.constant0.softmax_at)
        /*0078*/ 	.short	0x0380
        /*007a*/ 	.short	0x0020


	//----- nvinfo : EIATTR_SW_WAR
	.align		4
.L_273:
        /*007c*/ 	.byte	0x04, 0x36
        /*007e*/ 	.short	(.L_275 - .L_274)
.L_274:
        /*0080*/ 	.word	0x00000008
.L_275:


//--------------------- .nv.info.softmax_a        --------------------------
	.section	.nv.info.softmax_a,"",@"SHT_CUDA_INFO"
	.sectionflags	@""
	.align	4


	//----- nvinfo : EIATTR_CUDA_API_VERSION
	.align		4
        /*0000*/ 	.byte	0x04, 0x37
        /*0002*/ 	.short	(.L_277 - .L_276)
.L_276:
        /*0004*/ 	.word	0x00000082


	//----- nvinfo : EIATTR_KPARAM_INFO
	.align		4
.L_277:
        /*0008*/ 	.byte	0x04, 0x17
        /*000a*/ 	.short	(.L_279 - .L_278)
.L_278:
        /*000c*/ 	.word	0x00000000
        /*0010*/ 	.short	0x0003
        /*0012*/ 	.short	0x0018
        /*0014*/ 	.byte	0x00, 0xf0, 0x21, 0x00


	//----- nvinfo : EIATTR_KPARAM_INFO
	.align		4
.L_279:
        /*0018*/ 	.byte	0x04, 0x17
        /*001a*/ 	.short	(.L_281 - .L_280)
.L_280:
        /*001c*/ 	.word	0x00000000
        /*0020*/ 	.short	0x0002
        /*0022*/ 	.short	0x0010
        /*0024*/ 	.byte	0x00, 0xf0, 0x21, 0x00


	//----- nvinfo : EIATTR_KPARAM_INFO
	.align		4
.L_281:
        /*0028*/ 	.byte	0x04, 0x17
        /*002a*/ 	.short	(.L_283 - .L_282)
.L_282:
        /*002c*/ 	.word	0x00000000
        /*0030*/ 	.short	0x0001
        /*0032*/ 	.short	0x0008
        /*0034*/ 	.byte	0x00, 0xf5, 0x21, 0x00


	//----- nvinfo : EIATTR_KPARAM_INFO
	.align		4
.L_283:
        /*0038*/ 	.byte	0x04, 0x17
        /*003a*/ 	.short	(.L_285 - .L_284)
.L_284:
        /*003c*/ 	.word	0x00000000
        /*0040*/ 	.short	0x0000
        /*0042*/ 	.short	0x0000
        /*0044*/ 	.byte	0x00, 0xf5, 0x21, 0x00


	//----- nvinfo : EIATTR_SPARSE_MMA_MASK
	.align		4
.L_285:
        /*0048*/ 	.byte	0x03, 0x50
        /*004a*/ 	.short	0x0000


	//----- nvinfo : EIATTR_MAXREG_COUNT
	.align		4
        /*004c*/ 	.byte	0x03, 0x1b
        /*004e*/ 	.short	0x00ff


	//----- nvinfo : EIATTR_MERCURY_ISA_VERSION
	.align		4
        /*0050*/ 	.byte	0x03, 0x5f
        /*0052*/ 	.short	0x0101


	//----- nvinfo : EIATTR_VRC_CTA_INIT_COUNT
	.align		4
        /*0054*/ 	.byte	0x02, 0x4a
	.zero		1
	.zero		1


	//----- nvinfo : EIATTR_EXIT_INSTR_OFFSETS
	.align		4
        /*0058*/ 	.byte	0x04, 0x1c
        /*005a*/ 	.short	(.L_287 - .L_286)


	//   ....[0]....
.L_286:
        /*005c*/ 	.word	0x00000100


	//   ....[1]....
        /*0060*/ 	.word	0x00001f20


	//----- nvinfo : EIATTR_CRS_STACK_SIZE
	.align		4
.L_287:
        /*0064*/ 	.byte	0x04, 0x1e
        /*0066*/ 	.short	(.L_289 - .L_288)
.L_288:
        /*0068*/ 	.word	0x00000000


	//----- nvinfo : EIATTR_CBANK_PARAM_SIZE
	.align		4
.L_289:
        /*006c*/ 	.byte	0x03, 0x19
        /*006e*/ 	.short	0x0020


	//----- nvinfo : EIATTR_PARAM_CBANK
	.align		4
        /*0070*/ 	.byte	0x04, 0x0a
        /*0072*/ 	.short	(.L_291 - .L_290)
	.align		4
.L_290:
        /*0074*/ 	.word	index@(.nv.constant0.softmax_a)
        /*0078*/ 	.short	0x0380
        /*007a*/ 	.short	0x0020


	//----- nvinfo : EIATTR_SW_WAR
	.align		4
.L_291:
        /*007c*/ 	.byte	0x04, 0x36
        /*007e*/ 	.short	(.L_293 - .L_292)
.L_292:
        /*0080*/ 	.word	0x00000008
.L_293:


//--------------------- .nv.info.tanh_at          --------------------------
	.section	.nv.info.tanh_at,"",@"SHT_CUDA_INFO"
	.sectionflags	@""
	.align	4


	//----- nvinfo : EIATTR_CUDA_API_VERSION
	.align		4
        /*0000*/ 	.byte	0x04, 0x37
        /*0002*/ 	.short	(.L_295 - .L_294)
.L_294:
        /*0004*/ 	.word	0x00000082


	//----- nvinfo : EIATTR_KPARAM_INFO
	.align		4
.L_295:
        /*0008*/ 	.byte	0x04, 0x17
        /*000a*/ 	.short	(.L_297 - .L_296)
.L_296:
        /*000c*/ 	.word	0x00000000
        /*0010*/ 	.short	0x0003
        /*0012*/ 	.short	0x0018
        /*0014*/ 	.byte	0x00, 0xf0, 0x21, 0x00


	//----- nvinfo : EIATTR_KPARAM_INFO
	.align		4
.L_297:
        /*0018*/ 	.byte	0x04, 0x17
        /*001a*/ 	.short	(.L_299 - .L_298)
.L_298:
        /*001c*/ 	.word	0x00000000
        /*0020*/ 	.short	0x0002
        /*0022*/ 	.short	0x0010
        /*0024*/ 	.byte	0x00, 0xf0, 0x21, 0x00


	//----- nvinfo : EIATTR_KPARAM_INFO
	.align		4
.L_299:
        /*0028*/ 	.byte	0x04, 0x17
        /*002a*/ 	.short	(.L_301 - .L_300)
.L_300:
        /*002c*/ 	.word	0x00000000
        /*0030*/ 	.short	0x0001
        /*0032*/ 	.short	0x0008
        /*0034*/ 	.byte	0x00, 0xf5, 0x21, 0x00


	//----- nvinfo : EIATTR_KPARAM_INFO
	.align		4
.L_301:
        /*0038*/ 	.byte	0x04, 0x17
        /*003a*/ 	.short	(.L_303 - .L_302)
.L_302:
        /*003c*/ 	.word	0x00000000
        /*0040*/ 	.short	0x0000
        /*0042*/ 	.short	0x0000
        /*0044*/ 	.byte	0x00, 0xf5, 0x21, 0x00


	//----- nvinfo : EIATTR_SPARSE_MMA_MASK
	.align		4
.L_303:
        /*0048*/ 	.byte	0x03, 0x50
        /*004a*/ 	.short	0x0000


	//----- nvinfo : EIATTR_MAXREG_COUNT
	.align		4
        /*004c*/ 	.byte	0x03, 0x1b
        /*004e*/ 	.short	0x00ff


	//----- nvinfo : EIATTR_MERCURY_ISA_VERSION
	.align		4
        /*0050*/ 	.byte	0x03, 0x5f
        /*0052*/ 	.short	0x0101


	//----- nvinfo : EIATTR_VRC_CTA_INIT_COUNT
	.align		4
        /*0054*/ 	.byte	0x02, 0x4a
	.zero		1
	.zero		1


	//----- nvinfo : EIATTR_EXIT_INSTR_OFFSETS
	.align		4
        /*0058*/ 	.byte	0x04, 0x1c
        /*005a*/ 	.short	(.L_305 - .L_304)


	//   ....[0]....
.L_304:
        /*005c*/ 	.word	0x000000f0


	//   ....[1]....
        /*0060*/ 	.word	0x00000300


	//----- nvinfo : EIATTR_CBANK_PARAM_SIZE
	.align		4
.L_305:
        /*0064*/ 	.byte	0x03, 0x19
        /*0066*/ 	.short	0x0020


	//----- nvinfo : EIATTR_PARAM_CBANK
	.align		4
        /*0068*/ 	.byte	0x04, 0x0a
        /*006a*/ 	.short	(.L_307 - .L_306)
	.align		4
.L_306:
        /*006c*/ 	.word	index@(.nv.constant0.tanh_at)
        /*0070*/ 	.short	0x0380
        /*0072*/ 	.short	0x0020


	//----- nvinfo : EIATTR_SW_WAR
	.align		4
.L_307:
        /*0074*/ 	.byte	0x04, 0x36
        /*0076*/ 	.short	(.L_309 - .L_308)
.L_308:
        /*0078*/ 	.word	0x00000008
.L_309:


//--------------------- .nv.info.tanh_a           --------------------------
	.section	.nv.info.tanh_a,"",@"SHT_CUDA_INFO"
	.sectionflags	@""
	.align	4


	//----- nvinfo : EIATTR_CUDA_API_VERSION
	.align		4
        /*0000*/ 	.byte	0x04, 0x37
        /*0002*/ 	.short	(.L_311 - .L_310)
.L_310:
        /*0004*/ 	.word	0x00000082


	//----- nvinfo : EIATTR_KPARAM_INFO
	.align		4
.L_311:
        /*0008*/ 	.byte	0x04, 0x17
        /*000a*/ 	.short	(.L_313 - .L_312)
.L_312:
        /*000c*/ 	.word	0x00000000
        /*0010*/ 	.short	0x0003
        /*0012*/ 	.short	0x0018
        /*0014*/ 	.byte	0x00, 0xf0, 0x21, 0x00


	//----- nvinfo : EIATTR_KPARAM_INFO
	.align		4
.L_313:
        /*0018*/ 	.byte	0x04, 0x17
        /*001a*/ 	.short	(.L_315 - .L_314)
.L_314:
        /*001c*/ 	.word	0x00000000
        /*0020*/ 	.short	0x0002
        /*0022*/ 	.short	0x0010
        /*0024*/ 	.byte	0x00, 0xf0, 0x21, 0x00


	//----- nvinfo : EIATTR_KPARAM_INFO
	.align		4
.L_315:
        /*0028*/ 	.byte	0x04, 0x17
        /*002a*/ 	.short	(.L_317 - .L_316)
.L_316:
        /*002c*/ 	.word	0x00000000
        /*0030*/ 	.short	0x0001
        /*0032*/ 	.short	0x0008
        /*0034*/ 	.byte	0x00, 0xf5, 0x21, 0x00


	//----- nvinfo : EIATTR_KPARAM_INFO
	.align		4
.L_317:
        /*0038*/ 	.byte	0x04, 0x17
        /*003a*/ 	.short	(.L_319 - .L_318)
.L_318:
        /*003c*/ 	.word	0x00000000
        /*0040*/ 	.short	0x0000
        /*0042*/ 	.short	0x0000
        /*0044*/ 	.byte	0x00, 0xf5, 0x21, 0x00


	//----- nvinfo : EIATTR_SPARSE_MMA_MASK
	.align		4
.L_319:
        /*0048*/ 	.byte	0x03, 0x50
        /*004a*/ 	.short	0x0000


	//----- nvinfo : EIATTR_MAXREG_COUNT
	.align		4
        /*004c*/ 	.byte	0x03, 0x1b
        /*004e*/ 	.short	0x00ff


	//----- nvinfo : EIATTR_MERCURY_ISA_VERSION
	.align		4
        /*0050*/ 	.byte	0x03, 0x5f
        /*0052*/ 	.short	0x0101


	//----- nvinfo : EIATTR_VRC_CTA_INIT_COUNT
	.align		4
        /*0054*/ 	.byte	0x02, 0x4a
	.zero		1
	.zero		1


	//----- nvinfo : EIATTR_EXIT_INSTR_OFFSETS
	.align		4
        /*0058*/ 	.byte	0x04, 0x1c
        /*005a*/ 	.short	(.L_321 - .L_320)


	//   ....[0]....
.L_320:
        /*005c*/ 	.word	0x000000f0


	//   ....[1]....
        /*0060*/ 	.word	0x00000300


	//----- nvinfo : EIATTR_CBANK_PARAM_SIZE
	.align		4
.L_321:
        /*0064*/ 	.byte	0x03, 0x19
        /*0066*/ 	.short	0x0020


	//----- nvinfo : EIATTR_PARAM_CBANK
	.align		4
        /*0068*/ 	.byte	0x04, 0x0a
        /*006a*/ 	.short	(.L_323 - .L_322)
	.align		4
.L_322:
        /*006c*/ 	.word	index@(.nv.constant0.tanh_a)
        /*0070*/ 	.short	0x0380
        /*0072*/ 	.short	0x0020


	//----- nvinfo : EIATTR_SW_WAR
	.align		4
.L_323:
        /*0074*/ 	.byte	0x04, 0x36
        /*0076*/ 	.short	(.L_325 - .L_324)
.L_324:
        /*0078*/ 	.word	0x00000008
.L_325:


//--------------------- .nv.info.sigmoid_at       --------------------------
	.section	.nv.info.sigmoid_at,"",@"SHT_CUDA_INFO"
	.sectionflags	@""
	.align	4


	//----- nvinfo : EIATTR_CUDA_API_VERSION
	.align		4
        /*0000*/ 	.byte	0x04, 0x37
        /*0002*/ 	.short	(.L_327 - .L_326)
.L_326:
        /*0004*/ 	.word	0x00000082


	//----- nvinfo : EIATTR_KPARAM_INFO
	.align		4
.L_327:
        /*0008*/ 	.byte	0x04, 0x17
        /*000a*/ 	.short	(.L_329 - .L_328)
.L_328:
        /*000c*/ 	.word	0x00000000
        /*0010*/ 	.short	0x0003
        /*0012*/ 	.short	0x0018
        /*0014*/ 	.byte	0x00, 0xf0, 0x21, 0x00


	//----- nvinfo : EIATTR_KPARAM_INFO
	.align		4
.L_329:
        /*0018*/ 	.byte	0x04, 0x17
        /*001a*/ 	.short	(.L_331 - .L_330)
.L_330:
        /*001c*/ 	.word	0x00000000
        /*0020*/ 	.short	0x0002
        /*0022*/ 	.short	0x0010
        /*0024*/ 	.byte	0x00, 0xf0, 0x21, 0x00


	//----- nvinfo : EIATTR_KPARAM_INFO
	.align		4
.L_331:
        /*0028*/ 	.byte	0x04, 0x17
        /*002a*/ 	.short	(.L_333 - .L_332)
.L_332:
        /*002c*/ 	.word	0x00000000
        /*0030*/ 	.short	0x0001
        /*0032*/ 	.short	0x0008
        /*0034*/ 	.byte	0x00, 0xf5, 0x21, 0x00


	//----- nvinfo : EIATTR_KPARAM_INFO
	.align		4
.L_333:
        /*0038*/ 	.byte	0x04, 0x17
        /*003a*/ 	.short	(.L_335 - .L_334)
.L_334:
        /*003c*/ 	.word	0x00000000
        /*0040*/ 	.short	0x0000
        /*0042*/ 	.short	0x0000
        /*0044*/ 	.byte	0x00, 0xf5, 0x21, 0x00


	//----- nvinfo : EIATTR_SPARSE_MMA_MASK
	.align		4
.L_335:
        /*0048*/ 	.byte	0x03, 0x50
        /*004a*/ 	.short	0x0000


	//----- nvinfo : EIATTR_MAXREG_COUNT
	.align		4
        /*004c*/ 	.byte	0x03, 0x1b
        /*004e*/ 	.short	0x00ff


	//----- nvinfo : EIATTR_MERCURY_ISA_VERSION
	.align		4
        /*0050*/ 	.byte	0x03, 0x5f
        /*0052*/ 	.short	0x0101


	//----- nvinfo : EIATTR_VRC_CTA_INIT_COUNT
	.align		4
        /*0054*/ 	.byte	0x02, 0x4a
	.zero		1
	.zero		1


	//----- nvinfo : EIATTR_EXIT_INSTR_OFFSETS
	.align		4
        /*0058*/ 	.byte	0x04, 0x1c
        /*005a*/ 	.short	(.L_337 - .L_336)


	//   ....[0]....
.L_336:
        /*005c*/ 	.word	0x000000f0


	//   ....[1]....
        /*0060*/ 	.word	0x00000390


	//----- nvinfo : EIATTR_CRS_STACK_SIZE
	.align		4
.L_337:
        /*0064*/ 	.byte	0x04, 0x1e
        /*0066*/ 	.short	(.L_339 - .L_338)
.L_338:
        /*0068*/ 	.word	0x00000000


	//----- nvinfo : EIATTR_CBANK_PARAM_SIZE
	.align		4
.L_339:
        /*006c*/ 	.byte	0x03, 0x19
        /*006e*/ 	.short	0x0020


	//----- nvinfo : EIATTR_PARAM_CBANK
	.align		4
        /*0070*/ 	.byte	0x04, 0x0a
        /*0072*/ 	.short	(.L_341 - .L_340)
	.align		4
.L_340:
        /*0074*/ 	.word	index@(.nv.constant0.sigmoid_at)
        /*0078*/ 	.short	0x0380
        /*007a*/ 	.short	0x0020


	//----- nvinfo : EIATTR_SW_WAR
	.align		4
.L_341:
        /*007c*/ 	.byte	0x04, 0x36
        /*007e*/ 	.short	(.L_343 - .L_342)
.L_342:
        /*0080*/ 	.word	0x00000008
.L_343:


//--------------------- .nv.info.sigmoid_a        --------------------------
	.section	.nv.info.sigmoid_a,"",@"SHT_CUDA_INFO"
	.sectionflags	@""
	.align	4


	//----- nvinfo : EIATTR_CUDA_API_VERSION
	.align		4
        /*0000*/ 	.byte	0x04, 0x37
        /*0002*/ 	.short	(.L_345 - .L_344)
.L_344:
        /*0004*/ 	.word	0x00000082


	//----- nvinfo : EIATTR_KPARAM_INFO
	.align		4
.L_345:
        /*0008*/ 	.byte	0x04, 0x17
        /*000a*/ 	.short	(.L_347 - .L_346)
.L_346:
        /*000c*/ 	.word	0x00000000
        /*0010*/ 	.short	0x0003
        /*0012*/ 	.short	0x0018
        /*0014*/ 	.byte	0x00, 0xf0, 0x21, 0x00


	//----- nvinfo : EIATTR_KPARAM_INFO
	.align		4
.L_347:
        /*0018*/ 	.byte	0x04, 0x17
        /*001a*/ 	.short	(.L_349 - .L_348)
.L_348:
        /*001c*/ 	.word	0x00000000
        /*0020*/ 	.short	0x0002
        /*0022*/ 	.short	0x0010
        /*0024*/ 	.byte	0x00, 0xf0, 0x21, 0x00


	//----- nvinfo : EIATTR_KPARAM_INFO
	.align		4
.L_349:
        /*0028*/ 	.byte	0x04, 0x17
        /*002a*/ 	.short	(.L_351 - .L_350)
.L_350:
        /*002c*/ 	.word	0x00000000
        /*0030*/ 	.short	0x0001
        /*0032*/ 	.short	0x0008
        /*0034*/ 	.byte	0x00, 0xf5, 0x21, 0x00


	//----- nvinfo : EIATTR_KPARAM_INFO
	.align		4
.L_351:
        /*0038*/ 	.byte	0x04, 0x17
        /*003a*/ 	.short	(.L_353 - .L_352)
.L_352:
        /*003c*/ 	.word	0x00000000
        /*0040*/ 	.short	0x0000
        /*0042*/ 	.short	0x0000
        /*0044*/ 	.byte	0x00, 0xf5, 0x21, 0x00


	//----- nvinfo : EIATTR_SPARSE_MMA_MASK
	.align		4
.L_353:
        /*0048*/ 	.byte	0x03, 0x50
        /*004a*/ 	.short	0x0000


	//----- nvinfo : EIATTR_MAXREG_COUNT
	.align		4
        /*004c*/ 	.byte	0x03, 0x1b
        /*004e*/ 	.short	0x00ff


	//----- nvinfo : EIATTR_MERCURY_ISA_VERSION
	.align		4
        /*0050*/ 	.byte	0x03, 0x5f
        /*0052*/ 	.short	0x0101


	//----- nvinfo : EIATTR_VRC_CTA_INIT_COUNT
	.align		4
        /*0054*/ 	.byte	0x02, 0x4a
	.zero		1
	.zero		1


	//----- nvinfo : EIATTR_EXIT_INSTR_OFFSETS
	.align		4
        /*0058*/ 	.byte	0x04, 0x1c
        /*005a*/ 	.short	(.L_355 - .L_354)


	//   ....[0]....
.L_354:
        /*005c*/ 	.word	0x000000f0


	//   ....[1]....
        /*0060*/ 	.word	0x00000370


	//----- nvinfo : EIATTR_CRS_STACK_SIZE
	.align		4
.L_355:
        /*0064*/ 	.byte	0x04, 0x1e
        /*0066*/ 	.short	(.L_357 - .L_356)
.L_356:
        /*0068*/ 	.word	0x00000000


	//----- nvinfo : EIATTR_CBANK_PARAM_SIZE
	.align		4
.L_357:
        /*006c*/ 	.byte	0x03, 0x19
        /*006e*/ 	.short	0x0020


	//----- nvinfo : EIATTR_PARAM_CBANK
	.align		4
        /*0070*/ 	.byte	0x04, 0x0a
        /*0072*/ 	.short	(.L_359 - .L_358)
	.align		4
.L_358:
        /*0074*/ 	.word	index@(.nv.constant0.sigmoid_a)
        /*0078*/ 	.short	0x0380
        /*007a*/ 	.short	0x0020


	//----- nvinfo : EIATTR_SW_WAR
	.align		4
.L_359:
        /*007c*/ 	.byte	0x04, 0x36
        /*007e*/ 	.short	(.L_361 - .L_360)
.L_360:
        /*0080*/ 	.word	0x00000008
.L_361:


//--------------------- .nv.info.rdiv_at_b_for_scalar --------------------------
	.section	.nv.info.rdiv_at_b_for_scalar,"",@"SHT_CUDA_INFO"
	.sectionflags	@""
	.align	4


	//----- nvinfo : EIATTR_CUDA_API_VERSION
	.align		4
        /*0000*/ 	.byte	0x04, 0x37
        /*0002*/ 	.short	(.L_363 - .L_362)
.L_362:
        /*0004*/ 	.word	0x00000082


	//----- nvinfo : EIATTR_KPARAM_INFO
	.align		4
.L_363:
        /*0008*/ 	.byte	0x04, 0x17
        /*000a*/ 	.short	(.L_365 - .L_364)
.L_364:
        /*000c*/ 	.word	0x00000000
        /*0010*/ 	.short	0x0004
        /*0012*/ 	.short	0x0020
        /*0014*/ 	.byte	0x00, 0xf0, 0x21, 0x00


	//----- nvinfo : EIATTR_KPARAM_INFO
	.align		4
.L_365:
        /*0018*/ 	.byte	0x04, 0x17
        /*001a*/ 	.short	(.L_367 - .L_366)
.L_366:
        /*001c*/ 	.word	0x00000000
        /*0020*/ 	.short	0x0003
        /*0022*/ 	.short	0x0018
        /*0024*/ 	.byte	0x00, 0xf0, 0x21, 0x00


	//----- nvinfo : EIATTR_KPARAM_INFO
	.align		4
.L_367:
        /*0028*/ 	.byte	0x04, 0x17
        /*002a*/ 	.short	(.L_369 - .L_368)
.L_368:
        /*002c*/ 	.word	0x00000000
        /*0030*/ 	.short	0x0002
        /*0032*/ 	.short	0x0010
        /*0034*/ 	.byte	0x00, 0xf5, 0x21, 0x00


	//----- nvinfo : EIATTR_KPARAM_INFO
	.align		4
.L_369:
        /*0038*/ 	.byte	0x04, 0x17
        /*003a*/ 	.short	(.L_371 - .L_370)
.L_370:
        /*003c*/ 	.word	0x00000000
        /*0040*/ 	.short	0x0001
        /*0042*/ 	.short	0x0008
        /*0044*/ 	.byte	0x00, 0xf0, 0x11, 0x00


	//----- nvinfo : EIATTR_KPARAM_INFO
	.align		4
.L_371:
        /*0048*/ 	.byte	0x04, 0x17
        /*004a*/ 	.short	(.L_373 - .L_372)
.L_372:
        /*004c*/ 	.word	0x00000000
        /*0050*/ 	.short	0x0000
        /*0052*/ 	.short	0x0000
        /*0054*/ 	.byte	0x00, 0xf5, 0x21, 0x00


	//----- nvinfo : EIATTR_SPARSE_MMA_MASK
	.align		4
.L_373:
        /*0058*/ 	.byte	0x03, 0x50
        /*005a*/ 	.short	0x0000


	//----- nvinfo : EIATTR_MAXREG_COUNT
	.align		4
        /*005c*/ 	.byte	0x03, 0x1b
        /*005e*/ 	.short	0x00ff


	//----- nvinfo : EIATTR_MERCURY_ISA_VERSION
	.align		4
        /*0060*/ 	.byte	0x03, 0x5f
        /*0062*/ 	.short	0x0101


	//----- nvinfo : EIATTR_VRC_CTA_INIT_COUNT
	.align		4
        /*0064*/ 	.byte	0x02, 0x4a
	.zero		1
	.zero		1


	//----- nvinfo : EIATTR_EXIT_INSTR_OFFSETS
	.align		4
        /*0068*/ 	.byte	0x04, 0x1c
        /*006a*/ 	.short	(.L_375 - .L_374)


	//   ....[0]....
.L_374:
        /*006c*/ 	.word	0x00000100


	//   ....[1]....
        /*0070*/ 	.word	0x00000310


	//----- nvinfo : EIATTR_CRS_STACK_SIZE
	.align		4
.L_375:
        /*0074*/ 	.byte	0x04, 0x1e
        /*0076*/ 	.short	(.L_377 - .L_376)
.L_376:
        /*0078*/ 	.word	0x00000000


	//----- nvinfo : EIATTR_CBANK_PARAM_SIZE
	.align		4
.L_377:
        /*007c*/ 	.byte	0x03, 0x19
        /*007e*/ 	.short	0x0028


	//----- nvinfo : EIATTR_PARAM_CBANK
	.align		4
        /*0080*/ 	.byte	0x04, 0x0a
        /*0082*/ 	.short	(.L_379 - .L_378)
	.align		4
.L_378:
        /*0084*/ 	.word	index@(.nv.constant0.rdiv_at_b_for_scalar)
        /*0088*/ 	.short	0x0380
        /*008a*/ 	.short	0x0028


	//----- nvinfo : EIATTR_SW_WAR
	.align		4
.L_379:
        /*008c*/ 	.byte	0x04, 0x36
        /*008e*/ 	.short	(.L_381 - .L_380)
.L_380:
        /*0090*/ 	.word	0x00000008
.L_381:


//--------------------- .nv.info.rdiv_a_b_for_scalar --------------------------
	.section	.nv.info.rdiv_a_b_for_scalar,"",@"SHT_CUDA_INFO"
	.sectionflags	@""
	.align	4


	//----- nvinfo : EIATTR_CUDA_API_VERSION
	.align		4
        /*0000*/ 	.byte	0x04, 0x37
        /*0002*/ 	.short	(.L_383 - .L_382)
.L_382:
        /*0004*/ 	.word	0x00000082


	//----- nvinfo : EIATTR_KPARAM_INFO
	.align		4
.L_383:
        /*0008*/ 	.byte	0x04, 0x17
        /*000a*/ 	.short	(.L_385 - .L_384)
.L_384:
        /*000c*/ 	.word	0x00000000
        /*0010*/ 	.short	0x0004
        /*0012*/ 	.short	0x0020
        /*0014*/ 	.byte	0x00, 0xf0, 0x21, 0x00


	//----- nvinfo : EIATTR_KPARAM_INFO
	.align		4
.L_385:
        /*0018*/ 	.byte	0x04, 0x17
        /*001a*/ 	.short	(.L_387 - .L_386)
.L_386:
        /*001c*/ 	.word	0x00000000
        /*0020*/ 	.short	0x0003
        /*0022*/ 	.short	0x0018
        /*0024*/ 	.byte	0x00, 0xf0, 0x21, 0x00


	//----- nvinfo : EIATTR_KPARAM_INFO
	.align		4
.L_387:
        /*0028*/ 	.byte	0x04, 0x17
        /*002a*/ 	.short	(.L_389 - .L_388)
.L_388:
        /*002c*/ 	.word	0x00000000
        /*0030*/ 	.short	0x0002
        /*0032*/ 	.short	0x0010
        /*0034*/ 	.byte	0x00, 0xf5, 0x21, 0x00


	//----- nvinfo : EIATTR_KPARAM_INFO
	.align		4
.L_389:
        /*0038*/ 	.byte	0x04, 0x17
        /*003a*/ 	.short	(.L_391 - .L_390)
.L_390:
        /*003c*/ 	.word	0x00000000
        /*0040*/ 	.short	0x0001
        /*0042*/ 	.short	0x0008
        /*0044*/ 	.byte	0x00, 0xf0, 0x11, 0x00


	//----- nvinfo : EIATTR_KPARAM_INFO
	.align		4
.L_391:
        /*0048*/ 	.byte	0x04, 0x17
        /*004a*/ 	.short	(.L_393 - .L_392)
.L_392:
        /*004c*/ 	.word	0x00000000
        /*0050*/ 	.short	0x0000
        /*0052*/ 	.short	0x0000
        /*0054*/ 	.byte	0x00, 0xf5, 0x21, 0x00


	//----- nvinfo : EIATTR_SPARSE_MMA_MASK
	.align		4
.L_393:
        /*0058*/ 	.byte	0x03, 0x50
        /*005a*/ 	.short	0x0000


	//----- nvinfo : EIATTR_MAXREG_COUNT
	.align		4
        /*005c*/ 	.byte	0x03, 0x1b
        /*005e*/ 	.short	0x00ff


	//----- nvinfo : EIATTR_MERCURY_ISA_VERSION
	.align		4
        /*0060*/ 	.byte	0x03, 0x5f
        /*0062*/ 	.short	0x0101


	//----- nvinfo : EIATTR_VRC_CTA_INIT_COUNT
	.align		4
        /*0064*/ 	.byte	0x02, 0x4a
	.zero		1
	.zero		1


	//----- nvinfo : EIATTR_EXIT_INSTR_OFFSETS
	.align		4
        /*0068*/ 	.byte	0x04, 0x1c
        /*006a*/ 	.short	(.L_395 - .L_394)


	//   ....[0]....
.L_394:
        /*006c*/ 	.word	0x00000100


	//   ....[1]....
        /*0070*/ 	.word	0x00000300


	//----- nvinfo : EIATTR_CRS_STACK_SIZE
	.align		4
.L_395:
        /*0074*/ 	.byte	0x04, 0x1e
        /*0076*/ 	.short	(.L_397 - .L_396)
.L_396:
        /*0078*/ 	.word	0x00000000


	//----- nvinfo : EIATTR_CBANK_PARAM_SIZE
	.align		4
.L_397:
        /*007c*/ 	.byte	0x03, 0x19
        /*007e*/ 	.short	0x0028


	//----- nvinfo : EIATTR_PARAM_CBANK
	.align		4
        /*0080*/ 	.byte	0x04, 0x0a
        /*0082*/ 	.short	(.L_399 - .L_398)
	.align		4
.L_398:
        /*0084*/ 	.word	index@(.nv.constant0.rdiv_a_b_for_scalar)
        /*0088*/ 	.short	0x0380
        /*008a*/ 	.short	0x0028


	//----- nvinfo : EIATTR_SW_WAR
	.align		4
.L_399:
        /*008c*/ 	.byte	0x04, 0x36
        /*008e*/ 	.short	(.L_401 - .L_400)
.L_400:
        /*0090*/ 	.word	0x00000008
.L_401:


//--------------------- .nv.info.div_at_b_for_scalar --------------------------
	.section	.nv.info.div_at_b_for_scalar,"",@"SHT_CUDA_INFO"
	.sectionflags	@""
	.align	4


	//----- nvinfo : EIATTR_CUDA_API_VERSION
	.align		4
        /*0000*/ 	.byte	0x04, 0x37
        /*0002*/ 	.short	(.L_403 - .L_402)
.L_402:
        /*0004*/ 	.word	0x00000082


	//----- nvinfo : EIATTR_KPARAM_INFO
	.align		4
.L_403:
        /*0008*/ 	.byte	0x04, 0x17
        /*000a*/ 	.short	(.L_405 - .L_404)
.L_404:
        /*000c*/ 	.word	0x00000000
        /*0010*/ 	.short	0x0004
        /*0012*/ 	.short	0x0020
        /*0014*/ 	.byte	0x00, 0xf0, 0x21, 0x00


	//----- nvinfo : EIATTR_KPARAM_INFO
	.align		4
.L_405:
        /*0018*/ 	.byte	0x04, 0x17
        /*001a*/ 	.short	(.L_407 - .L_406)
.L_406:
        /*001c*/ 	.word	0x00000000
        /*0020*/ 	.short	0x0003
        /*0022*/ 	.short	0x0018
        /*0024*/ 	.byte	0x00, 0xf0, 0x21, 0x00


	//----- nvinfo : EIATTR_KPARAM_INFO
	.align		4
.L_407:
        /*0028*/ 	.byte	0x04, 0x17
        /*002a*/ 	.short	(.L_409 - .L_408)
.L_408:
        /*002c*/ 	.word	0x00000000
        /*0030*/ 	.short	0x0002
        /*0032*/ 	.short	0x0010
        /*0034*/ 	.byte	0x00, 0xf5, 0x21, 0x00


	//----- nvinfo : EIATTR_KPARAM_INFO
	.align		4
.L_409:
        /*0038*/ 	.byte	0x04, 0x17
        /*003a*/ 	.short	(.L_411 - .L_410)
.L_410:
        /*003c*/ 	.word	0x00000000
        /*0040*/ 	.short	0x0001
        /*0042*/ 	.short	0x0008
        /*0044*/ 	.byte	0x00, 0xf0, 0x11, 0x00


	//----- nvinfo : EIATTR_KPARAM_INFO
	.align		4
.L_411:
        /*0048*/ 	.byte	0x04, 0x17
        /*004a*/ 	.short	(.L_413 - .L_412)
.L_412:
        /*004c*/ 	.word	0x00000000
        /*0050*/ 	.short	0x0000
        /*0052*/ 	.short	0x0000
        /*0054*/ 	.byte	0x00, 0xf5, 0x21, 0x00


	//----- nvinfo : EIATTR_SPARSE_MMA_MASK
	.align		4
.L_413:
        /*0058*/ 	.byte	0x03, 0x50
        /*005a*/ 	.short	0x0000


	//----- nvinfo : EIATTR_MAXREG_COUNT
	.align		4
        /*005c*/ 	.byte	0x03, 0x1b
        /*005e*/ 	.short	0x00ff


	//----- nvinfo : EIATTR_MERCURY_ISA_VERSION
	.align		4
        /*0060*/ 	.byte	0x03, 0x5f
        /*0062*/ 	.short	0x0101


	//----- nvinfo : EIATTR_VRC_CTA_INIT_COUNT
	.align		4
        /*0064*/ 	.byte	0x02, 0x4a
	.zero		1
	.zero		1


	//----- nvinfo : EIATTR_EXIT_INSTR_OFFSETS
	.align		4
        /*0068*/ 	.byte	0x04, 0x1c
        /*006a*/ 	.short	(.L_415 - .L_414)


	//   ....[0]....
.L_414:
        /*006c*/ 	.word	0x00000100


	//   ....[1]....
        /*0070*/ 	.word	0x00000300


	//----- nvinfo : EIATTR_CRS_STACK_SIZE
	.align		4
.L_415:
        /*0074*/ 	.byte	0x04, 0x1e
        /*0076*/ 	.short	(.L_417 - .L_416)
.L_416:
        /*0078*/ 	.word	0x00000000


	//----- nvinfo : EIATTR_CBANK_PARAM_SIZE
	.align		4
.L_417:
        /*007c*/ 	.byte	0x03, 0x19
        /*007e*/ 	.short	0x0028


	//----- nvinfo : EIATTR_PARAM_CBANK
	.align		4
        /*0080*/ 	.byte	0x04, 0x0a
        /*0082*/ 	.short	(.L_419 - .L_418)
	.align		4
.L_418:
        /*0084*/ 	.word	index@(.nv.constant0.div_at_b_for_scalar)
        /*0088*/ 	.short	0x0380
        /*008a*/ 	.short	0x0028


	//----- nvinfo : EIATTR_SW_WAR
	.align		4
.L_419:
        /*008c*/ 	.byte	0x04, 0x36
        /*008e*/ 	.short	(.L_421 - .L_420)
.L_420:
        /*0090*/ 	.word	0x00000008
.L_421:


//--------------------- .nv.info.div_a_b_for_scalar --------------------------
	.section	.nv.info.div_a_b_for_scalar,"",@"SHT_CUDA_INFO"
	.sectionflags	@""
	.align	4


	//----- nvinfo : EIATTR_CUDA_API_VERSION
	.align		4
        /*0000*/ 	.byte	0x04, 0x37
        /*0002*/ 	.short	(.L_423 - .L_422)
.L_422:
        /*0004*/ 	.word	0x00000082


	//----- nvinfo : EIATTR_KPARAM_INFO
	.align		4
.L_423:
        /*0008*/ 	.byte	0x04, 0x17
        /*000a*/ 	.short	(.L_425 - .L_424)
.L_424:
        /*000c*/ 	.word	0x00000000
        /*0010*/ 	.short	0x0004
        /*0012*/ 	.short	0x0020
        /*0014*/ 	.byte	0x00, 0xf0, 0x21, 0x00


	//----- nvinfo : EIATTR_KPARAM_INFO
	.align		4
.L_425:
        /*0018*/ 	.byte	0x04, 0x17
        /*001a*/ 	.short	(.L_427 - .L_426)
.L_426:
        /*001c*/ 	.word	0x00000000
        /*0020*/ 	.short	0x0003
        /*0022*/ 	.short	0x0018
        /*0024*/ 	.byte	0x00, 0xf0, 0x21, 0x00


	//----- nvinfo : EIATTR_KPARAM_INFO
	.align		4
.L_427:
        /*0028*/ 	.byte	0x04, 0x17
        /*002a*/ 	.short	(.L_429 - .L_428)
.L_428:
        /*002c*/ 	.word	0x00000000
        /*0030*/ 	.short	0x0002
        /*0032*/ 	.short	0x0010
        /*0034*/ 	.byte	0x00, 0xf5, 0x21, 0x00


	//----- nvinfo : EIATTR_KPARAM_INFO
	.align		4
.L_429:
        /*0038*/ 	.byte	0x04, 0x17
        /*003a*/ 	.short	(.L_431 - .L_430)
.L_430:
        /*003c*/ 	.word	0x00000000
        /*0040*/ 	.short	0x0001
        /*0042*/ 	.short	0x0008
        /*0044*/ 	.byte	0x00, 0xf0, 0x11, 0x00


	//----- nvinfo : EIATTR_KPARAM_INFO
	.align		4
.L_431:
        /*0048*/ 	.byte	0x04, 0x17
        /*004a*/ 	.short	(.L_433 - .L_432)
.L_432:
        /*004c*/ 	.word	0x00000000
        /*0050*/ 	.short	0x0000
        /*0052*/ 	.short	0x0000
        /*0054*/ 	.byte	0x00, 0xf5, 0x21, 0x00


	//----- nvinfo : EIATTR_SPARSE_MMA_MASK
	.align		4
.L_433:
        /*0058*/ 	.byte	0x03, 0x50
        /*005a*/ 	.short	0x0000


	//----- nvinfo : EIATTR_MAXREG_COUNT
	.align		4
        /*005c*/ 	.byte	0x03, 0x1b
        /*005e*/ 	.short	0x00ff


	//----- nvinfo : EIATTR_MERCURY_ISA_VERSION
	.align		4
        /*0060*/ 	.byte	0x03, 0x5f
        /*0062*/ 	.short	0x0101


	//----- nvinfo : EIATTR_VRC_CTA_INIT_COUNT
	.align		4
        /*0064*/ 	.byte	0x02, 0x4a
	.zero		1
	.zero		1


	//----- nvinfo : EIATTR_EXIT_INSTR_OFFSETS
	.align		4
        /*0068*/ 	.byte	0x04, 0x1c
        /*006a*/ 	.short	(.L_435 - .L_434)


	//   ....[0]....
.L_434:
        /*006c*/ 	.word	0x00000100


	//   ....[1]....
        /*0070*/ 	.word	0x000002f0


	//----- nvinfo : EIATTR_CRS_STACK_SIZE
	.align		4
.L_435:
        /*0074*/ 	.byte	0x04, 0x1e
        /*0076*/ 	.short	(.L_437 - .L_436)
.L_436:
        /*0078*/ 	.word	0x00000000


	//----- nvinfo : EIATTR_CBANK_PARAM_SIZE
	.align		4
.L_437:
        /*007c*/ 	.byte	0x03, 0x19
        /*007e*/ 	.short	0x0028


	//----- nvinfo : EIATTR_PARAM_CBANK
	.align		4
        /*0080*/ 	.byte	0x04, 0x0a
        /*0082*/ 	.short	(.L_439 - .L_438)
	.align		4
.L_438:
        /*0084*/ 	.word	index@(.nv.constant0.div_a_b_for_scalar)
        /*0088*/ 	.short	0x0380
        /*008a*/ 	.short	0x0028


	//----- nvinfo : EIATTR_SW_WAR
	.align		4
.L_439:
        /*008c*/ 	.byte	0x04, 0x36
        /*008e*/ 	.short	(.L_441 - .L_440)
.L_440:
        /*0090*/ 	.word	0x00000008
.L_441:


//--------------------- .nv.info.mul_at_b_for_scalar --------------------------
	.section	.nv.info.mul_at_b_for_scalar,"",@"SHT_CUDA_INFO"
	.sectionflags	@""
	.align	4


	//----- nvinfo : EIATTR_CUDA_API_VERSION
	.align		4
        /*0000*/ 	.byte	0x04, 0x37
        /*0002*/ 	.short	(.L_443 - .L_442)
.L_442:
        /*0004*/ 	.word	0x00000082


	//----- nvinfo : EIATTR_KPARAM_INFO
	.align		4
.L_443:
        /*0008*/ 	.byte	0x04, 0x17
        /*000a*/ 	.short	(.L_445 - .L_444)
.L_444:
        /*000c*/ 	.word	0x00000000
        /*0010*/ 	.short	0x0004
        /*0012*/ 	.short	0x0020
        /*0014*/ 	.byte	0x00, 0xf0, 0x21, 0x00


	//----- nvinfo : EIATTR_KPARAM_INFO
	.align		4
.L_445:
        /*0018*/ 	.byte	0x04, 0x17
        /*001a*/ 	.short	(.L_447 - .L_446)
.L_446:
        /*001c*/ 	.word	0x00000000
        /*0020*/ 	.short	0x0003
        /*0022*/ 	.short	0x0018
        /*0024*/ 	.byte	0x00, 0xf0, 0x21, 0x00


	//----- nvinfo : EIATTR_KPARAM_INFO
	.align		4
.L_447:
        /*0028*/ 	.byte	0x04, 0x17
        /*002a*/ 	.short	(.L_449 - .L_448)
.L_448:
        /*002c*/ 	.word	0x00000000
        /*0030*/ 	.short	0x0002
        /*0032*/ 	.short	0x0010
        /*0034*/ 	.byte	0x00, 0xf5, 0x21, 0x00


	//----- nvinfo : EIATTR_KPARAM_INFO
	.align		4
.L_449:
        /*0038*/ 	.byte	0x04, 0x17
        /*003a*/ 	.short	(.L_451 - .L_450)
.L_450:
        /*003c*/ 	.word	0x00000000
        /*0040*/ 	.short	0x0001
        /*0042*/ 	.short	0x0008
        /*0044*/ 	.byte	0x00, 0xf0, 0x11, 0x00


	//----- nvinfo : EIATTR_KPARAM_INFO
	.align		4
.L_451:
        /*0048*/ 	.byte	0x04, 0x17
        /*004a*/ 	.short	(.L_453 - .L_452)
.L_452:
        /*004c*/ 	.word	0x00000000
        /*0050*/ 	.short	0x0000
        /*0052*/ 	.short	0x0000
        /*0054*/ 	.byte	0x00, 0xf5, 0x21, 0x00


	//----- nvinfo : EIATTR_SPARSE_MMA_MASK
	.align		4
.L_453:
        /*0058*/ 	.byte	0x03, 0x50
        /*005a*/ 	.short	0x0000


	//----- nvinfo : EIATTR_MAXREG_COUNT
	.align		4
        /*005c*/ 	.byte	0x03, 0x1b
        /*005e*/ 	.short	0x00ff


	//----- nvinfo : EIATTR_MERCURY_ISA_VERSION
	.align		4
        /*0060*/ 	.byte	0x03, 0x5f
        /*0062*/ 	.short	0x0101


	//----- nvinfo : EIATTR_VRC_CTA_INIT_COUNT
	.align		4
        /*0064*/ 	.byte	0x02, 0x4a
	.zero		1
	.zero		1


	//----- nvinfo : EIATTR_EXIT_INSTR_OFFSETS
	.align		4
        /*0068*/ 	.byte	0x04, 0x1c
        /*006a*/ 	.short	(.L_455 - .L_454)


	//   ....[0]....
.L_454:
        /*006c*/ 	.word	0x00000100


	//   ....[1]....
        /*0070*/ 	.word	0x00000230


	//----- nvinfo : EIATTR_CBANK_PARAM_SIZE
	.align		4
.L_455:
        /*0074*/ 	.byte	0x03, 0x19
        /*0076*/ 	.short	0x0028


	//----- nvinfo : EIATTR_PARAM_CBANK
	.align		4
        /*0078*/ 	.byte	0x04, 0x0a
        /*007a*/ 	.short	(.L_457 - .L_456)
	.align		4
.L_456:
        /*007c*/ 	.word	index@(.nv.constant0.mul_at_b_for_scalar)
        /*0080*/ 	.short	0x0380
        /*0082*/ 	.short	0x0028


	//----- nvinfo : EIATTR_SW_WAR
	.align		4
.L_457:
        /*0084*/ 	.byte	0x04, 0x36
        /*0086*/ 	.short	(.L_459 - .L_458)
.L_458:
        /*0088*/ 	.word	0x00000008
.L_459:


//--------------------- .nv.info.mul_a_b_for_scalar --------------------------
	.section	.nv.info.mul_a_b_for_scalar,"",@"SHT_CUDA_INFO"
	.sectionflags	@""
	.align	4


	//----- nvinfo : EIATTR_CUDA_API_VERSION
	.align		4
        /*0000*/ 	.byte	0x04, 0x37
        /*0002*/ 	.short	(.L_461 - .L_460)
.L_460:
        /*0004*/ 	.word	0x00000082


	//----- nvinfo : EIATTR_KPARAM_INFO
	.align		4
.L_461:
        /*0008*/ 	.byte	0x04, 0x17
        /*000a*/ 	.short	(.L_463 - .L_462)
.L_462:
        /*000c*/ 	.word	0x00000000
        /*0010*/ 	.short	0x0004
        /*0012*/ 	.short	0x0020
        /*0014*/ 	.byte	0x00, 0xf0, 0x21, 0x00


	//----- nvinfo : EIATTR_KPARAM_INFO
	.align		4
.L_463:
        /*0018*/ 	.byte	0x04, 0x17
        /*001a*/ 	.short	(.L_465 - .L_464)
.L_464:
        /*001c*/ 	.word	0x00000000
        /*0020*/ 	.short	0x0003
        /*0022*/ 	.short	0x0018
        /*0024*/ 	.byte	0x00, 0xf0, 0x21, 0x00


	//----- nvinfo : EIATTR_KPARAM_INFO
	.align		4
.L_465:
        /*0028*/ 	.byte	0x04, 0x17
        /*002a*/ 	.short	(.L_467 - .L_466)
.L_466:
        /*002c*/ 	.word	0x00000000
        /*0030*/ 	.short	0x0002
        /*0032*/ 	.short	0x0010
        /*0034*/ 	.byte	0x00, 0xf5, 0x21, 0x00


	//----- nvinfo : EIATTR_KPARAM_INFO
	.align		4
.L_467:
        /*0038*/ 	.byte	0x04, 0x17
        /*003a*/ 	.short	(.L_469 - .L_468)
.L_468:
        /*003c*/ 	.word	0x00000000
        /*0040*/ 	.short	0x0001
        /*0042*/ 	.short	0x0008
        /*0044*/ 	.byte	0x00, 0xf0, 0x11, 0x00


	//----- nvinfo : EIATTR_KPARAM_INFO
	.align		4
.L_469:
        /*0048*/ 	.byte	0x04, 0x17
        /*004a*/ 	.short	(.L_471 - .L_470)
.L_470:
        /*004c*/ 	.word	0x00000000
        /*0050*/ 	.short	0x0000
        /*0052*/ 	.short	0x0000
        /*0054*/ 	.byte	0x00, 0xf5, 0x21, 0x00


	//----- nvinfo : EIATTR_SPARSE_MMA_MASK
	.align		4
.L_471:
        /*0058*/ 	.byte	0x03, 0x50
        /*005a*/ 	.short	0x0000


	//----- nvinfo : EIATTR_MAXREG_COUNT
	.align		4
        /*005c*/ 	.byte	0x03, 0x1b
        /*005e*/ 	.short	0x00ff


	//----- nvinfo : EIATTR_MERCURY_ISA_VERSION
	.align		4
        /*0060*/ 	.byte	0x03, 0x5f
        /*0062*/ 	.short	0x0101


	//----- nvinfo : EIATTR_VRC_CTA_INIT_COUNT
	.align		4
        /*0064*/ 	.byte	0x02, 0x4a
	.zero		1
	.zero		1


	//----- nvinfo : EIATTR_EXIT_INSTR_OFFSETS
	.align		4
        /*0068*/ 	.byte	0x04, 0x1c
        /*006a*/ 	.short	(.L_473 - .L_472)


	//   ....[0]....
.L_472:
        /*006c*/ 	.word	0x00000100


	//   ....[1]....
        /*0070*/ 	.word	0x00000230


	//----- nvinfo : EIATTR_CBANK_PARAM_SIZE
	.align		4
.L_473:
        /*0074*/ 	.byte	0x03, 0x19
        /*0076*/ 	.short	0x0028


	//----- nvinfo : EIATTR_PARAM_CBANK
	.align		4
        /*0078*/ 	.byte	0x04, 0x0a
        /*007a*/ 	.short	(.L_475 - .L_474)
	.align		4
.L_474:
        /*007c*/ 	.word	index@(.nv.constant0.mul_a_b_for_scalar)
        /*0080*/ 	.short	0x0380
        /*0082*/ 	.short	0x0028


	//----- nvinfo : EIATTR_SW_WAR
	.align		4
.L_475:
        /*0084*/ 	.byte	0x04, 0x36
        /*0086*/ 	.short	(.L_477 - .L_476)
.L_476:
        /*0088*/ 	.word	0x00000008
.L_477:


//--------------------- .nv.info.rsub_at_b_for_scalar --------------------------
	.section	.nv.info.rsub_at_b_for_scalar,"",@"SHT_CUDA_INFO"
	.sectionflags	@""
	.align	4


	//----- nvinfo : EIATTR_CUDA_API_VERSION
	.align		4
        /*0000*/ 	.byte	0x04, 0x37
        /*0002*/ 	.short	(.L_479 - .L_478)
.L_478:
        /*0004*/ 	.word	0x00000082


	//----- nvinfo : EIATTR_KPARAM_INFO
	.align		4
.L_479:
        /*0008*/ 	.byte	0x04, 0x17
        /*000a*/ 	.short	(.L_481 - .L_480)
.L_480:
        /*000c*/ 	.word	0x00000000
        /*0010*/ 	.short	0x0004
        /*0012*/ 	.short	0x0020
        /*0014*/ 	.byte	0x00, 0xf0, 0x21, 0x00


	//----- nvinfo : EIATTR_KPARAM_INFO
	.align		4
.L_481:
        /*0018*/ 	.byte	0x04, 0x17
        /*001a*/ 	.short	(.L_483 - .L_482)
.L_482:
        /*001c*/ 	.word	0x00000000
        /*0020*/ 	.short	0x0003
        /*0022*/ 	.short	0x0018
        /*0024*/ 	.byte	0x00, 0xf0, 0x21, 0x00


	//----- nvinfo : EIATTR_KPARAM_INFO
	.align		4
.L_483:
        /*0028*/ 	.byte	0x04, 0x17
        /*002a*/ 	.short	(.L_485 - .L_484)
.L_484:
        /*002c*/ 	.word	0x00000000
        /*0030*/ 	.short	0x0002
        /*0032*/ 	.short	0x0010
        /*0034*/ 	.byte	0x00, 0xf5, 0x21, 0x00


	//----- nvinfo : EIATTR_KPARAM_INFO
	.align		4
.L_485:
        /*0038*/ 	.byte	0x04, 0x17
        /*003a*/ 	.short	(.L_487 - .L_486)
.L_486:
        /*003c*/ 	.word	0x00000000
        /*0040*/ 	.short	0x0001
        /*0042*/ 	.short	0x0008
        /*0044*/ 	.byte	0x00, 0xf0, 0x11, 0x00


	//----- nvinfo : EIATTR_KPARAM_INFO
	.align		4
.L_487:
        /*0048*/ 	.byte	0x04, 0x17
        /*004a*/ 	.short	(.L_489 - .L_488)
.L_488:
        /*004c*/ 	.word	0x00000000
        /*0050*/ 	.short	0x0000
        /*0052*/ 	.short	0x0000
        /*0054*/ 	.byte	0x00, 0xf5, 0x21, 0x00


	//----- nvinfo : EIATTR_SPARSE_MMA_MASK
	.align		4
.L_489:
        /*0058*/ 	.byte	0x03, 0x50
        /*005a*/ 	.short	0x0000


	//----- nvinfo : EIATTR_MAXREG_COUNT
	.align		4
        /*005c*/ 	.byte	0x03, 0x1b
        /*005e*/ 	.short	0x00ff


	//----- nvinfo : EIATTR_MERCURY_ISA_VERSION
	.align		4
        /*0060*/ 	.byte	0x03, 0x5f
        /*0062*/ 	.short	0x0101


	//----- nvinfo : EIATTR_VRC_CTA_INIT_COUNT
	.align		4
        /*0064*/ 	.byte	0x02, 0x4a
	.zero		1
	.zero		1


	//----- nvinfo : EIATTR_EXIT_INSTR_OFFSETS
	.align		4
        /*0068*/ 	.byte	0x04, 0x1c
        /*006a*/ 	.short	(.L_491 - .L_490)


	//   ....[0]....
.L_490:
        /*006c*/ 	.word	0x00000100


	//   ....[1]....
        /*0070*/ 	.word	0x00000230


	//----- nvinfo : EIATTR_CBANK_PARAM_SIZE
	.align		4
.L_491:
        /*0074*/ 	.byte	0x03, 0x19
        /*0076*/ 	.short	0x0028


	//----- nvinfo : EIATTR_PARAM_CBANK
	.align		4
        /*0078*/ 	.byte	0x04, 0x0a
        /*007a*/ 	.short	(.L_493 - .L_492)
	.align		4
.L_492:
        /*007c*/ 	.word	index@(.nv.constant0.rsub_at_b_for_scalar)
        /*0080*/ 	.short	0x0380
        /*0082*/ 	.short	0x0028


	//----- nvinfo : EIATTR_SW_WAR
	.align		4
.L_493:
        /*0084*/ 	.byte	0x04, 0x36
        /*0086*/ 	.short	(.L_495 - .L_494)
.L_494:
        /*0088*/ 	.word	0x00000008
.L_495:


//--------------------- .nv.info.rsub_a_b_for_scalar --------------------------
	.section	.nv.info.rsub_a_b_for_scalar,"",@"SHT_CUDA_INFO"
	.sectionflags	@""
	.align	4


	//----- nvinfo : EIATTR_CUDA_API_VERSION
	.align		4
        /*0000*/ 	.byte	0x04, 0x37
        /*0002*/ 	.short	(.L_497 - .L_496)
.L_496:
        /*0004*/ 	.word	0x00000082


	//----- nvinfo : EIATTR_KPARAM_INFO
	.align		4
.L_497:
        /*0008*/ 	.byte	0x04, 0x17
        /*000a*/ 	.short	(.L_499 - .L_498)
.L_498:
        /*000c*/ 	.word	0x00000000
        /*0010*/ 	.short	0x0004
        /*0012*/ 	.short	0x0020
        /*0014*/ 	.byte	0x00, 0xf0, 0x21, 0x00


	//----- nvinfo : EIATTR_KPARAM_INFO
	.align		4
.L_499:
        /*0018*/ 	.byte	0x04, 0x17
        /*001a*/ 	.short	(.L_501 - .L_500)
.L_500:
        /*001c*/ 	.word	0x00000000
        /*0020*/ 	.short	0x0003
        /*0022*/ 	.short	0x0018
        /*0024*/ 	.byte	0x00, 0xf0, 0x21, 0x00


	//----- nvinfo : EIATTR_KPARAM_INFO
	.align		4
.L_501:
        /*0028*/ 	.byte	0x04, 0x17
        /*002a*/ 	.short	(.L_503 - .L_502)
.L_502:
        /*002c*/ 	.word	0x00000000
        /*0030*/ 	.short	0x0002
        /*0032*/ 	.short	0x0010
        /*0034*/ 	.byte	0x00, 0xf5, 0x21, 0x00


	//----- nvinfo : EIATTR_KPARAM_INFO
	.align		4
.L_503:
        /*0038*/ 	.byte	0x04, 0x17
        /*003a*/ 	.short	(.L_505 - .L_504)
.L_504:
        /*003c*/ 	.word	0x00000000
        /*0040*/ 	.short	0x0001
        /*0042*/ 	.short	0x0008
        /*0044*/ 	.byte	0x00, 0xf0, 0x11, 0x00


	//----- nvinfo : EIATTR_KPARAM_INFO
	.align		4
.L_505:
        /*0048*/ 	.byte	0x04, 0x17
        /*004a*/ 	.short	(.L_507 - .L_506)
.L_506:
        /*004c*/ 	.word	0x00000000
        /*0050*/ 	.short	0x0000
        /*0052*/ 	.short	0x0000
        /*0054*/ 	.byte	0x00, 0xf5, 0x21, 0x00


	//----- nvinfo : EIATTR_SPARSE_MMA_MASK
	.align		4
.L_507:
        /*0058*/ 	.byte	0x03, 0x50
        /*005a*/ 	.short	0x0000


	//----- nvinfo : EIATTR_MAXREG_COUNT
	.align		4
        /*005c*/ 	.byte	0x03, 0x1b
        /*005e*/ 	.short	0x00ff


	//----- nvinfo : EIATTR_MERCURY_ISA_VERSION
	.align		4
        /*0060*/ 	.byte	0x03, 0x5f
        /*0062*/ 	.short	0x0101


	//----- nvinfo : EIATTR_VRC_CTA_INIT_COUNT
	.align		4
        /*0064*/ 	.byte	0x02, 0x4a
	.zero		1
	.zero		1


	//----- nvinfo : EIATTR_EXIT_INSTR_OFFSETS
	.align		4
        /*0068*/ 	.byte	0x04, 0x1c
        /*006a*/ 	.short	(.L_509 - .L_508)


	//   ....[0]....
.L_508:
        /*006c*/ 	.word	0x00000100


	//   ....[1]....
        /*0070*/ 	.word	0x00000230


	//----- nvinfo : EIATTR_CBANK_PARAM_SIZE
	.align		4
.L_509:
        /*0074*/ 	.byte	0x03, 0x19
        /*0076*/ 	.short	0x0028


	//----- nvinfo : EIATTR_PARAM_CBANK
	.align		4
        /*0078*/ 	.byte	0x04, 0x0a
        /*007a*/ 	.short	(.L_511 - .L_510)
	.align		4
.L_510:
        /*007c*/ 	.word	index@(.nv.constant0.rsub_a_b_for_scalar)
        /*0080*/ 	.short	0x0380
        /*0082*/ 	.short	0x0028


	//----- nvinfo : EIATTR_SW_WAR
	.align		4
.L_511:
        /*0084*/ 	.byte	0x04, 0x36
        /*0086*/ 	.short	(.L_513 - .L_512)
.L_512:
        /*0088*/ 	.word	0x00000008
.L_513:


//--------------------- .nv.info.sub_at_b_for_scalar --------------------------
	.section	.nv.info.sub_at_b_for_scalar,"",@"SHT_CUDA_INFO"
	.sectionflags	@""
	.align	4


	//----- nvinfo : EIATTR_CUDA_API_VERSION
	.align		4
        /*0000*/ 	.byte	0x04, 0x37
        /*0002*/ 	.short	(.L_515 - .L_514)
.L_514:
        /*0004*/ 	.word	0x00000082


	//----- nvinfo : EIATTR_KPARAM_INFO
	.align		4
.L_515:
        /*0008*/ 	.byte	0x04, 0x17
        /*000a*/ 	.short	(.L_517 - .L_516)
.L_516:
        /*000c*/ 	.word	0x00000000
        /*0010*/ 	.short	0x0004
        /*0012*/ 	.short	0x0020
        /*0014*/ 	.byte	0x00, 0xf0, 0x21, 0x00


	//----- nvinfo : EIATTR_KPARAM_INFO
	.align		4
.L_517:
        /*0018*/ 	.byte	0x04, 0x17
        /*001a*/ 	.short	(.L_519 - .L_518)
.L_518:
        /*001c*/ 	.word	0x00000000
        /*0020*/ 	.short	0x0003
        /*0022*/ 	.short	0x0018
        /*0024*/ 	.byte	0x00, 0xf0, 0x21, 0x00


	//----- nvinfo : EIATTR_KPARAM_INFO
	.align		4
.L_519:
        /*0028*/ 	.byte	0x04, 0x17
        /*002a*/ 	.short	(.L_521 - .L_520)
.L_520:
        /*002c*/ 	.word	0x00000000
        /*0030*/ 	.short	0x0002
        /*0032*/ 	.short	0x0010
        /*0034*/ 	.byte	0x00, 0xf5, 0x21, 0x00


	//----- nvinfo : EIATTR_KPARAM_INFO
	.align		4
.L_521:
        /*0038*/ 	.byte	0x04, 0x17
        /*003a*/ 	.short	(.L_523 - .L_522)
.L_522:
        /*003c*/ 	.word	0x00000000
        /*0040*/ 	.short	0x0001
        /*0042*/ 	.short	0x0008
        /*0044*/ 	.byte	0x00, 0xf0, 0x11, 0x00


	//----- nvinfo : EIATTR_KPARAM_INFO
	.align		4
.L_523:
        /*0048*/ 	.byte	0x04, 0x17
        /*004a*/ 	.short	(.L_525 - .L_524)
.L_524:
        /*004c*/ 	.word	0x00000000
        /*0050*/ 	.short	0x0000
        /*0052*/ 	.short	0x0000
        /*0054*/ 	.byte	0x00, 0xf5, 0x21, 0x00


	//----- nvinfo : EIATTR_SPARSE_MMA_MASK
	.align		4
.L_525:
        /*0058*/ 	.byte	0x03, 0x50
        /*005a*/ 	.short	0x0000


	//----- nvinfo : EIATTR_MAXREG_COUNT
	.align		4
        /*005c*/ 	.byte	0x03, 0x1b
        /*005e*/ 	.short	0x00ff


	//----- nvinfo : EIATTR_MERCURY_ISA_VERSION
	.align		4
        /*0060*/ 	.byte	0x03, 0x5f
        /*0062*/ 	.short	0x0101


	//----- nvinfo : EIATTR_VRC_CTA_INIT_COUNT
	.align		4
        /*0064*/ 	.byte	0x02, 0x4a
	.zero		1
	.zero		1


	//----- nvinfo : EIATTR_EXIT_INSTR_OFFSETS
	.align		4
        /*0068*/ 	.byte	0x04, 0x1c
        /*006a*/ 	.short	(.L_527 - .L_526)


	//   ....[0]....
.L_526:
        /*006c*/ 	.word	0x00000100


	//   ....[1]....
        /*0070*/ 	.word	0x00000230


	//----- nvinfo : EIATTR_CBANK_PARAM_SIZE
	.align		4
.L_527:
        /*0074*/ 	.byte	0x03, 0x19
        /*0076*/ 	.short	0x0028


	//----- nvinfo : EIATTR_PARAM_CBANK
	.align		4
        /*0078*/ 	.byte	0x04, 0x0a
        /*007a*/ 	.short	(.L_529 - .L_528)
	.align		4
.L_528:
        /*007c*/ 	.word	index@(.nv.constant0.sub_at_b_for_scalar)
        /*0080*/ 	.short	0x0380
        /*0082*/ 	.short	0x0028


	//----- nvinfo : EIATTR_SW_WAR
	.align		4
.L_529:
        /*0084*/ 	.byte	0x04, 0x36
        /*0086*/ 	.short	(.L_531 - .L_530)
.L_530:
        /*0088*/ 	.word	0x00000008
.L_531:


//--------------------- .nv.info.sub_a_b_for_scalar --------------------------
	.section	.nv.info.sub_a_b_for_scalar,"",@"SHT_CUDA_INFO"
	.sectionflags	@""
	.align	4


	//----- nvinfo : EIATTR_CUDA_API_VERSION
	.align		4
        /*0000*/ 	.byte	0x04, 0x37
        /*0002*/ 	.short	(.L_533 - .L_532)
.L_532:
        /*0004*/ 	.word	0x00000082


	//----- nvinfo : EIATTR_KPARAM_INFO
	.align		4
.L_533:
        /*0008*/ 	.byte	0x04, 0x17
        /*000a*/ 	.short	(.L_535 - .L_534)
.L_534:
        /*000c*/ 	.word	0x00000000
        /*0010*/ 	.short	0x0004
        /*0012*/ 	.short	0x0020
        /*0014*/ 	.byte	0x00, 0xf0, 0x21, 0x00


	//----- nvinfo : EIATTR_KPARAM_INFO
	.align		4
.L_535:
        /*0018*/ 	.byte	0x04, 0x17
        /*001a*/ 	.short	(.L_537 - .L_536)
.L_536:
        /*001c*/ 	.word	0x00000000
        /*0020*/ 	.short	0x0003
        /*0022*/ 	.short	0x0018
        /*0024*/ 	.byte	0x00, 0xf0, 0x21, 0x00


	//----- nvinfo : EIATTR_KPARAM_INFO
	.align		4
.L_537:
        /*0028*/ 	.byte	0x04, 0x17
        /*002a*/ 	.short	(.L_539 - .L_538)
.L_538:
        /*002c*/ 	.word	0x00000000
        /*0030*/ 	.short	0x0002
        /*0032*/ 	.short	0x0010
        /*0034*/ 	.byte	0x00, 0xf5, 0x21, 0x00


	//----- nvinfo : EIATTR_KPARAM_INFO
	.align		4
.L_539:
        /*0038*/ 	.byte	0x04, 0x17
        /*003a*/ 	.short	(.L_541 - .L_540)
.L_540:
        /*003c*/ 	.word	0x00000000
        /*0040*/ 	.short	0x0001
        /*0042*/ 	.short	0x0008
        /*0044*/ 	.byte	0x00, 0xf0, 0x11, 0x00


	//----- nvinfo : EIATTR_KPARAM_INFO
	.align		4
.L_541:
        /*0048*/ 	.byte	0x04, 0x17
        /*004a*/ 	.short	(.L_543 - .L_542)
.L_542:
        /*004c*/ 	.word	0x00000000
        /*0050*/ 	.short	0x0000
        /*0052*/ 	.short	0x0000
        /*0054*/ 	.byte	0x00, 0xf5, 0x21, 0x00


	//----- nvinfo : EIATTR_SPARSE_MMA_MASK
	.align		4
.L_543:
        /*0058*/ 	.byte	0x03, 0x50
        /*005a*/ 	.short	0x0000


	//----- nvinfo : EIATTR_MAXREG_COUNT
	.align		4
        /*005c*/ 	.byte	0x03, 0x1b
        /*005e*/ 	.short	0x00ff


	//----- nvinfo : EIATTR_MERCURY_ISA_VERSION
	.align		4
        /*0060*/ 	.byte	0x03, 0x5f
        /*0062*/ 	.short	0x0101


	//----- nvinfo : EIATTR_VRC_CTA_INIT_COUNT
	.align		4
        /*0064*/ 	.byte	0x02, 0x4a
	.zero		1
	.zero		1


	//----- nvinfo : EIATTR_EXIT_INSTR_OFFSETS
	.align		4
        /*0068*/ 	.byte	0x04, 0x1c
        /*006a*/ 	.short	(.L_545 - .L_544)


	//   ....[0]....
.L_544:
        /*006c*/ 	.word	0x00000100


	//   ....[1]....
        /*0070*/ 	.word	0x00000230


	//----- nvinfo : EIATTR_CBANK_PARAM_SIZE
	.align		4
.L_545:
        /*0074*/ 	.byte	0x03, 0x19
        /*0076*/ 	.short	0x0028


	//----- nvinfo : EIATTR_PARAM_CBANK
	.align		4
        /*0078*/ 	.byte	0x04, 0x0a
        /*007a*/ 	.short	(.L_547 - .L_546)
	.align		4
.L_546:
        /*007c*/ 	.word	index@(.nv.constant0.sub_a_b_for_scalar)
        /*0080*/ 	.short	0x0380
        /*0082*/ 	.short	0x0028


	//----- nvinfo : EIATTR_SW_WAR
	.align		4
.L_547:
        /*0084*/ 	.byte	0x04, 0x36
        /*0086*/ 	.short	(.L_549 - .L_548)
.L_548:
        /*0088*/ 	.word	0x00000008
.L_549:


//--------------------- .nv.info.add_at_b_for_scalar --------------------------
	.section	.nv.info.add_at_b_for_scalar,"",@"SHT_CUDA_INFO"
	.sectionflags	@""
	.align	4


	//----- nvinfo : EIATTR_CUDA_API_VERSION
	.align		4
        /*0000*/ 	.byte	0x04, 0x37
        /*0002*/ 	.short	(.L_551 - .L_550)
.L_550:
        /*0004*/ 	.word	0x00000082


	//----- nvinfo : EIATTR_KPARAM_INFO
	.align		4
.L_551:
        /*0008*/ 	.byte	0x04, 0x17
        /*000a*/ 	.short	(.L_553 - .L_552)
.L_552:
        /*000c*/ 	.word	0x00000000
        /*0010*/ 	.short	0x0004
        /*0012*/ 	.short	0x0020
        /*0014*/ 	.byte	0x00, 0xf0, 0x21, 0x00


	//----- nvinfo : EIATTR_KPARAM_INFO
	.align		4
.L_553:
        /*0018*/ 	.byte	0x04, 0x17
        /*001a*/ 	.short	(.L_555 - .L_554)
.L_554:
        /*001c*/ 	.word	0x00000000
        /*0020*/ 	.short	0x0003
        /*0022*/ 	.short	0x0018
        /*0024*/ 	.byte	0x00, 0xf0, 0x21, 0x00


	//----- nvinfo : EIATTR_KPARAM_INFO
	.align		4
.L_555:
        /*0028*/ 	.byte	0x04, 0x17
        /*002a*/ 	.short	(.L_557 - .L_556)
.L_556:
        /*002c*/ 	.word	0x00000000
        /*0030*/ 	.short	0x0002
        /*0032*/ 	.short	0x0010
        /*0034*/ 	.byte	0x00, 0xf5, 0x21, 0x00


	//----- nvinfo : EIATTR_KPARAM_INFO
	.align		4
.L_557:
        /*0038*/ 	.byte	0x04, 0x17
        /*003a*/ 	.short	(.L_559 - .L_558)
.L_558:
        /*003c*/ 	.word	0x00000000
        /*0040*/ 	.short	0x0001
        /*0042*/ 	.short	0x0008
        /*0044*/ 	.byte	0x00, 0xf0, 0x11, 0x00


	//----- nvinfo : EIATTR_KPARAM_INFO
	.align		4
.L_559:
        /*0048*/ 	.byte	0x04, 0x17
        /*004a*/ 	.short	(.L_561 - .L_560)
.L_560:
        /*004c*/ 	.word	0x00000000
        /*0050*/ 	.short	0x0000
        /*0052*/ 	.short	0x0000
        /*0054*/ 	.byte	0x00, 0xf5, 0x21, 0x00


	//----- nvinfo : EIATTR_SPARSE_MMA_MASK
	.align		4
.L_561:
        /*0058*/ 	.byte	0x03, 0x50
        /*005a*/ 	.short	0x0000


	//----- nvinfo : EIATTR_MAXREG_COUNT
	.align		4
        /*005c*/ 	.byte	0x03, 0x1b
        /*005e*/ 	.short	0x00ff


	//----- nvinfo : EIATTR_MERCURY_ISA_VERSION
	.align		4
        /*0060*/ 	.byte	0x03, 0x5f
        /*0062*/ 	.short	0x0101


	//----- nvinfo : EIATTR_VRC_CTA_INIT_COUNT
	.align		4
        /*0064*/ 	.byte	0x02, 0x4a
	.zero		1
	.zero		1


	//----- nvinfo : EIATTR_EXIT_INSTR_OFFSETS
	.align		4
        /*0068*/ 	.byte	0x04, 0x1c
        /*006a*/ 	.short	(.L_563 - .L_562)


	//   ....[0]....
.L_562:
        /*006c*/ 	.word	0x00000100


	//   ....[1]....
        /*0070*/ 	.word	0x00000230


	//----- nvinfo : EIATTR_CBANK_PARAM_SIZE
	.align		4
.L_563:
        /*0074*/ 	.byte	0x03, 0x19
        /*0076*/ 	.short	0x0028


	//----- nvinfo : EIATTR_PARAM_CBANK
	.align		4
        /*0078*/ 	.byte	0x04, 0x0a
        /*007a*/ 	.short	(.L_565 - .L_564)
	.align		4
.L_564:
        /*007c*/ 	.word	index@(.nv.constant0.add_at_b_for_scalar)
        /*0080*/ 	.short	0x0380
        /*0082*/ 	.short	0x0028


	//----- nvinfo : EIATTR_SW_WAR
	.align		4
.L_565:
        /*0084*/ 	.byte	0x04, 0x36
        /*0086*/ 	.short	(.L_567 - .L_566)
.L_566:
        /*0088*/ 	.word	0x00000008
.L_567:


//--------------------- .nv.info.add_a_b_for_scalar --------------------------
	.section	.nv.info.add_a_b_for_scalar,"",@"SHT_CUDA_INFO"
	.sectionflags	@""
	.align	4


	//----- nvinfo : EIATTR_CUDA_API_VERSION
	.align		4
        /*0000*/ 	.byte	0x04, 0x37
        /*0002*/ 	.short	(.L_569 - .L_568)
.L_568:
        /*0004*/ 	.word	0x00000082


	//----- nvinfo : EIATTR_KPARAM_INFO
	.align		4
.L_569:
        /*0008*/ 	.byte	0x04, 0x17
        /*000a*/ 	.short	(.L_571 - .L_570)
.L_570:
        /*000c*/ 	.word	0x00000000
        /*0010*/ 	.short	0x0004
        /*0012*/ 	.short	0x0020
        /*0014*/ 	.byte	0x00, 0xf0, 0x21, 0x00


	//----- nvinfo : EIATTR_KPARAM_INFO
	.align		4
.L_571:
        /*0018*/ 	.byte	0x04, 0x17
        /*001a*/ 	.short	(.L_573 - .L_572)
.L_572:
        /*001c*/ 	.word	0x00000000
        /*0020*/ 	.short	0x0003
        /*0022*/ 	.short	0x0018
        /*0024*/ 	.byte	0x00, 0xf0, 0x21, 0x00


	//----- nvinfo : EIATTR_KPARAM_INFO
	.align		4
.L_573:
        /*0028*/ 	.byte	0x04, 0x17
        /*002a*/ 	.short	(.L_575 - .L_574)
.L_574:
        /*002c*/ 	.word	0x00000000
        /*0030*/ 	.short	0x0002
        /*0032*/ 	.short	0x0010
        /*0034*/ 	.byte	0x00, 0xf5, 0x21, 0x00


	//----- nvinfo : EIATTR_KPARAM_INFO
	.align		4
.L_575:
        /*0038*/ 	.byte	0x04, 0x17
        /*003a*/ 	.short	(.L_577 - .L_576)
.L_576:
        /*003c*/ 	.word	0x00000000
        /*0040*/ 	.short	0x0001
        /*0042*/ 	.short	0x0008
        /*0044*/ 	.byte	0x00, 0xf0, 0x11, 0x00


	//----- nvinfo : EIATTR_KPARAM_INFO
	.align		4
.L_577:
        /*0048*/ 	.byte	0x04, 0x17
        /*004a*/ 	.short	(.L_579 - .L_578)
.L_578:
        /*004c*/ 	.word	0x00000000
        /*0050*/ 	.short	0x0000
        /*0052*/ 	.short	0x0000
        /*0054*/ 	.byte	0x00, 0xf5, 0x21, 0x00


	//----- nvinfo : EIATTR_SPARSE_MMA_MASK
	.align		4
.L_579:
        /*0058*/ 	.byte	0x03, 0x50
        /*005a*/ 	.short	0x0000


	//----- nvinfo : EIATTR_MAXREG_COUNT
	.align		4
        /*005c*/ 	.byte	0x03, 0x1b
        /*005e*/ 	.short	0x00ff


	//----- nvinfo : EIATTR_MERCURY_ISA_VERSION
	.align		4
        /*0060*/ 	.byte	0x03, 0x5f
        /*0062*/ 	.short	0x0101


	//----- nvinfo : EIATTR_VRC_CTA_INIT_COUNT
	.align		4
        /*0064*/ 	.byte	0x02, 0x4a
	.zero		1
	.zero		1


	//----- nvinfo : EIATTR_EXIT_INSTR_OFFSETS
	.align		4
        /*0068*/ 	.byte	0x04, 0x1c
        /*006a*/ 	.short	(.L_581 - .L_580)


	//   ....[0]....
.L_580:
        /*006c*/ 	.word	0x00000100


	//   ....[1]....
        /*0070*/ 	.word	0x00000230


	//----- nvinfo : EIATTR_CBANK_PARAM_SIZE
	.align		4
.L_581:
        /*0074*/ 	.byte	0x03, 0x19
        /*0076*/ 	.short	0x0028


	//----- nvinfo : EIATTR_PARAM_CBANK
	.align		4
        /*0078*/ 	.byte	0x04, 0x0a
        /*007a*/ 	.short	(.L_583 - .L_582)
	.align		4
.L_582:
        /*007c*/ 	.word	index@(.nv.constant0.add_a_b_for_scalar)
        /*0080*/ 	.short	0x0380
        /*0082*/ 	.short	0x0028


	//----- nvinfo : EIATTR_SW_WAR
	.align		4
.L_583:
        /*0084*/ 	.byte	0x04, 0x36
        /*0086*/ 	.short	(.L_585 - .L_584)
.L_584:
        /*0088*/ 	.word	0x00000008
.L_585:


//--------------------- .nv.info.div_at_bt_for_elems --------------------------
	.section	.nv.info.div_at_bt_for_elems,"",@"SHT_CUDA_INFO"
	.sectionflags	@""
	.align	4


	//----- nvinfo : EIATTR_CUDA_API_VERSION
	.align		4
        /*0000*/ 	.byte	0x04, 0x37
        /*0002*/ 	.short	(.L_587 - .L_586)
.L_586:
        /*0004*/ 	.word	0x00000082


	//----- nvinfo : EIATTR_KPARAM_INFO
	.align		4
.L_587:
        /*0008*/ 	.byte	0x04, 0x17
        /*000a*/ 	.short	(.L_589 - .L_588)
.L_588:
        /*000c*/ 	.word	0x00000000
        /*0010*/ 	.short	0x0004
        /*0012*/ 	.short	0x0020
        /*0014*/ 	.byte	0x00, 0xf0, 0x21, 0x00


	//----- nvinfo : EIATTR_KPARAM_INFO
	.align		4
.L_589:
        /*0018*/ 	.byte	0x04, 0x17
        /*001a*/ 	.short	(.L_591 - .L_590)
.L_590:
        /*001c*/ 	.word	0x00000000
        /*0020*/ 	.short	0x0003
        /*0022*/ 	.short	0x0018
        /*0024*/ 	.byte	0x00, 0xf0, 0x21, 0x00


	//----- nvinfo : EIATTR_KPARAM_INFO
	.align		4
.L_591:
        /*0028*/ 	.byte	0x04, 0x17
        /*002a*/ 	.short	(.L_593 - .L_592)
.L_592:
        /*002c*/ 	.word	0x00000000
        /*0030*/ 	.short	0x0002
        /*0032*/ 	.short	0x0010
        /*0034*/ 	.byte	0x00, 0xf5, 0x21, 0x00


	//----- nvinfo : EIATTR_KPARAM_INFO
	.align		4
.L_593:
        /*0038*/ 	.byte	0x04, 0x17
        /*003a*/ 	.short	(.L_595 - .L_594)
.L_594:
        /*003c*/ 	.word	0x00000000
        /*0040*/ 	.short	0x0001
        /*0042*/ 	.short	0x0008
        /*0044*/ 	.byte	0x00, 0xf5, 0x21, 0x00


	//----- nvinfo : EIATTR_KPARAM_INFO
	.align		4
.L_595:
        /*0048*/ 	.byte	0x04, 0x17
        /*004a*/ 	.short	(.L_597 - .L_596)
.L_596:
        /*004c*/ 	.word	0x00000000
        /*0050*/ 	.short	0x0000
        /*0052*/ 	.short	0x0000
        /*0054*/ 	.byte	0x00, 0xf5, 0x21, 0x00


	//----- nvinfo : EIATTR_SPARSE_MMA_MASK
	.align		4
.L_597:
        /*0058*/ 	.byte	0x03, 0x50
        /*005a*/ 	.short	0x0000


	//----- nvinfo : EIATTR_MAXREG_COUNT
	.align		4
        /*005c*/ 	.byte	0x03, 0x1b
        /*005e*/ 	.short	0x00ff


	//----- nvinfo : EIATTR_MERCURY_ISA_VERSION
	.align		4
        /*0060*/ 	.byte	0x03, 0x5f
        /*0062*/ 	.short	0x0101


	//----- nvinfo : EIATTR_VRC_CTA_INIT_COUNT
	.align		4
        /*0064*/ 	.byte	0x02, 0x4a
	.zero		1
	.zero		1


	//----- nvinfo : EIATTR_EXIT_INSTR_OFFSETS
	.align		4
        /*0068*/ 	.byte	0x04, 0x1c
        /*006a*/ 	.short	(.L_599 - .L_598)


	//   ....[0]....
.L_598:
        /*006c*/ 	.word	0x00000100


	//   ....[1]....
        /*0070*/ 	.word	0x00000340


	//----- nvinfo : EIATTR_CRS_STACK_SIZE
	.align		4
.L_599:
        /*0074*/ 	.byte	0x04, 0x1e
        /*0076*/ 	.short	(.L_601 - .L_600)
.L_600:
        /*0078*/ 	.word	0x00000000


	//----- nvinfo : EIATTR_CBANK_PARAM_SIZE
	.align		4
.L_601:
        /*007c*/ 	.byte	0x03, 0x19
        /*007e*/ 	.short	0x0028


	//----- nvinfo : EIATTR_PARAM_CBANK
	.align		4
        /*0080*/ 	.byte	0x04, 0x0a
        /*0082*/ 	.short	(.L_603 - .L_602)
	.align		4
.L_602:
        /*0084*/ 	.word	index@(.nv.constant0.div_at_bt_for_elems)
        /*0088*/ 	.short	0x0380
        /*008a*/ 	.short	0x0028


	//----- nvinfo : EIATTR_SW_WAR
	.align		4
.L_603:
        /*008c*/ 	.byte	0x04, 0x36
        /*008e*/ 	.short	(.L_605 - .L_604)
.L_604:
        /*0090*/ 	.word	0x00000008
.L_605:


//--------------------- .nv.info.div_a_bt_for_elems --------------------------
	.section	.nv.info.div_a_bt_for_elems,"",@"SHT_CUDA_INFO"
	.sectionflags	@""
	.align	4


	//----- nvinfo : EIATTR_CUDA_API_VERSION
	.align		4
        /*0000*/ 	.byte	0x04, 0x37
        /*0002*/ 	.short	(.L_607 - .L_606)
.L_606:
        /*0004*/ 	.word	0x00000082


	//----- nvinfo : EIATTR_KPARAM_INFO
	.align		4
.L_607:
        /*0008*/ 	.byte	0x04, 0x17
        /*000a*/ 	.short	(.L_609 - .L_608)
.L_608:
        /*000c*/ 	.word	0x00000000
        /*0010*/ 	.short	0x0004
        /*0012*/ 	.short	0x0020
        /*0014*/ 	.byte	0x00, 0xf0, 0x21, 0x00


	//----- nvinfo : EIATTR_KPARAM_INFO
	.align		4
.L_609:
        /*0018*/ 	.byte	0x04, 0x17
        /*001a*/ 	.short	(.L_611 - .L_610)
.L_610:
        /*001c*/ 	.word	0x00000000
        /*0020*/ 	.short	0x0003
        /*0022*/ 	.short	0x0018
        /*0024*/ 	.byte	0x00, 0xf0, 0x21, 0x00


	//----- nvinfo : EIATTR_KPARAM_INFO
	.align		4
.L_611:
        /*0028*/ 	.byte	0x04, 0x17
        /*002a*/ 	.short	(.L_613 - .L_612)
.L_612:
        /*002c*/ 	.word	0x00000000
        /*0030*/ 	.short	0x0002
        /*0032*/ 	.short	0x0010
        /*0034*/ 	.byte	0x00, 0xf5, 0x21, 0x00


	//----- nvinfo : EIATTR_KPARAM_INFO
	.align		4
.L_613:
        /*0038*/ 	.byte	0x04, 0x17
        /*003a*/ 	.short	(.L_615 - .L_614)
.L_614:
        /*003c*/ 	.word	0x00000000
        /*0040*/ 	.short	0x0001
        /*0042*/ 	.short	0x0008
        /*0044*/ 	.byte	0x00, 0xf5, 0x21, 0x00


	//----- nvinfo : EIATTR_KPARAM_INFO
	.align		4
.L_615:
        /*0048*/ 	.byte	0x04, 0x17
        /*004a*/ 	.short	(.L_617 - .L_616)
.L_616:
        /*004c*/ 	.word	0x00000000
        /*0050*/ 	.short	0x0000
        /*0052*/ 	.short	0x0000
        /*0054*/ 	.byte	0x00, 0xf5, 0x21, 0x00


	//----- nvinfo : EIATTR_SPARSE_MMA_MASK
	.align		4
.L_617:
        /*0058*/ 	.byte	0x03, 0x50
        /*005a*/ 	.short	0x0000


	//----- nvinfo : EIATTR_MAXREG_COUNT
	.align		4
        /*005c*/ 	.byte	0x03, 0x1b
        /*005e*/ 	.short	0x00ff


	//----- nvinfo : EIATTR_MERCURY_ISA_VERSION
	.align		4
        /*0060*/ 	.byte	0x03, 0x5f
        /*0062*/ 	.short	0x0101


	//----- nvinfo : EIATTR_VRC_CTA_INIT_COUNT
	.align		4
        /*0064*/ 	.byte	0x02, 0x4a
	.zero		1
	.zero		1


	//----- nvinfo : EIATTR_EXIT_INSTR_OFFSETS
	.align		4
        /*0068*/ 	.byte	0x04, 0x1c
        /*006a*/ 	.short	(.L_619 - .L_618)


	//   ....[0]....
.L_618:
        /*006c*/ 	.word	0x00000100


	//   ....[1]....
        /*0070*/ 	.word	0x00000330


	//----- nvinfo : EIATTR_CRS_STACK_SIZE
	.align		4
.L_619:
        /*0074*/ 	.byte	0x04, 0x1e
        /*0076*/ 	.short	(.L_621 - .L_620)
.L_620:
        /*0078*/ 	.word	0x00000000


	//----- nvinfo : EIATTR_CBANK_PARAM_SIZE
	.align		4
.L_621:
        /*007c*/ 	.byte	0x03, 0x19
        /*007e*/ 	.short	0x0028


	//----- nvinfo : EIATTR_PARAM_CBANK
	.align		4
        /*0080*/ 	.byte	0x04, 0x0a
        /*0082*/ 	.short	(.L_623 - .L_622)
	.align		4
.L_622:
        /*0084*/ 	.word	index@(.nv.constant0.div_a_bt_for_elems)
        /*0088*/ 	.short	0x0380
        /*008a*/ 	.short	0x0028


	//----- nvinfo : EIATTR_SW_WAR
	.align		4
.L_623:
        /*008c*/ 	.byte	0x04, 0x36
        /*008e*/ 	.short	(.L_625 - .L_624)
.L_624:
        /*0090*/ 	.word	0x00000008
.L_625:


//--------------------- .nv.info.div_at_b_for_elems --------------------------
	.section	.nv.info.div_at_b_for_elems,"",@"SHT_CUDA_INFO"
	.sectionflags	@""
	.align	4


	//----- nvinfo : EIATTR_CUDA_API_VERSION
	.align		4
        /*0000*/ 	.byte	0x04, 0x37
        /*0002*/ 	.short	(.L_627 - .L_626)
.L_626:
        /*0004*/ 	.word	0x00000082


	//----- nvinfo : EIATTR_KPARAM_INFO
	.align		4
.L_627:
        /*0008*/ 	.byte	0x04, 0x17
        /*000a*/ 	.short	(.L_629 - .L_628)
.L_628:
        /*000c*/ 	.word	0x00000000
        /*0010*/ 	.short	0x0004
        /*0012*/ 	.short	0x0020
        /*0014*/ 	.byte	0x00, 0xf0, 0x21, 0x00


	//----- nvinfo : EIATTR_KPARAM_INFO
	.align		4
.L_629:
        /*0018*/ 	.byte	0x04, 0x17
        /*001a*/ 	.short	(.L_631 - .L_630)
.L_630:
        /*001c*/ 	.word	0x00000000
        /*0020*/ 	.short	0x0003
        /*0022*/ 	.short	0x0018
        /*0024*/ 	.byte	0x00, 0xf0, 0x21, 0x00


	//----- nvinfo : EIATTR_KPARAM_INFO
	.align		4
.L_631:
        /*0028*/ 	.byte	0x04, 0x17
        /*002a*/ 	.short	(.L_633 - .L_632)
.L_632:
        /*002c*/ 	.word	0x00000000
        /*0030*/ 	.short	0x0002
        /*0032*/ 	.short	0x0010
        /*0034*/ 	.byte	0x00, 0xf5, 0x21, 0x00


	//----- nvinfo : EIATTR_KPARAM_INFO
	.align		4
.L_633:
        /*0038*/ 	.byte	0x04, 0x17
        /*003a*/ 	.short	(.L_635 - .L_634)
.L_634:
        /*003c*/ 	.word	0x00000000
        /*0040*/ 	.short	0x0001
        /*0042*/ 	.short	0x0008
        /*0044*/ 	.byte	0x00, 0xf5, 0x21, 0x00


	//----- nvinfo : EIATTR_KPARAM_INFO
	.align		4
.L_635:
        /*0048*/ 	.byte	0x04, 0x17
        /*004a*/ 	.short	(.L_637 - .L_636)
.L_636:
        /*004c*/ 	.word	0x00000000
        /*0050*/ 	.short	0x0000
        /*0052*/ 	.short	0x0000
        /*0054*/ 	.byte	0x00, 0xf5, 0x21, 0x00


	//----- nvinfo : EIATTR_SPARSE_MMA_MASK
	.align		4
.L_637:
        /*0058*/ 	.byte	0x03, 0x50
        /*005a*/ 	.short	0x0000


	//----- nvinfo : EIATTR_MAXREG_COUNT
	.align		4
        /*005c*/ 	.byte	0x03, 0x1b
        /*005e*/ 	.short	0x00ff


	//----- nvinfo : EIATTR_MERCURY_ISA_VERSION
	.align		4
        /*0060*/ 	.byte	0x03, 0x5f
        /*0062*/ 	.short	0x0101


	//----- nvinfo : EIATTR_VRC_CTA_INIT_COUNT
	.align		4
        /*0064*/ 	.byte	0x02, 0x4a
	.zero		1
	.zero		1


	//----- nvinfo : EIATTR_EXIT_INSTR_OFFSETS
	.align		4
        /*0068*/ 	.byte	0x04, 0x1c
        /*006a*/ 	.short	(.L_639 - .L_638)


	//   ....[0]....
.L_638:
        /*006c*/ 	.word	0x00000100


	//   ....[1]....
        /*0070*/ 	.word	0x00000330


	//----- nvinfo : EIATTR_CRS_STACK_SIZE
	.align		4
.L_639:
        /*0074*/ 	.byte	0x04, 0x1e
        /*0076*/ 	.short	(.L_641 - .L_640)
.L_640:
        /*0078*/ 	.word	0x00000000


	//----- nvinfo : EIATTR_CBANK_PARAM_SIZE
	.align		4
.L_641:
        /*007c*/ 	.byte	0x03, 0x19
        /*007e*/ 	.short	0x0028


	//----- nvinfo : EIATTR_PARAM_CBANK
	.align		4
        /*0080*/ 	.byte	0x04, 0x0a
        /*0082*/ 	.short	(.L_643 - .L_642)
	.align		4
.L_642:
        /*0084*/ 	.word	index@(.nv.constant0.div_at_b_for_elems)
        /*0088*/ 	.short	0x0380
        /*008a*/ 	.short	0x0028


	//----- nvinfo : EIATTR_SW_WAR
	.align		4
.L_643:
        /*008c*/ 	.byte	0x04, 0x36
        /*008e*/ 	.short	(.L_645 - .L_644)
.L_644:
        /*0090*/ 	.word	0x00000008
.L_645:


//--------------------- .nv.info.div_a_b_for_elems --------------------------
	.section	.nv.info.div_a_b_for_elems,"",@"SHT_CUDA_INFO"
	.sectionflags	@""
	.align	4


	//----- nvinfo : EIATTR_CUDA_API_VERSION
	.align		4
        /*0000*/ 	.byte	0x04, 0x37
        /*0002*/ 	.short	(.L_647 - .L_646)
.L_646:
        /*0004*/ 	.word	0x00000082


	//----- nvinfo : EIATTR_KPARAM_INFO
	.align		4
.L_647:
        /*0008*/ 	.byte	0x04, 0x17
        /*000a*/ 	.short	(.L_649 - .L_648)
.L_648:
        /*000c*/ 	.word	0x00000000
        /*0010*/ 	.short	0x0004
        /*0012*/ 	.short	0x0020
        /*0014*/ 	.byte	0x00, 0xf0, 0x21, 0x00


	//----- nvinfo : EIATTR_KPARAM_INFO
	.align		4
.L_649:
        /*0018*/ 	.byte	0x04, 0x17
        /*001a*/ 	.short	(.L_651 - .L_650)
.L_650:
        /*001c*/ 	.word	0x00000000
        /*0020*/ 	.short	0x0003
        /*0022*/ 	.short	0x0018
        /*0024*/ 	.byte	0x00, 0xf0, 0x21, 0x00


	//----- nvinfo : EIATTR_KPARAM_INFO
	.align		4
.L_651:
        /*0028*/ 	.byte	0x04, 0x17
        /*002a*/ 	.short	(.L_653 - .L_652)
.L_652:
        /*002c*/ 	.word	0x00000000
        /*0030*/ 	.short	0x0002
        /*0032*/ 	.short	0x0010
        /*0034*/ 	.byte	0x00, 0xf5, 0x21, 0x00


	//----- nvinfo : EIATTR_KPARAM_INFO
	.align		4
.L_653:
        /*0038*/ 	.byte	0x04, 0x17
        /*003a*/ 	.short	(.L_655 - .L_654)
.L_654:
        /*003c*/ 	.word	0x00000000
        /*0040*/ 	.short	0x0001
        /*0042*/ 	.short	0x0008
        /*0044*/ 	.byte	0x00, 0xf5, 0x21, 0x00


	//----- nvinfo : EIATTR_KPARAM_INFO
	.align		4
.L_655:
        /*0048*/ 	.byte	0x04, 0x17
        /*004a*/ 	.short	(.L_657 - .L_656)
.L_656:
        /*004c*/ 	.word	0x00000000
        /*0050*/ 	.short	0x0000
        /*0052*/ 	.short	0x0000
        /*0054*/ 	.byte	0x00, 0xf5, 0x21, 0x00


	//----- nvinfo : EIATTR_SPARSE_MMA_MASK
	.align		4
.L_657:
        /*0058*/ 	.byte	0x03, 0x50
        /*005a*/ 	.short	0x0000


	//----- nvinfo : EIATTR_MAXREG_COUNT
	.align		4
        /*005c*/ 	.byte	0x03, 0x1b
        /*005e*/ 	.short	0x00ff


	//----- nvinfo : EIATTR_MERCURY_ISA_VERSION
	.align		4
        /*0060*/ 	.byte	0x03, 0x5f
        /*0062*/ 	.short	0x0101


	//----- nvinfo : EIATTR_VRC_CTA_INIT_COUNT
	.align		4
        /*0064*/ 	.byte	0x02, 0x4a
	.zero		1
	.zero		1


	//----- nvinfo : EIATTR_EXIT_INSTR_OFFSETS
	.align		4
        /*0068*/ 	.byte	0x04, 0x1c
        /*006a*/ 	.short	(.L_659 - .L_658)


	//   ....[0]....
.L_658:
        /*006c*/ 	.word	0x00000100


	//   ....[1]....
        /*0070*/ 	.word	0x00000310


	//----- nvinfo : EIATTR_CRS_STACK_SIZE
	.align		4
.L_659:
        /*0074*/ 	.byte	0x04, 0x1e
        /*0076*/ 	.short	(.L_661 - .L_660)
.L_660:
        /*0078*/ 	.word	0x00000000


	//----- nvinfo : EIATTR_CBANK_PARAM_SIZE
	.align		4
.L_661:
        /*007c*/ 	.byte	0x03, 0x19
        /*007e*/ 	.short	0x0028


	//----- nvinfo : EIATTR_PARAM_CBANK
	.align		4
        /*0080*/ 	.byte	0x04, 0x0a
        /*0082*/ 	.short	(.L_663 - .L_662)
	.align		4
.L_662:
        /*0084*/ 	.word	index@(.nv.constant0.div_a_b_for_elems)
        /*0088*/ 	.short	0x0380
        /*008a*/ 	.short	0x0028


	//----- nvinfo : EIATTR_SW_WAR
	.align		4
.L_663:
        /*008c*/ 	.byte	0x04, 0x36
        /*008e*/ 	.short	(.L_665 - .L_664)
.L_664:
        /*0090*/ 	.word	0x00000008
.L_665:


//--------------------- .nv.info.mul_at_bt_for_elems --------------------------
	.section	.nv.info.mul_at_bt_for_elems,"",@"SHT_CUDA_INFO"
	.sectionflags	@""
	.align	4


	//----- nvinfo : EIATTR_CUDA_API_VERSION
	.align		4
        /*0000*/ 	.byte	0x04, 0x37
        /*0002*/ 	.short	(.L_667 - .L_666)
.L_666:
        /*0004*/ 	.word	0x00000082


	//----- nvinfo : EIATTR_KPARAM_INFO
	.align		4
.L_667:
        /*0008*/ 	.byte	0x04, 0x17
        /*000a*/ 	.short	(.L_669 - .L_668)
.L_668:
        /*000c*/ 	.word	0x00000000
        /*0010*/ 	.short	0x0004
        /*0012*/ 	.short	0x0020
        /*0014*/ 	.byte	0x00, 0xf0, 0x21, 0x00


	//----- nvinfo : EIATTR_KPARAM_INFO
	.align		4
.L_669:
        /*0018*/ 	.byte	0x04, 0x17
        /*001a*/ 	.short	(.L_671 - .L_670)
.L_670:
        /*001c*/ 	.word	0x00000000
        /*0020*/ 	.short	0x0003
        /*0022*/ 	.short	0x0018
        /*0024*/ 	.byte	0x00, 0xf0, 0x21, 0x00


	//----- nvinfo : EIATTR_KPARAM_INFO
	.align		4
.L_671:
        /*0028*/ 	.byte	0x04, 0x17
        /*002a*/ 	.short	(.L_673 - .L_672)
.L_672:
        /*002c*/ 	.word	0x00000000
        /*0030*/ 	.short	0x0002
        /*0032*/ 	.short	0x0010
        /*0034*/ 	.byte	0x00, 0xf5, 0x21, 0x00


	//----- nvinfo : EIATTR_KPARAM_INFO
	.align		4
.L_673:
        /*0038*/ 	.byte	0x04, 0x17
        /*003a*/ 	.short	(.L_675 - .L_674)
.L_674:
        /*003c*/ 	.word	0x00000000
        /*0040*/ 	.short	0x0001
        /*0042*/ 	.short	0x0008
        /*0044*/ 	.byte	0x00, 0xf5, 0x21, 0x00


	//----- nvinfo : EIATTR_KPARAM_INFO
	.align		4
.L_675:
        /*0048*/ 	.byte	0x04, 0x17
        /*004a*/ 	.short	(.L_677 - .L_676)
.L_676:
        /*004c*/ 	.word	0x00000000
        /*0050*/ 	.short	0x0000
        /*0052*/ 	.short	0x0000
        /*0054*/ 	.byte	0x00, 0xf5, 0x21, 0x00


	//----- nvinfo : EIATTR_SPARSE_MMA_MASK
	.align		4
.L_677:
        /*0058*/ 	.byte	0x03, 0x50
        /*005a*/ 	.short	0x0000


	//----- nvinfo : EIATTR_MAXREG_COUNT
	.align		4
        /*005c*/ 	.byte	0x03, 0x1b
        /*005e*/ 	.short	0x00ff


	//----- nvinfo : EIATTR_MERCURY_ISA_VERSION
	.align		4
        /*0060*/ 	.byte	0x03, 0x5f
        /*0062*/ 	.short	0x0101


	//----- nvinfo : EIATTR_VRC_CTA_INIT_COUNT
	.align		4
        /*0064*/ 	.byte	0x02, 0x4a
	.zero		1
	.zero		1


	//----- nvinfo : EIATTR_EXIT_INSTR_OFFSETS
	.align		4
        /*0068*/ 	.byte	0x04, 0x1c
        /*006a*/ 	.short	(.L_679 - .L_678)


	//   ....[0]....
.L_678:
        /*006c*/ 	.word	0x00000100


	//   ....[1]....
        /*0070*/ 	.word	0x00000270


	//----- nvinfo : EIATTR_CBANK_PARAM_SIZE
	.align		4
.L_679:
        /*0074*/ 	.byte	0x03, 0x19
        /*0076*/ 	.short	0x0028


	//----- nvinfo : EIATTR_PARAM_CBANK
	.align		4
        /*0078*/ 	.byte	0x04, 0x0a
        /*007a*/ 	.short	(.L_681 - .L_680)
	.align		4
.L_680:
        /*007c*/ 	.word	index@(.nv.constant0.mul_at_bt_for_elems)
        /*0080*/ 	.short	0x0380
        /*0082*/ 	.short	0x0028


	//----- nvinfo : EIATTR_SW_WAR
	.align		4
.L_681:
        /*0084*/ 	.byte	0x04, 0x36
        /*0086*/ 	.short	(.L_683 - .L_682)
.L_682:
        /*0088*/ 	.word	0x00000008
.L_683:


//--------------------- .nv.info.mul_a_bt_for_elems --------------------------
	.section	.nv.info.mul_a_bt_for_elems,"",@"SHT_CUDA_INFO"
	.sectionflags	@""
	.align	4


	//----- nvinfo : EIATTR_CUDA_API_VERSION
	.align		4
        /*0000*/ 	.byte	0x04, 0x37
        /*0002*/ 	.short	(.L_685 - .L_684)
.L_684:
        /*0004*/ 	.word	0x00000082


	//----- nvinfo : EIATTR_KPARAM_INFO
	.align		4
.L_685:
        /*0008*/ 	.byte	0x04, 0x17
        /*000a*/ 	.short	(.L_687 - .L_686)
.L_686:
        /*000c*/ 	.word	0x00000000
        /*0010*/ 	.short	0x0004
        /*0012*/ 	.short	0x0020
        /*0014*/ 	.byte	0x00, 0xf0, 0x21, 0x00


	//----- nvinfo : EIATTR_KPARAM_INFO
	.align		4
.L_687:
        /*0018*/ 	.byte	0x04, 0x17
        /*001a*/ 	.short	(.L_689 - .L_688)
.L_688:
        /*001c*/ 	.word	0x00000000
        /*0020*/ 	.short	0x0003
        /*0022*/ 	.short	0x0018
        /*0024*/ 	.byte	0x00, 0xf0, 0x21, 0x00


	//----- nvinfo : EIATTR_KPARAM_INFO
	.align		4
.L_689:
        /*0028*/ 	.byte	0x04, 0x17
        /*002a*/ 	.short	(.L_691 - .L_690)
.L_690:
        /*002c*/ 	.word	0x00000000
        /*0030*/ 	.short	0x0002
        /*0032*/ 	.short	0x0010
        /*0034*/ 	.byte	0x00, 0xf5, 0x21, 0x00


	//----- nvinfo : EIATTR_KPARAM_INFO
	.align		4
.L_691:
        /*0038*/ 	.byte	0x04, 0x17
        /*003a*/ 	.short	(.L_693 - .L_692)
.L_692:
        /*003c*/ 	.word	0x00000000
        /*0040*/ 	.short	0x0001
        /*0042*/ 	.short	0x0008
        /*0044*/ 	.byte	0x00, 0xf5, 0x21, 0x00


	//----- nvinfo : EIATTR_KPARAM_INFO
	.align		4
.L_693:
        /*0048*/ 	.byte	0x04, 0x17
        /*004a*/ 	.short	(.L_695 - .L_694)
.L_694:
        /*004c*/ 	.word	0x00000000
        /*0050*/ 	.short	0x0000
        /*0052*/ 	.short	0x0000
        /*0054*/ 	.byte	0x00, 0xf5, 0x21, 0x00


	//----- nvinfo : EIATTR_SPARSE_MMA_MASK
	.align		4
.L_695:
        /*0058*/ 	.byte	0x03, 0x50
        /*005a*/ 	.short	0x0000


	//----- nvinfo : EIATTR_MAXREG_COUNT
	.align		4
        /*005c*/ 	.byte	0x03, 0x1b
        /*005e*/ 	.short	0x00ff


	//----- nvinfo : EIATTR_MERCURY_ISA_VERSION
	.align		4
        /*0060*/ 	.byte	0x03, 0x5f
        /*0062*/ 	.short	0x0101


	//----- nvinfo : EIATTR_VRC_CTA_INIT_COUNT
	.align		4
        /*0064*/ 	.byte	0x02, 0x4a
	.zero		1
	.zero		1


	//----- nvinfo : EIATTR_EXIT_INSTR_OFFSETS
	.align		4
        /*0068*/ 	.byte	0x04, 0x1c
        /*006a*/ 	.short	(.L_697 - .L_696)


	//   ....[0]....
.L_696:
        /*006c*/ 	.word	0x00000100


	//   ....[1]....
        /*0070*/ 	.word	0x00000270


	//----- nvinfo : EIATTR_CBANK_PARAM_SIZE
	.align		4
.L_697:
        /*0074*/ 	.byte	0x03, 0x19
        /*0076*/ 	.short	0x0028


	//----- nvinfo : EIATTR_PARAM_CBANK
	.align		4
        /*0078*/ 	.byte	0x04, 0x0a
        /*007a*/ 	.short	(.L_699 - .L_698)
	.align		4
.L_698:
        /*007c*/ 	.word	index@(.nv.constant0.mul_a_bt_for_elems)
        /*0080*/ 	.short	0x0380
        /*0082*/ 	.short	0x0028


	//----- nvinfo : EIATTR_SW_WAR
	.align		4
.L_699:
        /*0084*/ 	.byte	0x04, 0x36
        /*0086*/ 	.short	(.L_701 - .L_700)
.L_700:
        /*0088*/ 	.word	0x00000008
.L_701:


//--------------------- .nv.info.mul_at_b_for_elems --------------------------
	.section	.nv.info.mul_at_b_for_elems,"",@"SHT_CUDA_INFO"
	.sectionflags	@""
	.align	4


	//----- nvinfo : EIATTR_CUDA_API_VERSION
	.align		4
        /*0000*/ 	.byte	0x04, 0x37
        /*0002*/ 	.short	(.L_703 - .L_702)
.L_702:
        /*0004*/ 	.word	0x00000082


	//----- nvinfo : EIATTR_KPARAM_INFO
	.align		4
.L_703:
        /*0008*/ 	.byte	0x04, 0x17
        /*000a*/ 	.short	(.L_705 - .L_704)
.L_704:
        /*000c*/ 	.word	0x00000000
        /*0010*/ 	.short	0x0004
        /*0012*/ 	.short	0x0020
        /*0014*/ 	.byte	0x00, 0xf0, 0x21, 0x00


	//----- nvinfo : EIATTR_KPARAM_INFO
	.align		4
.L_705:
        /*0018*/ 	.byte	0x04, 0x17
        /*001a*/ 	.short	(.L_707 - .L_706)
.L_706:
        /*001c*/ 	.word	0x00000000
        /*0020*/ 	.short	0x0003
        /*0022*/ 	.short	0x0018
        /*0024*/ 	.byte	0x00, 0xf0, 0x21, 0x00


	//----- nvinfo : EIATTR_KPARAM_INFO
	.align		4
.L_707:
        /*0028*/ 	.byte	0x04, 0x17
        /*002a*/ 	.short	(.L_709 - .L_708)
.L_708:
        /*002c*/ 	.word	0x00000000
        /*0030*/ 	.short	0x0002
        /*0032*/ 	.short	0x0010
        /*0034*/ 	.byte	0x00, 0xf5, 0x21, 0x00


	//----- nvinfo : EIATTR_KPARAM_INFO
	.align		4
.L_709:
        /*0038*/ 	.byte	0x04, 0x17
        /*003a*/ 	.short	(.L_711 - .L_710)
.L_710:
        /*003c*/ 	.word	0x00000000
        /*0040*/ 	.short	0x0001
        /*0042*/ 	.short	0x0008
        /*0044*/ 	.byte	0x00, 0xf5, 0x21, 0x00


	//----- nvinfo : EIATTR_KPARAM_INFO
	.align		4
.L_711:
        /*0048*/ 	.byte	0x04, 0x17
        /*004a*/ 	.short	(.L_713 - .L_712)
.L_712:
        /*004c*/ 	.word	0x00000000
        /*0050*/ 	.short	0x0000
        /*0052*/ 	.short	0x0000
        /*0054*/ 	.byte	0x00, 0xf5, 0x21, 0x00


	//----- nvinfo : EIATTR_SPARSE_MMA_MASK
	.align		4
.L_713:
        /*0058*/ 	.byte	0x03, 0x50
        /*005a*/ 	.short	0x0000


	//----- nvinfo : EIATTR_MAXREG_COUNT
	.align		4
        /*005c*/ 	.byte	0x03, 0x1b
        /*005e*/ 	.short	0x00ff


	//----- nvinfo : EIATTR_MERCURY_ISA_VERSION
	.align		4
        /*0060*/ 	.byte	0x03, 0x5f
        /*0062*/ 	.short	0x0101


	//----- nvinfo : EIATTR_VRC_CTA_INIT_COUNT
	.align		4
        /*0064*/ 	.byte	0x02, 0x4a
	.zero		1
	.zero		1


	//----- nvinfo : EIATTR_EXIT_INSTR_OFFSETS
	.align		4
        /*0068*/ 	.byte	0x04, 0x1c
        /*006a*/ 	.short	(.L_715 - .L_714)


	//   ....[0]....
.L_714:
        /*006c*/ 	.word	0x00000100


	//   ....[1]....
        /*0070*/ 	.word	0x00000270


	//----- nvinfo : EIATTR_CBANK_PARAM_SIZE
	.align		4
.L_715:
        /*0074*/ 	.byte	0x03, 0x19
        /*0076*/ 	.short	0x0028


	//----- nvinfo : EIATTR_PARAM_CBANK
	.align		4
        /*0078*/ 	.byte	0x04, 0x0a
        /*007a*/ 	.short	(.L_717 - .L_716)
	.align		4
.L_716:
        /*007c*/ 	.word	index@(.nv.constant0.mul_at_b_for_elems)
        /*0080*/ 	.short	0x0380
        /*0082*/ 	.short	0x0028


	//----- nvinfo : EIATTR_SW_WAR
	.align		4
.L_717:
        /*0084*/ 	.byte	0x04, 0x36
        /*0086*/ 	.short	(.L_719 - .L_718)
.L_718:
        /*0088*/ 	.word	0x00000008
.L_719:


//--------------------- .nv.info.mul_a_b_for_elems --------------------------
	.section	.nv.info.mul_a_b_for_elems,"",@"SHT_CUDA_INFO"
	.sectionflags	@""
	.align	4


	//----- nvinfo : EIATTR_CUDA_API_VERSION
	.align		4
        /*0000*/ 	.byte	0x04, 0x37
        /*0002*/ 	.short	(.L_721 - .L_720)
.L_720:
        /*0004*/ 	.word	0x00000082


	//----- nvinfo : EIATTR_KPARAM_INFO
	.align		4
.L_721:
        /*0008*/ 	.byte	0x04, 0x17
        /*000a*/ 	.short	(.L_723 - .L_722)
.L_722:
        /*000c*/ 	.word	0x00000000
        /*0010*/ 	.short	0x0004
        /*0012*/ 	.short	0x0020
        /*0014*/ 	.byte	0x00, 0xf0, 0x21, 0x00


	//----- nvinfo : EIATTR_KPARAM_INFO
	.align		4
.L_723:
        /*0018*/ 	.byte	0x04, 0x17
        /*001a*/ 	.short	(.L_725 - .L_724)
.L_724:
        /*001c*/ 	.word	0x00000000
        /*0020*/ 	.short	0x0003
        /*0022*/ 	.short	0x0018
        /*0024*/ 	.byte	0x00, 0xf0, 0x21, 0x00


	//----- nvinfo : EIATTR_KPARAM_INFO
	.align		4
.L_725:
        /*0028*/ 	.byte	0x04, 0x17
        /*002a*/ 	.short	(.L_727 - .L_726)
.L_726:
        /*002c*/ 	.word	0x00000000
        /*0030*/ 	.short	0x0002
        /*0032*/ 	.short	0x0010
        /*0034*/ 	.byte	0x00, 0xf5, 0x21, 0x00


	//----- nvinfo : EIATTR_KPARAM_INFO
	.align		4
.L_727:
        /*0038*/ 	.byte	0x04, 0x17
        /*003a*/ 	.short	(.L_729 - .L_728)
.L_728:
        /*003c*/ 	.word	0x00000000
        /*0040*/ 	.short	0x0001
        /*0042*/ 	.short	0x0008
        /*0044*/ 	.byte	0x00, 0xf5, 0x21, 0x00


	//----- nvinfo : EIATTR_KPARAM_INFO
	.align		4
.L_729:
        /*0048*/ 	.byte	0x04, 0x17
        /*004a*/ 	.short	(.L_731 - .L_730)
.L_730:
        /*004c*/ 	.word	0x00000000
        /*0050*/ 	.short	0x0000
        /*0052*/ 	.short	0x0000
        /*0054*/ 	.byte	0x00, 0xf5, 0x21, 0x00


	//----- nvinfo : EIATTR_SPARSE_MMA_MASK
	.align		4
.L_731:
        /*0058*/ 	.byte	0x03, 0x50
        /*005a*/ 	.short	0x0000


	//----- nvinfo : EIATTR_MAXREG_COUNT
	.align		4
        /*005c*/ 	.byte	0x03, 0x1b
        /*005e*/ 	.short	0x00ff


	//----- nvinfo : EIATTR_MERCURY_ISA_VERSION
	.align		4
        /*0060*/ 	.byte	0x03, 0x5f
        /*0062*/ 	.short	0x0101


	//----- nvinfo : EIATTR_VRC_CTA_INIT_COUNT
	.align		4
        /*0064*/ 	.byte	0x02, 0x4a
	.zero		1
	.zero		1


	//----- nvinfo : EIATTR_EXIT_INSTR_OFFSETS
	.align		4
        /*0068*/ 	.byte	0x04, 0x1c
        /*006a*/ 	.short	(.L_733 - .L_732)


	//   ....[0]....
.L_732:
        /*006c*/ 	.word	0x00000100


	//   ....[1]....
        /*0070*/ 	.word	0x00000250


	//----- nvinfo : EIATTR_CBANK_PARAM_SIZE
	.align		4
.L_733:
        /*0074*/ 	.byte	0x03, 0x19
        /*0076*/ 	.short	0x0028


	//----- nvinfo : EIATTR_PARAM_CBANK
	.align		4
        /*0078*/ 	.byte	0x04, 0x0a
        /*007a*/ 	.short	(.L_735 - .L_734)
	.align		4
.L_734:
        /*007c*/ 	.word	index@(.nv.constant0.mul_a_b_for_elems)
        /*0080*/ 	.short	0x0380
        /*0082*/ 	.short	0x0028


	//----- nvinfo : EIATTR_SW_WAR
	.align		4
.L_735:
        /*0084*/ 	.byte	0x04, 0x36
        /*0086*/ 	.short	(.L_737 - .L_736)
.L_736:
        /*0088*/ 	.word	0x00000008
.L_737:


//--------------------- .nv.info.mul_at_bt        --------------------------
	.section	.nv.info.mul_at_bt,"",@"SHT_CUDA_INFO"
	.sectionflags	@""
	.align	4


	//----- nvinfo : EIATTR_CUDA_API_VERSION
	.align		4
        /*0000*/ 	.byte	0x04, 0x37
        /*0002*/ 	.short	(.L_739 - .L_738)
.L_738:
        /*0004*/ 	.word	0x00000082


	//----- nvinfo : EIATTR_KPARAM_INFO
	.align		4
.L_739:
        /*0008*/ 	.byte	0x04, 0x17
        /*000a*/ 	.short	(.L_741 - .L_740)
.L_740:
        /*000c*/ 	.word	0x00000000
        /*0010*/ 	.short	0x0005
        /*0012*/ 	.short	0x0028
        /*0014*/ 	.byte	0x00, 0xf0, 0x21, 0x00


	//----- nvinfo : EIATTR_KPARAM_INFO
	.align		4
.L_741:
        /*0018*/ 	.byte	0x04, 0x17
        /*001a*/ 	.short	(.L_743 - .L_742)
.L_742:
        /*001c*/ 	.word	0x00000000
        /*0020*/ 	.short	0x0004
        /*0022*/ 	.short	0x0020
        /*0024*/ 	.byte	0x00, 0xf0, 0x21, 0x00


	//----- nvinfo : EIATTR_KPARAM_INFO
	.align		4
.L_743:
        /*0028*/ 	.byte	0x04, 0x17
        /*002a*/ 	.short	(.L_745 - .L_744)
.L_744:
        /*002c*/ 	.word	0x00000000
        /*0030*/ 	.short	0x0003
        /*0032*/ 	.short	0x0018
        /*0034*/ 	.byte	0x00, 0xf0, 0x21, 0x00


	//----- nvinfo : EIATTR_KPARAM_INFO
	.align		4
.L_745:
        /*0038*/ 	.byte	0x04, 0x17
        /*003a*/ 	.short	(.L_747 - .L_746)
.L_746:
        /*003c*/ 	.word	0x00000000
        /*0040*/ 	.short	0x0002
        /*0042*/ 	.short	0x0010
        /*0044*/ 	.byte	0x00, 0xf5, 0x21, 0x00


	//----- nvinfo : EIATTR_KPARAM_INFO
	.align		4
.L_747:
        /*0048*/ 	.byte	0x04, 0x17
        /*004a*/ 	.short	(.L_749 - .L_748)
.L_748:
        /*004c*/ 	.word	0x00000000
        /*0050*/ 	.short	0x0001
        /*0052*/ 	.short	0x0008
        /*0054*/ 	.byte	0x00, 0xf5, 0x21, 0x00


	//----- nvinfo : EIATTR_KPARAM_INFO
	.align		4
.L_749:
        /*0058*/ 	.byte	0x04, 0x17
        /*005a*/ 	.short	(.L_751 - .L_750)
.L_750:
        /*005c*/ 	.word	0x00000000
        /*0060*/ 	.short	0x0000
        /*0062*/ 	.short	0x0000
        /*0064*/ 	.byte	0x00, 0xf5, 0x21, 0x00


	//----- nvinfo : EIATTR_SPARSE_MMA_MASK
	.align		4
.L_751:
        /*0068*/ 	.byte	0x03, 0x50
        /*006a*/ 	.short	0x0000


	//----- nvinfo : EIATTR_MAXREG_COUNT
	.align		4
        /*006c*/ 	.byte	0x03, 0x1b
        /*006e*/ 	.short	0x00ff


	//----- nvinfo : EIATTR_NUM_BARRIERS
	.align		4
        /*0070*/ 	.byte	0x02, 0x4c
        /*0072*/ 	.byte	0x01
	.zero		1


	//----- nvinfo : EIATTR_MERCURY_ISA_VERSION
	.align		4
        /*0074*/ 	.byte	0x03, 0x5f
        /*0076*/ 	.short	0x0101


	//----- nvinfo : EIATTR_VRC_CTA_INIT_COUNT
	.align		4
        /*0078*/ 	.byte	0x02, 0x4a
	.zero		1
	.zero		1


	//----- nvinfo : EIATTR_EXIT_INSTR_OFFSETS
	.align		4
        /*007c*/ 	.byte	0x04, 0x1c
        /*007e*/ 	.short	(.L_753 - .L_752)


	//   ....[0]....
.L_752:
        /*0080*/ 	.word	0x00000a10


	//   ....[1]....
        /*0084*/ 	.word	0x00000ab0


	//----- nvinfo : EIATTR_CBANK_PARAM_SIZE
	.align		4
.L_753:
        /*0088*/ 	.byte	0x03, 0x19
        /*008a*/ 	.short	0x0030


	//----- nvinfo : EIATTR_PARAM_CBANK
	.align		4
        /*008c*/ 	.byte	0x04, 0x0a
        /*008e*/ 	.short	(.L_755 - .L_754)
	.align		4
.L_754:
        /*0090*/ 	.word	index@(.nv.constant0.mul_at_bt)
        /*0094*/ 	.short	0x0380
        /*0096*/ 	.short	0x0030


	//----- nvinfo : EIATTR_SW_WAR
	.align		4
.L_755:
        /*0098*/ 	.byte	0x04, 0x36
        /*009a*/ 	.short	(.L_757 - .L_756)
.L_756:
        /*009c*/ 	.word	0x00000008
.L_757:


//--------------------- .nv.info.mul_a_bt         --------------------------
	.section	.nv.info.mul_a_bt,"",@"SHT_CUDA_INFO"
	.sectionflags	@""
	.align	4


	//----- nvinfo : EIATTR_CUDA_API_VERSION
	.align		4
        /*0000*/ 	.byte	0x04, 0x37
        /*0002*/ 	.short	(.L_759 - .L_758)
.L_758:
        /*0004*/ 	.word	0x00000082


	//----- nvinfo : EIATTR_KPARAM_INFO
	.align		4
.L_759:
        /*0008*/ 	.byte	0x04, 0x17
        /*000a*/ 	.short	(.L_761 - .L_760)
.L_760:
        /*000c*/ 	.word	0x00000000
        /*0010*/ 	.short	0x0005
        /*0012*/ 	.short	0x0028
        /*0014*/ 	.byte	0x00, 0xf0, 0x21, 0x00


	//----- nvinfo : EIATTR_KPARAM_INFO
	.align		4
.L_761:
        /*0018*/ 	.byte	0x04, 0x17
        /*001a*/ 	.short	(.L_763 - .L_762)
.L_762:
        /*001c*/ 	.word	0x00000000
        /*0020*/ 	.short	0x0004
        /*0022*/ 	.short	0x0020
        /*0024*/ 	.byte	0x00, 0xf0, 0x21, 0x00


	//----- nvinfo : EIATTR_KPARAM_INFO
	.align		4
.L_763:
        /*0028*/ 	.byte	0x04, 0x17
        /*002a*/ 	.short	(.L_765 - .L_764)
.L_764:
        /*002c*/ 	.word	0x00000000
        /*0030*/ 	.short	0x0003
        /*0032*/ 	.short	0x0018
        /*0034*/ 	.byte	0x00, 0xf0, 0x21, 0x00


	//----- nvinfo : EIATTR_KPARAM_INFO
	.align		4
.L_765:
        /*0038*/ 	.byte	0x04, 0x17
        /*003a*/ 	.short	(.L_767 - .L_766)
.L_766:
        /*003c*/ 	.word	0x00000000
        /*0040*/ 	.short	0x0002
        /*0042*/ 	.short	0x0010
        /*0044*/ 	.byte	0x00, 0xf5, 0x21, 0x00


	//----- nvinfo : EIATTR_KPARAM_INFO
	.align		4
.L_767:
        /*0048*/ 	.byte	0x04, 0x17
        /*004a*/ 	.short	(.L_769 - .L_768)
.L_768:
        /*004c*/ 	.word	0x00000000
        /*0050*/ 	.short	0x0001
        /*0052*/ 	.short	0x0008
        /*0054*/ 	.byte	0x00, 0xf5, 0x21, 0x00


	//----- nvinfo : EIATTR_KPARAM_INFO
	.align		4
.L_769:
        /*0058*/ 	.byte	0x04, 0x17
        /*005a*/ 	.short	(.L_771 - .L_770)
.L_770:
        /*005c*/ 	.word	0x00000000
        /*0060*/ 	.short	0x0000
        /*0062*/ 	.short	0x0000
        /*0064*/ 	.byte	0x00, 0xf5, 0x21, 0x00


	//----- nvinfo : EIATTR_SPARSE_MMA_MASK
	.align		4
.L_771:
        /*0068*/ 	.byte	0x03, 0x50
        /*006a*/ 	.short	0x0000


	//----- nvinfo : EIATTR_MAXREG_COUNT
	.align		4
        /*006c*/ 	.byte	0x03, 0x1b
        /*006e*/ 	.short	0x00ff


	//----- nvinfo : EIATTR_NUM_BARRIERS
	.align		4
        /*0070*/ 	.byte	0x02, 0x4c
        /*0072*/ 	.byte	0x01
	.zero		1


	//----- nvinfo : EIATTR_MERCURY_ISA_VERSION
	.align		4
        /*0074*/ 	.byte	0x03, 0x5f
        /*0076*/ 	.short	0x0101


	//----- nvinfo : EIATTR_VRC_CTA_INIT_COUNT
	.align		4
        /*0078*/ 	.byte	0x02, 0x4a
	.zero		1
	.zero		1


	//----- nvinfo : EIATTR_EXIT_INSTR_OFFSETS
	.align		4
        /*007c*/ 	.byte	0x04, 0x1c
        /*007e*/ 	.short	(.L_773 - .L_772)


	//   ....[0]....
.L_772:
        /*0080*/ 	.word	0x00000a00


	//   ....[1]....
        /*0084*/ 	.word	0x00000aa0


	//----- nvinfo : EIATTR_CBANK_PARAM_SIZE
	.align		4
.L_773:
        /*0088*/ 	.byte	0x03, 0x19
        /*008a*/ 	.short	0x0030


	//----- nvinfo : EIATTR_PARAM_CBANK
	.align		4
        /*008c*/ 	.byte	0x04, 0x0a
        /*008e*/ 	.short	(.L_775 - .L_774)
	.align		4
.L_774:
        /*0090*/ 	.word	index@(.nv.constant0.mul_a_bt)
        /*0094*/ 	.short	0x0380
        /*0096*/ 	.short	0x0030


	//----- nvinfo : EIATTR_SW_WAR
	.align		4
.L_775:
        /*0098*/ 	.byte	0x04, 0x36
        /*009a*/ 	.short	(.L_777 - .L_776)
.L_776:
        /*009c*/ 	.word	0x00000008
.L_777:


//--------------------- .nv.info.mul_at_b         --------------------------
	.section	.nv.info.mul_at_b,"",@"SHT_CUDA_INFO"
	.sectionflags	@""
	.align	4


	//----- nvinfo : EIATTR_CUDA_API_VERSION
	.align		4
        /*0000*/ 	.byte	0x04, 0x37
        /*0002*/ 	.short	(.L_779 - .L_778)
.L_778:
        /*0004*/ 	.word	0x00000082


	//----- nvinfo : EIATTR_KPARAM_INFO
	.align		4
.L_779:
        /*0008*/ 	.byte	0x04, 0x17
        /*000a*/ 	.short	(.L_781 - .L_780)
.L_780:
        /*000c*/ 	.word	0x00000000
        /*0010*/ 	.short	0x0005
        /*0012*/ 	.short	0x0028
        /*0014*/ 	.byte	0x00, 0xf0, 0x21, 0x00


	//----- nvinfo : EIATTR_KPARAM_INFO
	.align		4
.L_781:
        /*0018*/ 	.byte	0x04, 0x17
        /*001a*/ 	.short	(.L_783 - .L_782)
.L_782:
        /*001c*/ 	.word	0x00000000
        /*0020*/ 	.short	0x0004
        /*0022*/ 	.short	0x0020
        /*0024*/ 	.byte	0x00, 0xf0, 0x21, 0x00


	//----- nvinfo : EIATTR_KPARAM_INFO
	.align		4
.L_783:
        /*0028*/ 	.byte	0x04, 0x17
        /*002a*/ 	.short	(.L_785 - .L_784)
.L_784:
        /*002c*/ 	.word	0x00000000
        /*0030*/ 	.short	0x0003
        /*0032*/ 	.short	0x0018
        /*0034*/ 	.byte	0x00, 0xf0, 0x21, 0x00


	//----- nvinfo : EIATTR_KPARAM_INFO
	.align		4
.L_785:
        /*0038*/ 	.byte	0x04, 0x17
        /*003a*/ 	.short	(.L_787 - .L_786)
.L_786:
        /*003c*/ 	.word	0x00000000
        /*0040*/ 	.short	0x0002
        /*0042*/ 	.short	0x0010
        /*0044*/ 	.byte	0x00, 0xf5, 0x21, 0x00


	//----- nvinfo : EIATTR_KPARAM_INFO
	.align		4
.L_787:
        /*0048*/ 	.byte	0x04, 0x17
        /*004a*/ 	.short	(.L_789 - .L_788)
.L_788:
        /*004c*/ 	.word	0x00000000
        /*0050*/ 	.short	0x0001
        /*0052*/ 	.short	0x0008
        /*0054*/ 	.byte	0x00, 0xf5, 0x21, 0x00


	//----- nvinfo : EIATTR_KPARAM_INFO
	.align		4
.L_789:
        /*0058*/ 	.byte	0x04, 0x17
        /*005a*/ 	.short	(.L_791 - .L_790)
.L_790:
        /*005c*/ 	.word	0x00000000
        /*0060*/ 	.short	0x0000
        /*0062*/ 	.short	0x0000
        /*0064*/ 	.byte	0x00, 0xf5, 0x21, 0x00


	//----- nvinfo : EIATTR_SPARSE_MMA_MASK
	.align		4
.L_791:
        /*0068*/ 	.byte	0x03, 0x50
        /*006a*/ 	.short	0x0000


	//----- nvinfo : EIATTR_MAXREG_COUNT
	.align		4
        /*006c*/ 	.byte	0x03, 0x1b
        /*006e*/ 	.short	0x00ff


	//----- nvinfo : EIATTR_NUM_BARRIERS
	.align		4
        /*0070*/ 	.byte	0x02, 0x4c
        /*0072*/ 	.byte	0x01
	.zero		1


	//----- nvinfo : EIATTR_MERCURY_ISA_VERSION
	.align		4
        /*0074*/ 	.byte	0x03, 0x5f
        /*0076*/ 	.short	0x0101


	//----- nvinfo : EIATTR_VRC_CTA_INIT_COUNT
	.align		4
        /*0078*/ 	.byte	0x02, 0x4a
	.zero		1
	.zero		1


	//----- nvinfo : EIATTR_EXIT_INSTR_OFFSETS
	.align		4
        /*007c*/ 	.byte	0x04, 0x1c
        /*007e*/ 	.short	(.L_793 - .L_792)


	//   ....[0]....
.L_792:
        /*0080*/ 	.word	0x00000a20


	//   ....[1]....
        /*0084*/ 	.word	0x00000ac0


	//----- nvinfo : EIATTR_CBANK_PARAM_SIZE
	.align		4
.L_793:
        /*0088*/ 	.byte	0x03, 0x19
        /*008a*/ 	.short	0x0030


	//----- nvinfo : EIATTR_PARAM_CBANK
	.align		4
        /*008c*/ 	.byte	0x04, 0x0a
        /*008e*/ 	.short	(.L_795 - .L_794)
	.align		4
.L_794:
        /*0090*/ 	.word	index@(.nv.constant0.mul_at_b)
        /*0094*/ 	.short	0x0380
        /*0096*/ 	.short	0x0030


	//----- nvinfo : EIATTR_SW_WAR
	.align		4
.L_795:
        /*0098*/ 	.byte	0x04, 0x36
        /*009a*/ 	.short	(.L_797 - .L_796)
.L_796:
        /*009c*/ 	.word	0x00000008
.L_797:


//--------------------- .nv.info.mul_a_b          --------------------------
	.section	.nv.info.mul_a_b,"",@"SHT_CUDA_INFO"
	.sectionflags	@""
	.align	4


	//----- nvinfo : EIATTR_CUDA_API_VERSION
	.align		4
        /*0000*/ 	.byte	0x04, 0x37
        /*0002*/ 	.short	(.L_799 - .L_798)
.L_798:
        /*0004*/ 	.word	0x00000082


	//----- nvinfo : EIATTR_KPARAM_INFO
	.align		4
.L_799:
        /*0008*/ 	.byte	0x04, 0x17
        /*000a*/ 	.short	(.L_801 - .L_800)
.L_800:
        /*000c*/ 	.word	0x00000000
        /*0010*/ 	.short	0x0005
        /*0012*/ 	.short	0x0028
        /*0014*/ 	.byte	0x00, 0xf0, 0x21, 0x00


	//----- nvinfo : EIATTR_KPARAM_INFO
	.align		4
.L_801:
        /*0018*/ 	.byte	0x04, 0x17
        /*001a*/ 	.short	(.L_803 - .L_802)
.L_802:
        /*001c*/ 	.word	0x00000000
        /*0020*/ 	.short	0x0004
        /*0022*/ 	.short	0x0020
        /*0024*/ 	.byte	0x00, 0xf0, 0x21, 0x00


	//----- nvinfo : EIATTR_KPARAM_INFO
	.align		4
.L_803:
        /*0028*/ 	.byte	0x04, 0x17
        /*002a*/ 	.short	(.L_805 - .L_804)
.L_804:
        /*002c*/ 	.word	0x00000000
        /*0030*/ 	.short	0x0003
        /*0032*/ 	.short	0x0018
        /*0034*/ 	.byte	0x00, 0xf0, 0x21, 0x00


	//----- nvinfo : EIATTR_KPARAM_INFO
	.align		4
.L_805:
        /*0038*/ 	.byte	0x04, 0x17
        /*003a*/ 	.short	(.L_807 - .L_806)
.L_806:
        /*003c*/ 	.word	0x00000000
        /*0040*/ 	.short	0x0002
        /*0042*/ 	.short	0x0010
        /*0044*/ 	.byte	0x00, 0xf5, 0x21, 0x00


	//----- nvinfo : EIATTR_KPARAM_INFO
	.align		4
.L_807:
        /*0048*/ 	.byte	0x04, 0x17
        /*004a*/ 	.short	(.L_809 - .L_808)
.L_808:
        /*004c*/ 	.word	0x00000000
        /*0050*/ 	.short	0x0001
        /*0052*/ 	.short	0x0008
        /*0054*/ 	.byte	0x00, 0xf5, 0x21, 0x00


	//----- nvinfo : EIATTR_KPARAM_INFO
	.align		4
.L_809:
        /*0058*/ 	.byte	0x04, 0x17
        /*005a*/ 	.short	(.L_811 - .L_810)
.L_810:
        /*005c*/ 	.word	0x00000000
        /*0060*/ 	.short	0x0000
        /*0062*/ 	.short	0x0000
        /*0064*/ 	.byte	0x00, 0xf5, 0x21, 0x00


	//----- nvinfo : EIATTR_SPARSE_MMA_MASK
	.align		4
.L_811:
        /*0068*/ 	.byte	0x03, 0x50
        /*006a*/ 	.short	0x0000


	//----- nvinfo : EIATTR_MAXREG_COUNT
	.align		4
        /*006c*/ 	.byte	0x03, 0x1b
        /*006e*/ 	.short	0x00ff


	//----- nvinfo : EIATTR_NUM_BARRIERS
	.align		4
        /*0070*/ 	.byte	0x02, 0x4c
        /*0072*/ 	.byte	0x01
	.zero		1


	//----- nvinfo : EIATTR_MERCURY_ISA_VERSION
	.align		4
        /*0074*/ 	.byte	0x03, 0x5f
        /*0076*/ 	.short	0x0101


	//----- nvinfo : EIATTR_VRC_CTA_INIT_COUNT
	.align		4
        /*0078*/ 	.byte	0x02, 0x4a
	.zero		1
	.zero		1


	//----- nvinfo : EIATTR_EXIT_INSTR_OFFSETS
	.align		4
        /*007c*/ 	.byte	0x04, 0x1c
        /*007e*/ 	.short	(.L_813 - .L_812)


	//   ....[0]....
.L_812:
        /*0080*/ 	.word	0x00000a20


	//   ....[1]....
        /*0084*/ 	.word	0x00000ad0


	//----- nvinfo : EIATTR_CBANK_PARAM_SIZE
	.align		4
.L_813:
        /*0088*/ 	.byte	0x03, 0x19
        /*008a*/ 	.short	0x0030


	//----- nvinfo : EIATTR_PARAM_CBANK
	.align		4
        /*008c*/ 	.byte	0x04, 0x0a
        /*008e*/ 	.short	(.L_815 - .L_814)
	.align		4
.L_814:
        /*0090*/ 	.word	index@(.nv.constant0.mul_a_b)
        /*0094*/ 	.short	0x0380
        /*0096*/ 	.short	0x0030


	//----- nvinfo : EIATTR_SW_WAR
	.align		4
.L_815:
        /*0098*/ 	.byte	0x04, 0x36
        /*009a*/ 	.short	(.L_817 - .L_816)
.L_816:
        /*009c*/ 	.word	0x00000008
.L_817:


//--------------------- .nv.info.sub_at_bt        --------------------------
	.section	.nv.info.sub_at_bt,"",@"SHT_CUDA_INFO"
	.sectionflags	@""
	.align	4


	//----- nvinfo : EIATTR_CUDA_API_VERSION
	.align		4
        /*0000*/ 	.byte	0x04, 0x37
        /*0002*/ 	.short	(.L_819 - .L_818)
.L_818:
        /*0004*/ 	.word	0x00000082


	//----- nvinfo : EIATTR_KPARAM_INFO
	.align		4
.L_819:
        /*0008*/ 	.byte	0x04, 0x17
        /*000a*/ 	.short	(.L_821 - .L_820)
.L_820:
        /*000c*/ 	.word	0x00000000
        /*0010*/ 	.short	0x0004
        /*0012*/ 	.short	0x0020
        /*0014*/ 	.byte	0x00, 0xf0, 0x21, 0x00


	//----- nvinfo : EIATTR_KPARAM_INFO
	.align		4
.L_821:
        /*0018*/ 	.byte	0x04, 0x17
        /*001a*/ 	.short	(.L_823 - .L_822)
.L_822:
        /*001c*/ 	.word	0x00000000
        /*0020*/ 	.short	0x0003
        /*0022*/ 	.short	0x0018
        /*0024*/ 	.byte	0x00, 0xf0, 0x21, 0x00


	//----- nvinfo : EIATTR_KPARAM_INFO
	.align		4
.L_823:
        /*0028*/ 	.byte	0x04, 0x17
        /*002a*/ 	.short	(.L_825 - .L_824)
.L_824:
        /*002c*/ 	.word	0x00000000
        /*0030*/ 	.short	0x0002
        /*0032*/ 	.short	0x0010
        /*0034*/ 	.byte	0x00, 0xf5, 0x21, 0x00


	//----- nvinfo : EIATTR_KPARAM_INFO
	.align		4
.L_825:
        /*0038*/ 	.byte	0x04, 0x17
        /*003a*/ 	.short	(.L_827 - .L_826)
.L_826:
        /*003c*/ 	.word	0x00000000
        /*0040*/ 	.short	0x0001
        /*0042*/ 	.short	0x0008
        /*0044*/ 	.byte	0x00, 0xf5, 0x21, 0x00


	//----- nvinfo : EIATTR_KPARAM_INFO
	.align		4
.L_827:
        /*0048*/ 	.byte	0x04, 0x17
        /*004a*/ 	.short	(.L_829 - .L_828)
.L_828:
        /*004c*/ 	.word	0x00000000
        /*0050*/ 	.short	0x0000
        /*0052*/ 	.short	0x0000
        /*0054*/ 	.byte	0x00, 0xf5, 0x21, 0x00


	//----- nvinfo : EIATTR_SPARSE_MMA_MASK
	.align		4
.L_829:
        /*0058*/ 	.byte	0x03, 0x50
        /*005a*/ 	.short	0x0000


	//----- nvinfo : EIATTR_MAXREG_COUNT
	.align		4
        /*005c*/ 	.byte	0x03, 0x1b
        /*005e*/ 	.short	0x00ff


	//----- nvinfo : EIATTR_MERCURY_ISA_VERSION
	.align		4
        /*0060*/ 	.byte	0x03, 0x5f
        /*0062*/ 	.short	0x0101


	//----- nvinfo : EIATTR_VRC_CTA_INIT_COUNT
	.align		4
        /*0064*/ 	.byte	0x02, 0x4a
	.zero		1
	.zero		1


	//----- nvinfo : EIATTR_EXIT_INSTR_OFFSETS
	.align		4
        /*0068*/ 	.byte	0x04, 0x1c
        /*006a*/ 	.short	(.L_831 - .L_830)


	//   ....[0]....
.L_830:
        /*006c*/ 	.word	0x00000100


	//   ....[1]....
        /*0070*/ 	.word	0x00000270


	//----- nvinfo : EIATTR_CBANK_PARAM_SIZE
	.align		4
.L_831:
        /*0074*/ 	.byte	0x03, 0x19
        /*0076*/ 	.short	0x0028


	//----- nvinfo : EIATTR_PARAM_CBANK
	.align		4
        /*0078*/ 	.byte	0x04, 0x0a
        /*007a*/ 	.short	(.L_833 - .L_832)
	.align		4
.L_832:
        /*007c*/ 	.word	index@(.nv.constant0.sub_at_bt)
        /*0080*/ 	.short	0x0380
        /*0082*/ 	.short	0x0028


	//----- nvinfo : EIATTR_SW_WAR
	.align		4
.L_833:
        /*0084*/ 	.byte	0x04, 0x36
        /*0086*/ 	.short	(.L_835 - .L_834)
.L_834:
        /*0088*/ 	.word	0x00000008
.L_835:


//--------------------- .nv.info.sub_a_bt         --------------------------
	.section	.nv.info.sub_a_bt,"",@"SHT_CUDA_INFO"
	.sectionflags	@""
	.align	4


	//----- nvinfo : EIATTR_CUDA_API_VERSION
	.align		4
        /*0000*/ 	.byte	0x04, 0x37
        /*0002*/ 	.short	(.L_837 - .L_836)
.L_836:
        /*0004*/ 	.word	0x00000082


	//----- nvinfo : EIATTR_KPARAM_INFO
	.align		4
.L_837:
        /*0008*/ 	.byte	0x04, 0x17
        /*000a*/ 	.short	(.L_839 - .L_838)
.L_838:
        /*000c*/ 	.word	0x00000000
        /*0010*/ 	.short	0x0004
        /*0012*/ 	.short	0x0020
        /*0014*/ 	.byte	0x00, 0xf0, 0x21, 0x00


	//----- nvinfo : EIATTR_KPARAM_INFO
	.align		4
.L_839:
        /*0018*/ 	.byte	0x04, 0x17
        /*001a*/ 	.short	(.L_841 - .L_840)
.L_840:
        /*001c*/ 	.word	0x00000000
        /*0020*/ 	.short	0x0003
        /*0022*/ 	.short	0x0018
        /*0024*/ 	.byte	0x00, 0xf0, 0x21, 0x00


	//----- nvinfo : EIATTR_KPARAM_INFO
	.align		4
.L_841:
        /*0028*/ 	.byte	0x04, 0x17
        /*002a*/ 	.short	(.L_843 - .L_842)
.L_842:
        /*002c*/ 	.word	0x00000000
        /*0030*/ 	.short	0x0002
        /*0032*/ 	.short	0x0010
        /*0034*/ 	.byte	0x00, 0xf5, 0x21, 0x00


	//----- nvinfo : EIATTR_KPARAM_INFO
	.align		4
.L_843:
        /*0038*/ 	.byte	0x04, 0x17
        /*003a*/ 	.short	(.L_845 - .L_844)
.L_844:
        /*003c*/ 	.word	0x00000000
        /*0040*/ 	.short	0x0001
        /*0042*/ 	.short	0x0008
        /*0044*/ 	.byte	0x00, 0xf5, 0x21, 0x00


	//----- nvinfo : EIATTR_KPARAM_INFO
	.align		4
.L_845:
        /*0048*/ 	.byte	0x04, 0x17
        /*004a*/ 	.short	(.L_847 - .L_846)
.L_846:
        /*004c*/ 	.word	0x00000000
        /*0050*/ 	.short	0x0000
        /*0052*/ 	.short	0x0000
        /*0054*/ 	.byte	0x00, 0xf5, 0x21, 0x00


	//----- nvinfo : EIATTR_SPARSE_MMA_MASK
	.align		4
.L_847:
        /*0058*/ 	.byte	0x03, 0x50
        /*005a*/ 	.short	0x0000


	//----- nvinfo : EIATTR_MAXREG_COUNT
	.align		4
        /*005c*/ 	.byte	0x03, 0x1b
        /*005e*/ 	.short	0x00ff


	//----- nvinfo : EIATTR_MERCURY_ISA_VERSION
	.align		4
        /*0060*/ 	.byte	0x03, 0x5f
        /*0062*/ 	.short	0x0101


	//----- nvinfo : EIATTR_VRC_CTA_INIT_COUNT
	.align		4
        /*0064*/ 	.byte	0x02, 0x4a
	.zero		1
	.zero		1


	//----- nvinfo : EIATTR_EXIT_INSTR_OFFSETS
	.align		4
        /*0068*/ 	.byte	0x04, 0x1c
        /*006a*/ 	.short	(.L_849 - .L_848)


	//   ....[0]....
.L_848:
        /*006c*/ 	.word	0x00000100


	//   ....[1]....
        /*0070*/ 	.word	0x00000270


	//----- nvinfo : EIATTR_CBANK_PARAM_SIZE
	.align		4
.L_849:
        /*0074*/ 	.byte	0x03, 0x19
        /*0076*/ 	.short	0x0028


	//----- nvinfo : EIATTR_PARAM_CBANK
	.align		4
        /*0078*/ 	.byte	0x04, 0x0a
        /*007a*/ 	.short	(.L_851 - .L_850)
	.align		4
.L_850:
        /*007c*/ 	.word	index@(.nv.constant0.sub_a_bt)
        /*0080*/ 	.short	0x0380
        /*0082*/ 	.short	0x0028


	//----- nvinfo : EIATTR_SW_WAR
	.align		4
.L_851:
        /*0084*/ 	.byte	0x04, 0x36
        /*0086*/ 	.short	(.L_853 - .L_852)
.L_852:
        /*0088*/ 	.word	0x00000008
.L_853:


//--------------------- .nv.info.sub_at_b         --------------------------
	.section	.nv.info.sub_at_b,"",@"SHT_CUDA_INFO"
	.sectionflags	@""
	.align	4


	//----- nvinfo : EIATTR_CUDA_API_VERSION
	.align		4
        /*0000*/ 	.byte	0x04, 0x37
        /*0002*/ 	.short	(.L_855 - .L_854)
.L_854:
        /*0004*/ 	.word	0x00000082


	//----- nvinfo : EIATTR_KPARAM_INFO
	.align		4
.L_855:
        /*0008*/ 	.byte	0x04, 0x17
        /*000a*/ 	.short	(.L_857 - .L_856)
.L_856:
        /*000c*/ 	.word	0x00000000
        /*0010*/ 	.short	0x0004
        /*0012*/ 	.short	0x0020
        /*0014*/ 	.byte	0x00, 0xf0, 0x21, 0x00


	//----- nvinfo : EIATTR_KPARAM_INFO
	.align		4
.L_857:
        /*0018*/ 	.byte	0x04, 0x17
        /*001a*/ 	.short	(.L_859 - .L_858)
.L_858:
        /*001c*/ 	.word	0x00000000
        /*0020*/ 	.short	0x0003
        /*0022*/ 	.short	0x0018
        /*0024*/ 	.byte	0x00, 0xf0, 0x21, 0x00


	//----- nvinfo : EIATTR_KPARAM_INFO
	.align		4
.L_859:
        /*0028*/ 	.byte	0x04, 0x17
        /*002a*/ 	.short	(.L_861 - .L_860)
.L_860:
        /*002c*/ 	.word	0x00000000
        /*0030*/ 	.short	0x0002
        /*0032*/ 	.short	0x0010
        /*0034*/ 	.byte	0x00, 0xf5, 0x21, 0x00


	//----- nvinfo : EIATTR_KPARAM_INFO
	.align		4
.L_861:
        /*0038*/ 	.byte	0x04, 0x17
        /*003a*/ 	.short	(.L_863 - .L_862)
.L_862:
        /*003c*/ 	.word	0x00000000
        /*0040*/ 	.short	0x0001
        /*0042*/ 	.short	0x0008
        /*0044*/ 	.byte	0x00, 0xf5, 0x21, 0x00


	//----- nvinfo : EIATTR_KPARAM_INFO
	.align		4
.L_863:
        /*0048*/ 	.byte	0x04, 0x17
        /*004a*/ 	.short	(.L_865 - .L_864)
.L_864:
        /*004c*/ 	.word	0x00000000
        /*0050*/ 	.short	0x0000
        /*0052*/ 	.short	0x0000
        /*0054*/ 	.byte	0x00, 0xf5, 0x21, 0x00


	//----- nvinfo : EIATTR_SPARSE_MMA_MASK
	.align		4
.L_865:
        /*0058*/ 	.byte	0x03, 0x50
        /*005a*/ 	.short	0x0000


	//----- nvinfo : EIATTR_MAXREG_COUNT
	.align		4
        /*005c*/ 	.byte	0x03, 0x1b
        /*005e*/ 	.short	0x00ff


	//----- nvinfo : EIATTR_MERCURY_ISA_VERSION
	.align		4
        /*0060*/ 	.byte	0x03, 0x5f
        /*0062*/ 	.short	0x0101


	//----- nvinfo : EIATTR_VRC_CTA_INIT_COUNT
	.align		4
        /*0064*/ 	.byte	0x02, 0x4a
	.zero		1
	.zero		1


	//----- nvinfo : EIATTR_EXIT_INSTR_OFFSETS
	.align		4
        /*0068*/ 	.byte	0x04, 0x1c
        /*006a*/ 	.short	(.L_867 - .L_866)


	//   ....[0]....
.L_866:
        /*006c*/ 	.word	0x00000100


	//   ....[1]....
        /*0070*/ 	.word	0x00000270


	//----- nvinfo : EIATTR_CBANK_PARAM_SIZE
	.align		4
.L_867:
        /*0074*/ 	.byte	0x03, 0x19
        /*0076*/ 	.short	0x0028


	//----- nvinfo : EIATTR_PARAM_CBANK
	.align		4
        /*0078*/ 	.byte	0x04, 0x0a
        /*007a*/ 	.short	(.L_869 - .L_868)
	.align		4
.L_868:
        /*007c*/ 	.word	index@(.nv.constant0.sub_at_b)
        /*0080*/ 	.short	0x0380
        /*0082*/ 	.short	0x0028


	//----- nvinfo : EIATTR_SW_WAR
	.align		4
.L_869:
        /*0084*/ 	.byte	0x04, 0x36
        /*0086*/ 	.short	(.L_871 - .L_870)
.L_870:
        /*0088*/ 	.word	0x00000008
.L_871:


//--------------------- .nv.info.sub_a_b          --------------------------
	.section	.nv.info.sub_a_b,"",@"SHT_CUDA_INFO"
	.sectionflags	@""
	.align	4


	//----- nvinfo : EIATTR_CUDA_API_VERSION
	.align		4
        /*0000*/ 	.byte	0x04, 0x37
        /*0002*/ 	.short	(.L_873 - .L_872)
.L_872:
        /*0004*/ 	.word	0x00000082


	//----- nvinfo : EIATTR_KPARAM_INFO
	.align		4
.L_873:
        /*0008*/ 	.byte	0x04, 0x17
        /*000a*/ 	.short	(.L_875 - .L_874)
.L_874:
        /*000c*/ 	.word	0x00000000
        /*0010*/ 	.short	0x0004
        /*0012*/ 	.short	0x0020
        /*0014*/ 	.byte	0x00, 0xf0, 0x21, 0x00


	//----- nvinfo : EIATTR_KPARAM_INFO
	.align		4
.L_875:
        /*0018*/ 	.byte	0x04, 0x17
        /*001a*/ 	.short	(.L_877 - .L_876)
.L_876:
        /*001c*/ 	.word	0x00000000
        /*0020*/ 	.short	0x0003
        /*0022*/ 	.short	0x0018
        /*0024*/ 	.byte	0x00, 0xf0, 0x21, 0x00


	//----- nvinfo : EIATTR_KPARAM_INFO
	.align		4
.L_877:
        /*0028*/ 	.byte	0x04, 0x17
        /*002a*/ 	.short	(.L_879 - .L_878)
.L_878:
        /*002c*/ 	.word	0x00000000
        /*0030*/ 	.short	0x0002
        /*0032*/ 	.short	0x0010
        /*0034*/ 	.byte	0x00, 0xf5, 0x21, 0x00


	//----- nvinfo : EIATTR_KPARAM_INFO
	.align		4
.L_879:
        /*0038*/ 	.byte	0x04, 0x17
        /*003a*/ 	.short	(.L_881 - .L_880)
.L_880:
        /*003c*/ 	.word	0x00000000
        /*0040*/ 	.short	0x0001
        /*0042*/ 	.short	0x0008
        /*0044*/ 	.byte	0x00, 0xf5, 0x21, 0x00


	//----- nvinfo : EIATTR_KPARAM_INFO
	.align		4
.L_881:
        /*0048*/ 	.byte	0x04, 0x17
        /*004a*/ 	.short	(.L_883 - .L_882)
.L_882:
        /*004c*/ 	.word	0x00000000
        /*0050*/ 	.short	0x0000
        /*0052*/ 	.short	0x0000
        /*0054*/ 	.byte	0x00, 0xf5, 0x21, 0x00


	//----- nvinfo : EIATTR_SPARSE_MMA_MASK
	.align		4
.L_883:
        /*0058*/ 	.byte	0x03, 0x50
        /*005a*/ 	.short	0x0000


	//----- nvinfo : EIATTR_MAXREG_COUNT
	.align		4
        /*005c*/ 	.byte	0x03, 0x1b
        /*005e*/ 	.short	0x00ff


	//----- nvinfo : EIATTR_MERCURY_ISA_VERSION
	.align		4
        /*0060*/ 	.byte	0x03, 0x5f
        /*0062*/ 	.short	0x0101


	//----- nvinfo : EIATTR_VRC_CTA_INIT_COUNT
	.align		4
        /*0064*/ 	.byte	0x02, 0x4a
	.zero		1
	.zero		1


	//----- nvinfo : EIATTR_EXIT_INSTR_OFFSETS
	.align		4
        /*0068*/ 	.byte	0x04, 0x1c
        /*006a*/ 	.short	(.L_885 - .L_884)


	//   ....[0]....
.L_884:
        /*006c*/ 	.word	0x00000100


	//   ....[1]....
        /*0070*/ 	.word	0x00000250


	//----- nvinfo : EIATTR_CBANK_PARAM_SIZE
	.align		4
.L_885:
        /*0074*/ 	.byte	0x03, 0x19
        /*0076*/ 	.short	0x0028


	//----- nvinfo : EIATTR_PARAM_CBANK
	.align		4
        /*0078*/ 	.byte	0x04, 0x0a
        /*007a*/ 	.short	(.L_887 - .L_886)
	.align		4
.L_886:
        /*007c*/ 	.word	index@(.nv.constant0.sub_a_b)
        /*0080*/ 	.short	0x0380
        /*0082*/ 	.short	0x0028


	//----- nvinfo : EIATTR_SW_WAR
	.align		4
.L_887:
        /*0084*/ 	.byte	0x04, 0x36
        /*0086*/ 	.short	(.L_889 - .L_888)
.L_888:
        /*0088*/ 	.word	0x00000008
.L_889:


//--------------------- .nv.info.add_at_bt        --------------------------
	.section	.nv.info.add_at_bt,"",@"SHT_CUDA_INFO"
	.sectionflags	@""
	.align	4


	//----- nvinfo : EIATTR_CUDA_API_VERSION
	.align		4
        /*0000*/ 	.byte	0x04, 0x37
        /*0002*/ 	.short	(.L_891 - .L_890)
.L_890:
        /*0004*/ 	.word	0x00000082


	//----- nvinfo : EIATTR_KPARAM_INFO
	.align		4
.L_891:
        /*0008*/ 	.byte	0x04, 0x17
        /*000a*/ 	.short	(.L_893 - .L_892)
.L_892:
        /*000c*/ 	.word	0x00000000
        /*0010*/ 	.short	0x0004
        /*0012*/ 	.short	0x0020
        /*0014*/ 	.byte	0x00, 0xf0, 0x21, 0x00


	//----- nvinfo : EIATTR_KPARAM_INFO
	.align		4
.L_893:
        /*0018*/ 	.byte	0x04, 0x17
        /*001a*/ 	.short	(.L_895 - .L_894)
.L_894:
        /*001c*/ 	.word	0x00000000
        /*0020*/ 	.short	0x0003
        /*0022*/ 	.short	0x0018
        /*0024*/ 	.byte	0x00, 0xf0, 0x21, 0x00


	//----- nvinfo : EIATTR_KPARAM_INFO
	.align		4
.L_895:
        /*0028*/ 	.byte	0x04, 0x17
        /*002a*/ 	.short	(.L_897 - .L_896)
.L_896:
        /*002c*/ 	.word	0x00000000
        /*0030*/ 	.short	0x0002
        /*0032*/ 	.short	0x0010
        /*0034*/ 	.byte	0x00, 0xf5, 0x21, 0x00


	//----- nvinfo : EIATTR_KPARAM_INFO
	.align		4
.L_897:
        /*0038*/ 	.byte	0x04, 0x17
        /*003a*/ 	.short	(.L_899 - .L_898)
.L_898:
        /*003c*/ 	.word	0x00000000
        /*0040*/ 	.short	0x0001
        /*0042*/ 	.short	0x0008
        /*0044*/ 	.byte	0x00, 0xf5, 0x21, 0x00


	//----- nvinfo : EIATTR_KPARAM_INFO
	.align		4
.L_899:
        /*0048*/ 	.byte	0x04, 0x17
        /*004a*/ 	.short	(.L_901 - .L_900)
.L_900:
        /*004c*/ 	.word	0x00000000
        /*0050*/ 	.short	0x0000
        /*0052*/ 	.short	0x0000
        /*0054*/ 	.byte	0x00, 0xf5, 0x21, 0x00


	//----- nvinfo : EIATTR_SPARSE_MMA_MASK
	.align		4
.L_901:
        /*0058*/ 	.byte	0x03, 0x50
        /*005a*/ 	.short	0x0000


	//----- nvinfo : EIATTR_MAXREG_COUNT
	.align		4
        /*005c*/ 	.byte	0x03, 0x1b
        /*005e*/ 	.short	0x00ff


	//----- nvinfo : EIATTR_MERCURY_ISA_VERSION
	.align		4
        /*0060*/ 	.byte	0x03, 0x5f
        /*0062*/ 	.short	0x0101


	//----- nvinfo : EIATTR_VRC_CTA_INIT_COUNT
	.align		4
        /*0064*/ 	.byte	0x02, 0x4a
	.zero		1
	.zero		1


	//----- nvinfo : EIATTR_EXIT_INSTR_OFFSETS
	.align		4
        /*0068*/ 	.byte	0x04, 0x1c
        /*006a*/ 	.short	(.L_903 - .L_902)


	//   ....[0]....
.L_902:
        /*006c*/ 	.word	0x00000100


	//   ....[1]....
        /*0070*/ 	.word	0x00000270


	//----- nvinfo : EIATTR_CBANK_PARAM_SIZE
	.align		4
.L_903:
        /*0074*/ 	.byte	0x03, 0x19
        /*0076*/ 	.short	0x0028


	//----- nvinfo : EIATTR_PARAM_CBANK
	.align		4
        /*0078*/ 	.byte	0x04, 0x0a
        /*007a*/ 	.short	(.L_905 - .L_904)
	.align		4
.L_904:
        /*007c*/ 	.word	index@(.nv.constant0.add_at_bt)
        /*0080*/ 	.short	0x0380
        /*0082*/ 	.short	0x0028


	//----- nvinfo : EIATTR_SW_WAR
	.align		4
.L_905:
        /*0084*/ 	.byte	0x04, 0x36
        /*0086*/ 	.short	(.L_907 - .L_906)
.L_906:
        /*0088*/ 	.word	0x00000008
.L_907:


//--------------------- .nv.info.add_a_bt         --------------------------
	.section	.nv.info.add_a_bt,"",@"SHT_CUDA_INFO"
	.sectionflags	@""
	.align	4


	//----- nvinfo : EIATTR_CUDA_API_VERSION
	.align		4
        /*0000*/ 	.byte	0x04, 0x37
        /*0002*/ 	.short	(.L_909 - .L_908)
.L_908:
        /*0004*/ 	.word	0x00000082


	//----- nvinfo : EIATTR_KPARAM_INFO
	.align		4
.L_909:
        /*0008*/ 	.byte	0x04, 0x17
        /*000a*/ 	.short	(.L_911 - .L_910)
.L_910:
        /*000c*/ 	.word	0x00000000
        /*0010*/ 	.short	0x0004
        /*0012*/ 	.short	0x0020
        /*0014*/ 	.byte	0x00, 0xf0, 0x21, 0x00


	//----- nvinfo : EIATTR_KPARAM_INFO
	.align		4
.L_911:
        /*0018*/ 	.byte	0x04, 0x17
        /*001a*/ 	.short	(.L_913 - .L_912)
.L_912:
        /*001c*/ 	.word	0x00000000
        /*0020*/ 	.short	0x0003
        /*0022*/ 	.short	0x0018
        /*0024*/ 	.byte	0x00, 0xf0, 0x21, 0x00


	//----- nvinfo : EIATTR_KPARAM_INFO
	.align		4
.L_913:
        /*0028*/ 	.byte	0x04, 0x17
        /*002a*/ 	.short	(.L_915 - .L_914)
.L_914:
        /*002c*/ 	.word	0x00000000
        /*0030*/ 	.short	0x0002
        /*0032*/ 	.short	0x0010
        /*0034*/ 	.byte	0x00, 0xf5, 0x21, 0x00


	//----- nvinfo : EIATTR_KPARAM_INFO
	.align		4
.L_915:
        /*0038*/ 	.byte	0x04, 0x17
        /*003a*/ 	.short	(.L_917 - .L_916)
.L_916:
        /*003c*/ 	.word	0x00000000
        /*0040*/ 	.short	0x0001
        /*0042*/ 	.short	0x0008
        /*0044*/ 	.byte	0x00, 0xf5, 0x21, 0x00


	//----- nvinfo : EIATTR_KPARAM_INFO
	.align		4
.L_917:
        /*0048*/ 	.byte	0x04, 0x17
        /*004a*/ 	.short	(.L_919 - .L_918)
.L_918:
        /*004c*/ 	.word	0x00000000
        /*0050*/ 	.short	0x0000
        /*0052*/ 	.short	0x0000
        /*0054*/ 	.byte	0x00, 0xf5, 0x21, 0x00


	//----- nvinfo : EIATTR_SPARSE_MMA_MASK
	.align		4
.L_919:
        /*0058*/ 	.byte	0x03, 0x50
        /*005a*/ 	.short	0x0000


	//----- nvinfo : EIATTR_MAXREG_COUNT
	.align		4
        /*005c*/ 	.byte	0x03, 0x1b
        /*005e*/ 	.short	0x00ff


	//----- nvinfo : EIATTR_MERCURY_ISA_VERSION
	.align		4
        /*0060*/ 	.byte	0x03, 0x5f
        /*0062*/ 	.short	0x0101


	//----- nvinfo : EIATTR_VRC_CTA_INIT_COUNT
	.align		4
        /*0064*/ 	.byte	0x02, 0x4a
	.zero		1
	.zero		1


	//----- nvinfo : EIATTR_EXIT_INSTR_OFFSETS
	.align		4
        /*0068*/ 	.byte	0x04, 0x1c
        /*006a*/ 	.short	(.L_921 - .L_920)


	//   ....[0]....
.L_920:
        /*006c*/ 	.word	0x00000100


	//   ....[1]....
        /*0070*/ 	.word	0x00000270


	//----- nvinfo : EIATTR_CBANK_PARAM_SIZE
	.align		4
.L_921:
        /*0074*/ 	.byte	0x03, 0x19
        /*0076*/ 	.short	0x0028


	//----- nvinfo : EIATTR_PARAM_CBANK
	.align		4
        /*0078*/ 	.byte	0x04, 0x0a
        /*007a*/ 	.short	(.L_923 - .L_922)
	.align		4
.L_922:
        /*007c*/ 	.word	index@(.nv.constant0.add_a_bt)
        /*0080*/ 	.short	0x0380
        /*0082*/ 	.short	0x0028


	//----- nvinfo : EIATTR_SW_WAR
	.align		4
.L_923:
        /*0084*/ 	.byte	0x04, 0x36
        /*0086*/ 	.short	(.L_925 - .L_924)
.L_924:
        /*0088*/ 	.word	0x00000008
.L_925:


//--------------------- .nv.info.add_at_b         --------------------------
	.section	.nv.info.add_at_b,"",@"SHT_CUDA_INFO"
	.sectionflags	@""
	.align	4


	//----- nvinfo : EIATTR_CUDA_API_VERSION
	.align		4
        /*0000*/ 	.byte	0x04, 0x37
        /*0002*/ 	.short	(.L_927 - .L_926)
.L_926:
        /*0004*/ 	.word	0x00000082


	//----- nvinfo : EIATTR_KPARAM_INFO
	.align		4
.L_927:
        /*0008*/ 	.byte	0x04, 0x17
        /*000a*/ 	.short	(.L_929 - .L_928)
.L_928:
        /*000c*/ 	.word	0x00000000
        /*0010*/ 	.short	0x0004
        /*0012*/ 	.short	0x0020
        /*0014*/ 	.byte	0x00, 0xf0, 0x21, 0x00


	//----- nvinfo : EIATTR_KPARAM_INFO
	.align		4
.L_929:
        /*0018*/ 	.byte	0x04, 0x17
        /*001a*/ 	.short	(.L_931 - .L_930)
.L_930:
        /*001c*/ 	.word	0x00000000
        /*0020*/ 	.short	0x0003
        /*0022*/ 	.short	0x0018
        /*0024*/ 	.byte	0x00, 0xf0, 0x21, 0x00


	//----- nvinfo : EIATTR_KPARAM_INFO
	.align		4
.L_931:
        /*0028*/ 	.byte	0x04, 0x17
        /*002a*/ 	.short	(.L_933 - .L_932)
.L_932:
        /*002c*/ 	.word	0x00000000
        /*0030*/ 	.short	0x0002
        /*0032*/ 	.short	0x0010
        /*0034*/ 	.byte	0x00, 0xf5, 0x21, 0x00


	//----- nvinfo : EIATTR_KPARAM_INFO
	.align		4
.L_933:
        /*0038*/ 	.byte	0x04, 0x17
        /*003a*/ 	.short	(.L_935 - .L_934)
.L_934:
        /*003c*/ 	.word	0x00000000
        /*0040*/ 	.short	0x0001
        /*0042*/ 	.short	0x0008
        /*0044*/ 	.byte	0x00, 0xf5, 0x21, 0x00


	//----- nvinfo : EIATTR_KPARAM_INFO
	.align		4
.L_935:
        /*0048*/ 	.byte	0x04, 0x17
        /*004a*/ 	.short	(.L_937 - .L_936)
.L_936:
        /*004c*/ 	.word	0x00000000
        /*0050*/ 	.short	0x0000
        /*0052*/ 	.short	0x0000
        /*0054*/ 	.byte	0x00, 0xf5, 0x21, 0x00


	//----- nvinfo : EIATTR_SPARSE_MMA_MASK
	.align		4
.L_937:
        /*0058*/ 	.byte	0x03, 0x50
        /*005a*/ 	.short	0x0000


	//----- nvinfo : EIATTR_MAXREG_COUNT
	.align		4
        /*005c*/ 	.byte	0x03, 0x1b
        /*005e*/ 	.short	0x00ff


	//----- nvinfo : EIATTR_MERCURY_ISA_VERSION
	.align		4
        /*0060*/ 	.byte	0x03, 0x5f
        /*0062*/ 	.short	0x0101


	//----- nvinfo : EIATTR_VRC_CTA_INIT_COUNT
	.align		4
        /*0064*/ 	.byte	0x02, 0x4a
	.zero		1
	.zero		1


	//----- nvinfo : EIATTR_EXIT_INSTR_OFFSETS
	.align		4
        /*0068*/ 	.byte	0x04, 0x1c
        /*006a*/ 	.short	(.L_939 - .L_938)


	//   ....[0]....
.L_938:
        /*006c*/ 	.word	0x00000100


	//   ....[1]....
        /*0070*/ 	.word	0x00000270


	//----- nvinfo : EIATTR_CBANK_PARAM_SIZE
	.align		4
.L_939:
        /*0074*/ 	.byte	0x03, 0x19
        /*0076*/ 	.short	0x0028


	//----- nvinfo : EIATTR_PARAM_CBANK
	.align		4
        /*0078*/ 	.byte	0x04, 0x0a
        /*007a*/ 	.short	(.L_941 - .L_940)
	.align		4
.L_940:
        /*007c*/ 	.word	index@(.nv.constant0.add_at_b)
        /*0080*/ 	.short	0x0380
        /*0082*/ 	.short	0x0028


	//----- nvinfo : EIATTR_SW_WAR
	.align		4
.L_941:
        /*0084*/ 	.byte	0x04, 0x36
        /*0086*/ 	.short	(.L_943 - .L_942)
.L_942:
        /*0088*/ 	.word	0x00000008
.L_943:


//--------------------- .nv.info.add_a_b          --------------------------
	.section	.nv.info.add_a_b,"",@"SHT_CUDA_INFO"
	.sectionflags	@""
	.align	4


	//----- nvinfo : EIATTR_CUDA_API_VERSION
	.align		4
        /*0000*/ 	.byte	0x04, 0x37
        /*0002*/ 	.short	(.L_945 - .L_944)
.L_944:
        /*0004*/ 	.word	0x00000082


	//----- nvinfo : EIATTR_KPARAM_INFO
	.align		4
.L_945:
        /*0008*/ 	.byte	0x04, 0x17
        /*000a*/ 	.short	(.L_947 - .L_946)
.L_946:
        /*000c*/ 	.word	0x00000000
        /*0010*/ 	.short	0x0004
        /*0012*/ 	.short	0x0020
        /*0014*/ 	.byte	0x00, 0xf0, 0x21, 0x00


	//----- nvinfo : EIATTR_KPARAM_INFO
	.align		4
.L_947:
        /*0018*/ 	.byte	0x04, 0x17
        /*001a*/ 	.short	(.L_949 - .L_948)
.L_948:
        /*001c*/ 	.word	0x00000000
        /*0020*/ 	.short	0x0003
        /*0022*/ 	.short	0x0018
        /*0024*/ 	.byte	0x00, 0xf0, 0x21, 0x00


	//----- nvinfo : EIATTR_KPARAM_INFO
	.align		4
.L_949:
        /*0028*/ 	.byte	0x04, 0x17
        /*002a*/ 	.short	(.L_951 - .L_950)
.L_950:
        /*002c*/ 	.word	0x00000000
        /*0030*/ 	.short	0x0002
        /*0032*/ 	.short	0x0010
        /*0034*/ 	.byte	0x00, 0xf5, 0x21, 0x00


	//----- nvinfo : EIATTR_KPARAM_INFO
	.align		4
.L_951:
        /*0038*/ 	.byte	0x04, 0x17
        /*003a*/ 	.short	(.L_953 - .L_952)
.L_952:
        /*003c*/ 	.word	0x00000000
        /*0040*/ 	.short	0x0001
        /*0042*/ 	.short	0x0008
        /*0044*/ 	.byte	0x00, 0xf5, 0x21, 0x00


	//----- nvinfo : EIATTR_KPARAM_INFO
	.align		4
.L_953:
        /*0048*/ 	.byte	0x04, 0x17
        /*004a*/ 	.short	(.L_955 - .L_954)
.L_954:
        /*004c*/ 	.word	0x00000000
        /*0050*/ 	.short	0x0000
        /*0052*/ 	.short	0x0000
        /*0054*/ 	.byte	0x00, 0xf5, 0x21, 0x00


	//----- nvinfo : EIATTR_SPARSE_MMA_MASK
	.align		4
.L_955:
        /*0058*/ 	.byte	0x03, 0x50
        /*005a*/ 	.short	0x0000


	//----- nvinfo : EIATTR_MAXREG_COUNT
	.align		4
        /*005c*/ 	.byte	0x03, 0x1b
        /*005e*/ 	.short	0x00ff


	//----- nvinfo : EIATTR_MERCURY_ISA_VERSION
	.align		4
        /*0060*/ 	.byte	0x03, 0x5f
        /*0062*/ 	.short	0x0101


	//----- nvinfo : EIATTR_VRC_CTA_INIT_COUNT
	.align		4
        /*0064*/ 	.byte	0x02, 0x4a
	.zero		1
	.zero		1


	//----- nvinfo : EIATTR_EXIT_INSTR_OFFSETS
	.align		4
        /*0068*/ 	.byte	0x04, 0x1c
        /*006a*/ 	.short	(.L_957 - .L_956)


	//   ....[0]....
.L_956:
        /*006c*/ 	.word	0x00000100


	//   ....[1]....
        /*0070*/ 	.word	0x00000250


	//----- nvinfo : EIATTR_CBANK_PARAM_SIZE
	.align		4
.L_957:
        /*0074*/ 	.byte	0x03, 0x19
        /*0076*/ 	.short	0x0028


	//----- nvinfo : EIATTR_PARAM_CBANK
	.align		4
        /*0078*/ 	.byte	0x04, 0x0a
        /*007a*/ 	.short	(.L_959 - .L_958)
	.align		4
.L_958:
        /*007c*/ 	.word	index@(.nv.constant0.add_a_b)
        /*0080*/ 	.short	0x0380
        /*0082*/ 	.short	0x0028


	//----- nvinfo : EIATTR_SW_WAR
	.align		4
.L_959:
        /*0084*/ 	.byte	0x04, 0x36
        /*0086*/ 	.short	(.L_961 - .L_960)
.L_960:
        /*0088*/ 	.word	0x00000008
.L_961:


//--------------------- .nv.info.transpose_a      --------------------------
	.section	.nv.info.transpose_a,"",@"SHT_CUDA_INFO"
	.sectionflags	@""
	.align	4


	//----- nvinfo : EIATTR_CUDA_API_VERSION
	.align		4
        /*0000*/ 	.byte	0x04, 0x37
        /*0002*/ 	.short	(.L_963 - .L_962)
.L_962:
        /*0004*/ 	.word	0x00000082


	//----- nvinfo : EIATTR_KPARAM_INFO
	.align		4
.L_963:
        /*0008*/ 	.byte	0x04, 0x17
        /*000a*/ 	.short	(.L_965 - .L_964)
.L_964:
        /*000c*/ 	.word	0x00000000
        /*0010*/ 	.short	0x0003
        /*0012*/ 	.short	0x0018
        /*0014*/ 	.byte	0x00, 0xf0, 0x21, 0x00


	//----- nvinfo : EIATTR_KPARAM_INFO
	.align		4
.L_965:
        /*0018*/ 	.byte	0x04, 0x17
        /*001a*/ 	.short	(.L_967 - .L_966)
.L_966:
        /*001c*/ 	.word	0x00000000
        /*0020*/ 	.short	0x0002
        /*0022*/ 	.short	0x0010
        /*0024*/ 	.byte	0x00, 0xf0, 0x21, 0x00


	//----- nvinfo : EIATTR_KPARAM_INFO
	.align		4
.L_967:
        /*0028*/ 	.byte	0x04, 0x17
        /*002a*/ 	.short	(.L_969 - .L_968)
.L_968:
        /*002c*/ 	.word	0x00000000
        /*0030*/ 	.short	0x0001
        /*0032*/ 	.short	0x0008
        /*0034*/ 	.byte	0x00, 0xf5, 0x21, 0x00


	//----- nvinfo : EIATTR_KPARAM_INFO
	.align		4
.L_969:
        /*0038*/ 	.byte	0x04, 0x17
        /*003a*/ 	.short	(.L_971 - .L_970)
.L_970:
        /*003c*/ 	.word	0x00000000
        /*0040*/ 	.short	0x0000
        /*0042*/ 	.short	0x0000
        /*0044*/ 	.byte	0x00, 0xf5, 0x21, 0x00


	//----- nvinfo : EIATTR_SPARSE_MMA_MASK
	.align		4
.L_971:
        /*0048*/ 	.byte	0x03, 0x50
        /*004a*/ 	.short	0x0000


	//----- nvinfo : EIATTR_MAXREG_COUNT
	.align		4
        /*004c*/ 	.byte	0x03, 0x1b
        /*004e*/ 	.short	0x00ff


	//----- nvinfo : EIATTR_MERCURY_ISA_VERSION
	.align		4
        /*0050*/ 	.byte	0x03, 0x5f
        /*0052*/ 	.short	0x0101


	//----- nvinfo : EIATTR_VRC_CTA_INIT_COUNT
	.align		4
        /*0054*/ 	.byte	0x02, 0x4a
	.zero		1
	.zero		1


	//----- nvinfo : EIATTR_EXIT_INSTR_OFFSETS
	.align		4
        /*0058*/ 	.byte	0x04, 0x1c
        /*005a*/ 	.short	(.L_973 - .L_972)


	//   ....[0]....
.L_972:
        /*005c*/ 	.word	0x000000f0


	//   ....[1]....
        /*0060*/ 	.word	0x000001f0


	//----- nvinfo : EIATTR_CBANK_PARAM_SIZE
	.align		4
.L_973:
        /*0064*/ 	.byte	0x03, 0x19
        /*0066*/ 	.short	0x0020


	//----- nvinfo : EIATTR_PARAM_CBANK
	.align		4
        /*0068*/ 	.byte	0x04, 0x0a
        /*006a*/ 	.short	(.L_975 - .L_974)
	.align		4
.L_974:
        /*006c*/ 	.word	index@(.nv.constant0.transpose_a)
        /*0070*/ 	.short	0x0380
        /*0072*/ 	.short	0x0020


	//----- nvinfo : EIATTR_SW_WAR
	.align		4
.L_975:
        /*0074*/ 	.byte	0x04, 0x36
        /*0076*/ 	.short	(.L_977 - .L_976)
.L_976:
        /*0078*/ 	.word	0x00000008
.L_977:


//--------------------- .nv.callgraph             --------------------------
	.section	.nv.callgraph,"",@"SHT_CUDA_CALLGRAPH"
	.align	4
	.sectionentsize	8
	.align		4
        /*0000*/ 	.word	0x00000000
	.align		4
        /*0004*/ 	.word	0xffffffff
	.align		4
        /*0008*/ 	.word	0x00000000
	.align		4
        /*000c*/ 	.word	0xfffffffe
	.align		4
        /*0010*/ 	.word	0x00000000
	.align		4
        /*0014*/ 	.word	0xfffffffd
	.align		4
        /*0018*/ 	.word	0x00000000
	.align		4
        /*001c*/ 	.word	0xfffffffc


//--------------------- .text.softmax_at          --------------------------
	.section	.text.softmax_at,"ax",@progbits
	.align	128
        .global         softmax_at
        .type           softmax_at,@function
        .size           softmax_at,(.L_x_207 - softmax_at)
        .other          softmax_at,@"STO_CUDA_ENTRY STV_DEFAULT"
softmax_at:
.text.softmax_at:
[----:B------:R-:W-:Y:S01]  /*0000*/  LDC R1, c[0x0][0x37c] ;  /* 0x0000df00ff017b82 */ /* 0x000fe20000000800 */
[----:B------:R-:W0:Y:S01]  /*0010*/  S2R R4, SR_CTAID.Y ;  /* 0x0000000000047919 */ /* 0x000e220000002600 */
[----:B------:R-:W1:Y:S01]  /*0020*/  LDCU UR4, c[0x0][0x360] ;  /* 0x00006c00ff0477ac */ /* 0x000e620008000800 */
[----:B------:R-:W-:Y:S01]  /*0030*/  HFMA2 R7, -RZ, RZ, 0, 0 ;  /* 0x00000000ff077431 */ /* 0x000fe200000001ff */
[----:B------:R-:W0:Y:S01]  /*0040*/  S2R R5, SR_TID.Y ;  /* 0x0000000000057919 */ /* 0x000e220000002200 */
[----:B------:R-:W0:Y:S01]  /*0050*/  LDCU UR5, c[0x0][0x364] ;  /* 0x00006c80ff0577ac */ /* 0x000e220008000800 */
[----:B------:R-:W1:Y:S01]  /*0060*/  S2R R3, SR_CTAID.X ;  /* 0x0000000000037919 */ /* 0x000e620000002500 */
[----:B------:R-:W2:Y:S01]  /*0070*/  LDCU.128 UR8, c[0x0][0x390] ;  /* 0x00007200ff0877ac */ /* 0x000ea20008000c00 */
[----:B------:R-:W1:Y:S01]  /*0080*/  S2R R6, SR_TID.X ;  /* 0x0000000000067919 */ /* 0x000e620000002100 */
[----:B0-----:R-:W-:-:S05]  /*0090*/  IMAD R4, R4, UR5, R5 ;  /* 0x0000000504047c24 */ /* 0x001fca000f8e0205 */
[----:B--2---:R-:W-:Y:S01]  /*00a0*/  ISETP.GE.U32.AND P0, PT, R4, UR10, PT ;  /* 0x0000000a04007c0c */ /* 0x004fe2000bf06070 */
[----:B-1----:R-:W-:-:S03]  /*00b0*/  IMAD.WIDE.U32 R6, R3, UR4, R6 ;  /* 0x0000000403067c25 */ /* 0x002fc6000f8e0006 */
[----:B------:R-:W-:Y:S02]  /*00c0*/  ISETP.GE.U32.AND.EX P0, PT, RZ, UR11, PT, P0 ;  /* 0x0000000bff007c0c */ /* 0x000fe4000bf06100 */
[----:B------:R-:W-:-:S04]  /*00d0*/  ISETP.GE.U32.AND P1, PT, R6, UR8, PT ;  /* 0x0000000806007c0c */ /* 0x000fc8000bf26070 */
[----:B------:R-:W-:-:S13]  /*00e0*/  ISETP.GE.U32.OR.EX P0, PT, R7, UR9, P0, P1 ;  /* 0x0000000907007c0c */ /* 0x000fda0008706510 */
[----:B------:R-:W-:Y:S05]  /*00f0*/  @P0 EXIT ;  /* 0x000000000000094d */ /* 0x000fea0003800000 */
[----:B------:R-:W-:Y:S02]  /*0100*/  ULOP3.LUT UR6, UR8, 0xfffffffc, URZ, 0xc0, !UPT ;  /* 0xfffffffc08067892 */ /* 0x000fe4000f8ec0ff */
[C---:B------:R-:W-:Y:S01]  /*0110*/  IMAD.WIDE.U32 R2, R4.reuse, UR8, RZ ;  /* 0x0000000804027c25 */ /* 0x040fe2000f8e00ff */
[----:B------:R-:W-:Y:S01]  /*0120*/  MOV R11, RZ ;  /* 0x000000ff000b7202 */ /* 0x000fe20000000f00 */
[----:B------:R-:W0:Y:S02]  /*0130*/  LDCU.64 UR10, c[0x0][0x358] ;  /* 0x00006b00ff0a77ac */ /* 0x000e240008000a00 */
[----:B------:R-:W-:Y:S01]  /*0140*/  IMAD R13, R4, UR9, R3 ;  /* 0x00000009040d7c24 */ /* 0x000fe2000f8e0203 */
[----:B------:R-:W-:Y:S01]  /*0150*/  UISETP.NE.U32.AND UP0, UPT, UR6, URZ, UPT ;  /* 0x000000ff0600728c */ /* 0x000fe2000bf05070 */
[----:B------:R-:W-:Y:S01]  /*0160*/  UMOV UR4, URZ ;  /* 0x000000ff00047c82 */ /* 0x000fe20008000000 */
[----:B------:R-:W-:Y:S02]  /*0170*/  UMOV UR5, URZ ;  /* 0x000000ff00057c82 */ /* 0x000fe40008000000 */
[----:B------:R-:W-:-:S09]  /*0180*/  UISETP.NE.AND.EX UP0, UPT, UR9, URZ, UPT, UP0 ;  /* 0x000000ff0900728c */ /* 0x000fd2000bf05300 */
[----:B------:R-:W-:Y:S05]  /*0190*/  BRA.U !UP0, `(.L_x_0) ;  /* 0x0000000908687547 */ /* 0x000fea000b800000 */
[----:B------:R-:W-:Y:S01]  /*01a0*/  UIADD3 UR6, UP0, UPT, UR6, -0x1, URZ ;  /* 0xffffffff06067890 */ /* 0x000fe2000ff1e0ff */
[----:B------:R-:W-:Y:S01]  /*01b0*/  HFMA2 R11, -RZ, RZ, 0, 0 ;  /* 0x00000000ff0b7431 */ /* 0x000fe200000001ff */
[----:B------:R-:W-:Y:S01]  /*01c0*/  UMOV UR4, URZ ;  /* 0x000000ff00047c82 */ /* 0x000fe20008000000 */
[----:B------:R-:W-:Y:S01]  /*01d0*/  UMOV UR5, URZ ;  /* 0x000000ff00057c82 */ /* 0x000fe20008000000 */
[----:B------:R-:W-:Y:S02]  /*01e0*/  UIADD3.X UR7, UPT, UPT, UR9, -0x1, URZ, UP0, !UPT ;  /* 0xffffffff09077890 */ /* 0x000fe400087fe4ff */
[----:B------:R-:W-:Y:S02]  /*01f0*/  UISETP.NE.U32.AND UP0, UPT, UR6, 0x3, UPT ;  /* 0x000000030600788c */ /* 0x000fe4000bf05070 */
[----:B------:R-:W-:Y:S02]  /*0200*/  ULOP3.LUT UP1, URZ, UR6, 0x4, URZ, 0xc0, !UPT ;  /* 0x0000000406ff7892 */ /* 0x000fe4000f82c0ff */
[----:B------:R-:W-:-:S09]  /*0210*/  UISETP.NE.AND.EX UP0, UPT, UR7, URZ, UPT, UP0 ;  /* 0x000000ff0700728c */ /* 0x000fd2000bf05300 */
[----:B------:R-:W-:Y:S05]  /*0220*/  BRA.U !UP0, `(.L_x_1) ;  /* 0x0000000508887547 */ /* 0x000fea000b800000 */
[----:B------:R-:W1:Y:S01]  /*0230*/  LDCU.64 UR4, c[0x0][0x380] ;  /* 0x00007000ff0477ac */ /* 0x000e620008000a00 */
[----:B------:R-:W-:Y:S01]  /*0240*/  MOV R11, RZ ;  /* 0x000000ff000b7202 */ /* 0x000fe20000000f00 */
[----:B------:R-:W-:-:S04]  /*0250*/  USHF.R.U64 UR6, UR6, 0x2, UR7 ;  /* 0x0000000206067899 */ /* 0x000fc80008001207 */
[----:B------:R-:W-:-:S04]  /*0260*/  UIADD3 UR6, UP0, UPT, UR6, 0x1, URZ ;  /* 0x0000000106067890 */ /* 0x000fc8000ff1e0ff */
[----:B------:R-:W-:Y:S02]  /*0270*/  ULEA.HI.X UR7, UR7, URZ, URZ, 0x1e, UP0 ;  /* 0x000000ff07077291 */ /* 0x000fe400080ff4ff */
[----:B------:R-:W-:Y:S02]  /*0280*/  ULOP3.LUT UR6, UR6, 0xfffffffe, URZ, 0xc0, !UPT ;  /* 0xfffffffe06067892 */ /* 0x000fe4000f8ec0ff */
[----:B------:R-:W-:Y:S01]  /*0290*/  ULOP3.LUT UR7, UR7, 0x7fffffff, URZ, 0xc0, !UPT ;  /* 0x7fffffff07077892 */ /* 0x000fe2000f8ec0ff */
[----:B-1----:R-:W-:Y:S01]  /*02a0*/  LEA R8, P0, R2, UR4, 0x2 ;  /* 0x0000000402087c11 */ /* 0x002fe2000f8010ff */
[----:B------:R-:W-:-:S03]  /*02b0*/  UMOV UR4, URZ ;  /* 0x000000ff00047c82 */ /* 0x000fc60008000000 */
[----:B------:R-:W-:Y:S02]  /*02c0*/  IADD3 R8, P1, PT, R8, 0x10, RZ ;  /* 0x0000001008087810 */ /* 0x000fe40007f3e0ff */
[----:B------:R-:W-:Y:S01]  /*02d0*/  LEA.HI.X R9, R2, UR5, R13, 0x2, P0 ;  /* 0x0000000502097c11 */ /* 0x000fe200080f140d */
[----:B------:R-:W-:-:S03]  /*02e0*/  UMOV UR5, URZ ;  /* 0x000000ff00057c82 */ /* 0x000fc60008000000 */
[----:B------:R-:W-:-:S07]  /*02f0*/  IADD3.X R9, PT, PT, RZ, R9, RZ, P1, !PT ;  /* 0x00000009ff097210 */ /* 0x000fce0000ffe4ff */
.L_x_2:
[----:B0-----:R-:W2:Y:S04]  /*0300*/  LDG.E R12, desc[UR10][R8.64+-0xc] ;  /* 0xfffff40a080c7981 */ /* 0x001ea8000c1e1900 */
[----:B------:R-:W3:Y:S04]  /*0310*/  LDG.E R22, desc[UR10][R8.64+-0x10] ;  /* 0xfffff00a08167981 */ /* 0x000ee8000c1e1900 */
[----:B------:R-:W4:Y:S04]  /*0320*/  LDG.E R18, desc[UR10][R8.64+-0x8] ;  /* 0xfffff80a08127981 */ /* 0x000f28000c1e1900 */
[----:B------:R-:W5:Y:S04]  /*0330*/  LDG.E R20, desc[UR10][R8.64+-0x4] ;  /* 0xfffffc0a08147981 */ /* 0x000f68000c1e1900 */
[----:B------:R-:W5:Y:S04]  /*0340*/  LDG.E R24, desc[UR10][R8.64+0x4] ;  /* 0x0000040a08187981 */ /* 0x000f68000c1e1900 */
[----:B------:R-:W5:Y:S04]  /*0350*/  LDG.E R26, desc[UR10][R8.64] ;  /* 0x0000000a081a7981 */ /* 0x000f68000c1e1900 */
[----:B------:R-:W5:Y:S04]  /*0360*/  LDG.E R10, desc[UR10][R8.64+0x8] ;  /* 0x0000080a080a7981 */ /* 0x000f68000c1e1900 */
[----:B------:R0:W5:Y:S01]  /*0370*/  LDG.E R0, desc[UR10][R8.64+0xc] ;  /* 0x00000c0a08007981 */ /* 0x000162000c1e1900 */
[----:B------:R-:W-:Y:S01]  /*0380*/  HFMA2 R16, -RZ, RZ, 3.7421875, 0 ;  /* 0x437c0000ff107431 */ /* 0x000fe200000001ff */
[----:B------:R-:W-:Y:S01]  /*0390*/  MOV R19, 0x3bbb989d ;  /* 0x3bbb989d00137802 */ /* 0x000fe20000000f00 */
[----:B------:R-:W-:-:S02]  /*03a0*/  UIADD3 UR6, UP0, UPT, UR6, -0x2, URZ ;  /* 0xfffffffe06067890 */ /* 0x000fc4000ff1e0ff */
[----:B------:R-:W-:Y:S02]  /*03b0*/  UIADD3 UR4, UP2, UPT, UR4, 0x8, URZ ;  /* 0x0000000804047890 */ /* 0x000fe4000ff5e0ff */
[----:B------:R-:W-:Y:S02]  /*03c0*/  UIADD3.X UR7, UPT, UPT, UR7, -0x1, URZ, UP0, !UPT ;  /* 0xffffffff07077890 */ /* 0x000fe400087fe4ff */
[----:B------:R-:W-:Y:S01]  /*03d0*/  UISETP.NE.U32.AND UP0, UPT, UR6, URZ, UPT ;  /* 0x000000ff0600728c */ /* 0x000fe2000bf05070 */
[----:B0-----:R-:W-:Y:S01]  /*03e0*/  IADD3 R8, P0, PT, R8, 0x20, RZ ;  /* 0x0000002008087810 */ /* 0x001fe20007f1e0ff */
[----:B------:R-:W-:Y:S02]  /*03f0*/  UIADD3.X UR5, UPT, UPT, URZ, UR5, URZ, UP2, !UPT ;  /* 0x00000005ff057290 */ /* 0x000fe400097fe4ff */
[----:B------:R-:W-:Y:S01]  /*0400*/  UISETP.NE.AND.EX UP0, UPT, UR7, URZ, UPT, UP0 ;  /* 0x000000ff0700728c */ /* 0x000fe2000bf05300 */
[----:B------:R-:W-:Y:S01]  /*0410*/  IADD3.X R9, PT, PT, RZ, R9, RZ, P0, !PT ;  /* 0x00000009ff097210 */ /* 0x000fe200007fe4ff */
[----:B--2---:R-:W-:-:S04]  /*0420*/  FFMA.SAT R17, R12, R19, 0.5 ;  /* 0x3f0000000c117423 */ /* 0x004fc80000002013 */
[----:B------:R-:W-:-:S04]  /*0430*/  FFMA.RM R17, R17, R16, 12582913 ;  /* 0x4b40000111117423 */ /* 0x000fc80000004010 */
[----:B------:R-:W-:Y:S01]  /*0440*/  FADD R15, R17, -12583039 ;  /* 0xcb40007f110f7421 */ /* 0x000fe20000000000 */
[----:B----4-:R-:W-:-:S03]  /*0450*/  FFMA.SAT R23, R18, R19, 0.5 ;  /* 0x3f00000012177423 */ /* 0x010fc60000002013 */
[----:B------:R-:W-:Y:S01]  /*0460*/  FFMA R21, R12, 1.4426950216293334961, -R15 ;  /* 0x3fb8aa3b0c157823 */ /* 0x000fe2000000080f */
[-C--:B---3--:R-:W-:Y:S01]  /*0470*/  FFMA.SAT R15, R22, R19.reuse, 0.5 ;  /* 0x3f000000160f7423 */ /* 0x088fe20000002013 */
[-C--:B------:R-:W-:Y:S01]  /*0480*/  FFMA.RM R14, R23, R16.reuse, 12582913 ;  /* 0x4b400001170e7423 */ /* 0x080fe20000004010 */
[----:B-----5:R-:W-:Y:S01]  /*0490*/  FFMA.SAT R27, R20, R19, 0.5 ;  /* 0x3f000000141b7423 */ /* 0x020fe20000002013 */
[----:B------:R-:W-:Y:S01]  /*04a0*/  FFMA R21, R12, 1.925963033500011079e-08, R21 ;  /* 0x32a570600c157823 */ /* 0x000fe20000000015 */
[----:B------:R-:W-:Y:S01]  /*04b0*/  FFMA.RM R12, R15, R16, 12582913 ;  /* 0x4b4000010f0c7423 */ /* 0x000fe20000004010 */
[C---:B------:R-:W-:Y:S01]  /*04c0*/  FADD R25, R14.reuse, -12583039 ;  /* 0xcb40007f0e197421 */ /* 0x040fe20000000000 */
[----:B------:R-:W-:Y:S02]  /*04d0*/  SHF.L.U32 R14, R14, 0x17, RZ ;  /* 0x000000170e0e7819 */ /* 0x000fe400000006ff */
[----:B------:R-:W-:Y:S01]  /*04e0*/  FADD R15, R12, -12583039 ;  /* 0xcb40007f0c0f7421 */ /* 0x000fe20000000000 */
[----:B------:R-:W0:Y:S01]  /*04f0*/  MUFU.EX2 R21, R21 ;  /* 0x0000001500157308 */ /* 0x000e220000000800 */
[----:B------:R-:W-:Y:S01]  /*0500*/  FFMA R25, R18, 1.4426950216293334961, -R25 ;  /* 0x3fb8aa3b12197823 */ /* 0x000fe20000000819 */
[----:B------:R-:W-:Y:S01]  /*0510*/  SHF.L.U32 R12, R12, 0x17, RZ ;  /* 0x000000170c0c7819 */ /* 0x000fe200000006ff */
[----:B------:R-:W-:-:S04]  /*0520*/  FFMA R15, R22, 1.4426950216293334961, -R15 ;  /* 0x3fb8aa3b160f7823 */ /* 0x000fc8000000080f */
[----:B------:R-:W-:Y:S01]  /*0530*/  FFMA R23, R22, 1.925963033500011079e-08, R15 ;  /* 0x32a5706016177823 */ /* 0x000fe2000000000f */
[----:B------:R-:W-:Y:S01]  /*0540*/  FFMA.RM R15, R27, R16, 12582913 ;  /* 0x4b4000011b0f7423 */ /* 0x000fe20000004010 */
[----:B------:R-:W-:-:S03]  /*0550*/  SHF.L.U32 R22, R17, 0x17, RZ ;  /* 0x0000001711167819 */ /* 0x000fc600000006ff */
[C---:B------:R-:W-:Y:S01]  /*0560*/  FADD R27, R15.reuse, -12583039 ;  /* 0xcb40007f0f1b7421 */ /* 0x040fe20000000000 */
[----:B------:R-:W-:-:S03]  /*0570*/  SHF.L.U32 R15, R15, 0x17, RZ ;  /* 0x000000170f0f7819 */ /* 0x000fc600000006ff */
[----:B------:R-:W-:Y:S01]  /*0580*/  FFMA R27, R20, 1.4426950216293334961, -R27 ;  /* 0x3fb8aa3b141b7823 */ /* 0x000fe2000000081b */
[----:B0-----:R-:W-:Y:S01]  /*0590*/  FMUL R17, R22, R21 ;  /* 0x0000001516117220 */ /* 0x001fe20000400000 */
[-C--:B------:R-:W-:Y:S01]  /*05a0*/  FFMA.SAT R21, R24, R19.reuse, 0.5 ;  /* 0x3f00000018157423 */ /* 0x080fe20000002013 */
[----:B------:R-:W-:Y:S01]  /*05b0*/  FFMA R22, R18, 1.925963033500011079e-08, R25 ;  /* 0x32a5706012167823 */ /* 0x000fe20000000019 */
[----:B------:R-:W-:Y:S01]  /*05c0*/  FFMA.SAT R25, R26, R19, 0.5 ;  /* 0x3f0000001a197423 */ /* 0x000fe20000002013 */
[----:B------:R-:W-:Y:S01]  /*05d0*/  FFMA R27, R20, 1.925963033500011079e-08, R27 ;  /* 0x32a57060141b7823 */ /* 0x000fe2000000001b */
[-C--:B------:R-:W-:Y:S01]  /*05e0*/  FFMA.RM R21, R21, R16.reuse, 12582913 ;  /* 0x4b40000115157423 */ /* 0x080fe20000004010 */
[----:B------:R-:W0:Y:S01]  /*05f0*/  MUFU.EX2 R18, R23 ;  /* 0x0000001700127308 */ /* 0x000e220000000800 */
[----:B------:R-:W-:Y:S02]  /*0600*/  FFMA.RM R20, R25, R16, 12582913 ;  /* 0x4b40000119147423 */ /* 0x000fe40000004010 */
[C---:B------:R-:W-:Y:S01]  /*0610*/  FADD R29, R21.reuse, -12583039 ;  /* 0xcb40007f151d7421 */ /* 0x040fe20000000000 */
[----:B------:R-:W-:Y:S01]  /*0620*/  SHF.L.U32 R21, R21, 0x17, RZ ;  /* 0x0000001715157819 */ /* 0x000fe200000006ff */
[C---:B------:R-:W-:Y:S01]  /*0630*/  FADD R25, R20.reuse, -12583039 ;  /* 0xcb40007f14197421 */ /* 0x040fe20000000000 */
[----:B------:R-:W-:Y:S01]  /*0640*/  SHF.L.U32 R20, R20, 0x17, RZ ;  /* 0x0000001714147819 */ /* 0x000fe200000006ff */
[----:B------:R-:W-:Y:S01]  /*0650*/  FFMA R29, R24, 1.4426950216293334961, -R29 ;  /* 0x3fb8aa3b181d7823 */ /* 0x000fe2000000081d */
[----:B------:R-:W1:Y:S01]  /*0660*/  MUFU.EX2 R22, R22 ;  /* 0x0000001600167308 */ /* 0x000e620000000800 */
[----:B------:R-:W-:-:S02]  /*0670*/  FFMA R25, R26, 1.4426950216293334961, -R25 ;  /* 0x3fb8aa3b1a197823 */ /* 0x000fc40000000819 */
[----:B------:R-:W-:Y:S01]  /*0680*/  FFMA R24, R24, 1.925963033500011079e-08, R29 ;  /* 0x32a5706018187823 */ /* 0x000fe2000000001d */
[-C--:B------:R-:W-:Y:S01]  /*0690*/  FFMA.SAT R29, R10, R19.reuse, 0.5 ;  /* 0x3f0000000a1d7423 */ /* 0x080fe20000002013 */
[----:B------:R-:W-:Y:S01]  /*06a0*/  FFMA R25, R26, 1.925963033500011079e-08, R25 ;  /* 0x32a570601a197823 */ /* 0x000fe20000000019 */
[----:B------:R-:W-:Y:S02]  /*06b0*/  FFMA.SAT R26, R0, R19, 0.5 ;  /* 0x3f000000001a7423 */ /* 0x000fe40000002013 */
[-C--:B------:R-:W-:Y:S01]  /*06c0*/  FFMA.RM R19, R29, R16.reuse, 12582913 ;  /* 0x4b4000011d137423 */ /* 0x080fe20000004010 */
[----:B------:R-:W2:Y:S01]  /*06d0*/  MUFU.EX2 R24, R24 ;  /* 0x0000001800187308 */ /* 0x000ea20000000800 */
[----:B------:R-:W-:Y:S01]  /*06e0*/  FFMA.RM R16, R26, R16, 12582913 ;  /* 0x4b4000011a107423 */ /* 0x000fe20000004010 */
[----:B0-----:R-:W-:Y:S01]  /*06f0*/  FFMA R17, R12, R18, R17 ;  /* 0x000000120c117223 */ /* 0x001fe20000000011 */
[C---:B------:R-:W-:Y:S01]  /*0700*/  FADD R29, R19.reuse, -12583039 ;  /* 0xcb40007f131d7421 */ /* 0x040fe20000000000 */
[----:B------:R-:W-:-:S03]  /*0710*/  SHF.L.U32 R12, R19, 0x17, RZ ;  /* 0x00000017130c7819 */ /* 0x000fc600000006ff */
[----:B------:R-:W-:Y:S01]  /*0720*/  FFMA R29, R10, 1.4426950216293334961, -R29 ;  /* 0x3fb8aa3b0a1d7823 */ /* 0x000fe2000000081d */
[----:B------:R-:W0:Y:S01]  /*0730*/  MUFU.EX2 R25, R25 ;  /* 0x0000001900197308 */ /* 0x000e220000000800 */
[----:B-1----:R-:W-:Y:S02]  /*0740*/  FFMA R14, R14, R22, R17 ;  /* 0x000000160e0e7223 */ /* 0x002fe40000000011 */
[----:B------:R-:W-:Y:S01]  /*0750*/  FFMA R10, R10, 1.925963033500011079e-08, R29 ;  /* 0x32a570600a0a7823 */ /* 0x000fe2000000001d */
[C---:B------:R-:W-:Y:S01]  /*0760*/  FADD R29, R16.reuse, -12583039 ;  /* 0xcb40007f101d7421 */ /* 0x040fe20000000000 */
[----:B------:R-:W-:-:S03]  /*0770*/  SHF.L.U32 R16, R16, 0x17, RZ ;  /* 0x0000001710107819 */ /* 0x000fc600000006ff */
[C---:B------:R-:W-:Y:S01]  /*0780*/  FFMA R29, R0.reuse, 1.4426950216293334961, -R29 ;  /* 0x3fb8aa3b001d7823 */ /* 0x040fe2000000081d */
[----:B------:R-:W1:Y:S01]  /*0790*/  MUFU.EX2 R23, R27 ;  /* 0x0000001b00177308 */ /* 0x000e620000000800 */
[----:B--2---:R-:W-:Y:S02]  /*07a0*/  FMUL R21, R21, R24 ;  /* 0x0000001815157220 */ /* 0x004fe40000400000 */
[----:B------:R-:W-:-:S05]  /*07b0*/  FFMA R0, R0, 1.925963033500011079e-08, R29 ;  /* 0x32a5706000007823 */ /* 0x000fca000000001d */
[----:B------:R-:W2:Y:S01]  /*07c0*/  MUFU.EX2 R10, R10 ;  /* 0x0000000a000a7308 */ /* 0x000ea20000000800 */
[----:B0-----:R-:W-:-:S07]  /*07d0*/  FFMA R21, R20, R25, R21 ;  /* 0x0000001914157223 */ /* 0x001fce0000000015 */
[----:B------:R-:W0:Y:S01]  /*07e0*/  MUFU.EX2 R0, R0 ;  /* 0x0000000000007308 */ /* 0x000e220000000800 */
[----:B-1----:R-:W-:-:S04]  /*07f0*/  FFMA R14, R15, R23, R14 ;  /* 0x000000170f0e7223 */ /* 0x002fc8000000000e */
[----:B------:R-:W-:Y:S01]  /*0800*/  FADD R11, R14, R11 ;  /* 0x0000000b0e0b7221 */ /* 0x000fe20000000000 */
[----:B--2---:R-:W-:-:S04]  /*0810*/  FFMA R21, R12, R10, R21 ;  /* 0x0000000a0c157223 */ /* 0x004fc80000000015 */
[----:B0-----:R-:W-:-:S04]  /*0820*/  FFMA R0, R16, R0, R21 ;  /* 0x0000000010007223 */ /* 0x001fc80000000015 */
[----:B------:R-:W-:Y:S01]  /*0830*/  FADD R11, R11, R0 ;  /* 0x000000000b0b7221 */ /* 0x000fe20000000000 */
[----:B------:R-:W-:Y:S06]  /*0840*/  BRA.U UP0, `(.L_x_2) ;  /* 0xfffffff900ac7547 */ /* 0x000fec000b83ffff */
.L_x_1:
[----:B------:R-:W-:Y:S05]  /*0850*/  BRA.U UP1, `(.L_x_0) ;  /* 0x0000000101b87547 */ /* 0x000fea000b800000 */
[----:B------:R-:W1:Y:S01]  /*0860*/  LDCU.64 UR6, c[0x0][0x380] ;  /* 0x00007000ff0677ac */ /* 0x000e620008000a00 */
[----:B------:R-:W-:-:S04]  /*0870*/  IADD3 R0, P0, PT, R2, UR4, RZ ;  /* 0x0000000402007c10 */ /* 0x000fc8000ff1e0ff */
[----:B------:R-:W-:Y:S02]  /*0880*/  IADD3.X R9, PT, PT, R13, UR5, RZ, P0, !PT ;  /* 0x000000050d097c10 */ /* 0x000fe400087fe4ff */
[----:B-1----:R-:W-:-:S04]  /*0890*/  LEA R16, P0, R0, UR6, 0x2 ;  /* 0x0000000600107c11 */ /* 0x002fc8000f8010ff */
[----:B------:R-:W-:-:S05]  /*08a0*/  LEA.HI.X R17, R0, UR7, R9, 0x2, P0 ;  /* 0x0000000700117c11 */ /* 0x000fca00080f1409 */
[----:B0-----:R-:W2:Y:S04]  /*08b0*/  LDG.E R12, desc[UR10][R16.64+0x4] ;  /* 0x0000040a100c7981 */ /* 0x001ea8000c1e1900 */
[----:B------:R-:W3:Y:S04]  /*08c0*/  LDG.E R14, desc[UR10][R16.64] ;  /* 0x0000000a100e7981 */ /* 0x000ee8000c1e1900 */
[----:B------:R-:W4:Y:S04]  /*08d0*/  LDG.E R0, desc[UR10][R16.64+0x8] ;  /* 0x0000080a10007981 */ /* 0x000f28000c1e1900 */
[----:B------:R-:W5:Y:S01]  /*08e0*/  LDG.E R8, desc[UR10][R16.64+0xc] ;  /* 0x00000c0a10087981 */ /* 0x000f62000c1e1900 */
[----:B------:R-:W-:Y:S01]  /*08f0*/  HFMA2 R23, -RZ, RZ, 3.7421875, 0 ;  /* 0x437c0000ff177431 */ /* 0x000fe200000001ff */
[----:B------:R-:W-:Y:S01]  /*0900*/  MOV R21, 0x3bbb989d ;  /* 0x3bbb989d00157802 */ /* 0x000fe20000000f00 */
[----:B------:R-:W-:-:S04]  /*0910*/  UIADD3 UR4, UP0, UPT, UR4, 0x4, URZ ;  /* 0x0000000404047890 */ /* 0x000fc8000ff1e0ff */
[----:B------:R-:W-:Y:S01]  /*0920*/  UIADD3.X UR5, UPT, UPT, URZ, UR5, URZ, UP0, !UPT ;  /* 0x00000005ff057290 */ /* 0x000fe200087fe4ff */
[----:B--2---:R-:W-:-:S04]  /*0930*/  FFMA.SAT R10, R12, R21, 0.5 ;  /* 0x3f0000000c0a7423 */ /* 0x004fc80000002015 */
[----:B------:R-:W-:Y:S01]  /*0940*/  FFMA.RM R10, R10, R23, 12582913 ;  /* 0x4b4000010a0a7423 */ /* 0x000fe20000004017 */
[----:B---3--:R-:W-:-:S03]  /*0950*/  FFMA.SAT R9, R14, R21, 0.5 ;  /* 0x3f0000000e097423 */ /* 0x008fc60000002015 */
[----:B------:R-:W-:Y:S01]  /*0960*/  FADD R15, R10, -12583039 ;  /* 0xcb40007f0a0f7421 */ /* 0x000fe20000000000 */
[----:B------:R-:W-:Y:S01]  /*0970*/  FFMA.RM R9, R9, R23, 12582913 ;  /* 0x4b40000109097423 */ /* 0x000fe20000004017 */
[-C--:B----4-:R-:W-:Y:S01]  /*0980*/  FFMA.SAT R18, R0, R21.reuse, 0.5 ;  /* 0x3f00000000127423 */ /* 0x090fe20000002015 */
[----:B------:R-:W-:Y:S01]  /*0990*/  SHF.L.U32 R10, R10, 0x17, RZ ;  /* 0x000000170a0a7819 */ /* 0x000fe200000006ff */
[----:B------:R-:W-:Y:S01]  /*09a0*/  FFMA R19, R12, 1.4426950216293334961, -R15 ;  /* 0x3fb8aa3b0c137823 */ /* 0x000fe2000000080f */
[C---:B------:R-:W-:Y:S01]  /*09b0*/  FADD R15, R9.reuse, -12583039 ;  /* 0xcb40007f090f7421 */ /* 0x040fe20000000000 */
[----:B-----5:R-:W-:Y:S01]  /*09c0*/  FFMA.SAT R16, R8, R21, 0.5 ;  /* 0x3f00000008107423 */ /* 0x020fe20000002015 */
[----:B------:R-:W-:Y:S01]  /*09d0*/  SHF.L.U32 R9, R9, 0x17, RZ ;  /* 0x0000001709097819 */ /* 0x000fe200000006ff */
[----:B------:R-:W-:Y:S01]  /*09e0*/  FFMA R19, R12, 1.925963033500011079e-08, R19 ;  /* 0x32a570600c137823 */ /* 0x000fe20000000013 */
[----:B------:R-:W-:Y:S01]  /*09f0*/  FFMA R17, R14, 1.4426950216293334961, -R15 ;  /* 0x3fb8aa3b0e117823 */ /* 0x000fe2000000080f */
[----:B------:R-:W-:-:S02]  /*0a00*/  FFMA.RM R12, R18, R23, 12582913 ;  /* 0x4b400001120c7423 */ /* 0x000fc40000004017 */
[----:B------:R-:W0:Y:S01]  /*0a10*/  MUFU.EX2 R15, R19 ;  /* 0x00000013000f7308 */ /* 0x000e220000000800 */
[----:B------:R-:W-:Y:S01]  /*0a20*/  FFMA R17, R14, 1.925963033500011079e-08, R17 ;  /* 0x32a570600e117823 */ /* 0x000fe20000000011 */
[----:B------:R-:W-:Y:S01]  /*0a30*/  FADD R21, R12, -12583039 ;  /* 0xcb40007f0c157421 */ /* 0x000fe20000000000 */
[----:B------:R-:W-:Y:S01]  /*0a40*/  FFMA.RM R14, R16, R23, 12582913 ;  /* 0x4b400001100e7423 */ /* 0x000fe20000004017 */
[----:B------:R-:W-:Y:S02]  /*0a50*/  SHF.L.U32 R12, R12, 0x17, RZ ;  /* 0x000000170c0c7819 */ /* 0x000fe400000006ff */
[----:B------:R-:W-:Y:S01]  /*0a60*/  FFMA R21, R0, 1.4426950216293334961, -R21 ;  /* 0x3fb8aa3b00157823 */ /* 0x000fe20000000815 */
[C---:B------:R-:W-:Y:S01]  /*0a70*/  FADD R23, R14.reuse, -12583039 ;  /* 0xcb40007f0e177421 */ /* 0x040fe20000000000 */
[----:B------:R-:W1:Y:S01]  /*0a80*/  MUFU.EX2 R16, R17 ;  /* 0x0000001100107308 */ /* 0x000e620000000800 */
[----:B------:R-:W-:Y:S01]  /*0a90*/  SHF.L.U32 R14, R14, 0x17, RZ ;  /* 0x000000170e0e7819 */ /* 0x000fe200000006ff */
[----:B------:R-:W-:Y:S01]  /*0aa0*/  FFMA R21, R0, 1.925963033500011079e-08, R21 ;  /* 0x32a5706000157823 */ /* 0x000fe20000000015 */
[----:B------:R-:W-:-:S04]  /*0ab0*/  FFMA R23, R8, 1.4426950216293334961, -R23 ;  /* 0x3fb8aa3b08177823 */ /* 0x000fc80000000817 */
[----:B------:R-:W-:Y:S01]  /*0ac0*/  FFMA R23, R8, 1.925963033500011079e-08, R23 ;  /* 0x32a5706008177823 */ /* 0x000fe20000000017 */
[----:B------:R-:W2:Y:S01]  /*0ad0*/  MUFU.EX2 R21, R21 ;  /* 0x0000001500157308 */ /* 0x000ea20000000800 */
[----:B0-----:R-:W-:-:S07]  /*0ae0*/  FMUL R10, R10, R15 ;  /* 0x0000000f0a0a7220 */ /* 0x001fce0000400000 */
[----:B------:R-:W0:Y:S01]  /*0af0*/  MUFU.EX2 R23, R23 ;  /* 0x0000001700177308 */ /* 0x000e220000000800 */
[----:B-1----:R-:W-:-:S04]  /*0b00*/  FFMA R9, R9, R16, R10 ;  /* 0x0000001009097223 */ /* 0x002fc8000000000a */
[----:B--2---:R-:W-:-:S04]  /*0b10*/  FFMA R9, R12, R21, R9 ;  /* 0x000000150c097223 */ /* 0x004fc80000000009 */
[----:B0-----:R-:W-:-:S04]  /*0b20*/  FFMA R14, R14, R23, R9 ;  /* 0x000000170e0e7223 */ /* 0x001fc80000000009 */
[----:B------:R-:W-:-:S07]  /*0b30*/  FADD R11, R11, R14 ;  /* 0x0000000e0b0b7221 */ /* 0x000fce0000000000 */
.L_x_0:
[----:B------:R-:W1:Y:S02]  /*0b40*/  LDCU.64 UR8, c[0x0][0x390] ;  /* 0x00007200ff0877ac */ /* 0x000e640008000a00 */
[----:B-1----:R-:W-:-:S04]  /*0b50*/  UISETP.GE.U32.AND UP0, UPT, UR4, UR8, UPT ;  /* 0x000000080400728c */ /* 0x002fc8000bf06070 */
[----:B------:R-:W-:-:S09]  /*0b60*/  UISETP.GE.U32.AND.EX UP0, UPT, UR5, UR9, UPT, UP0 ;  /* 0x000000090500728c */ /* 0x000fd2000bf06100 */
[----:B------:R-:W-:Y:S05]  /*0b70*/  BRA.U UP0, `(.L_x_3) ;  /* 0x0000000d00307547 */ /* 0x000fea000b800000 */
[----:B------:R-:W-:Y:S02]  /*0b80*/  UIADD3 UR6, UP0, UPT, UR4, -UR8, URZ ;  /* 0x8000000804067290 */ /* 0x000fe4000ff1e0ff */
[----:B------:R-:W-:Y:S02]  /*0b90*/  UIADD3 UR7, UP2, UPT, -UR4, UR8, URZ ;  /* 0x0000000804077290 */ /* 0x000fe4000ff5e1ff */
[----:B------:R-:W-:Y:S02]  /*0ba0*/  UIADD3.X UR8, UPT, UPT, UR5, ~UR9, URZ, UP0, !UPT ;  /* 0x8000000905087290 */ /* 0x000fe400087fe4ff */
[----:B------:R-:W-:Y:S02]  /*0bb0*/  UISETP.GT.U32.AND UP1, UPT, UR6, -0x8, UPT ;  /* 0xfffffff80600788c */ /* 0x000fe4000bf24070 */
[----:B------:R-:W-:Y:S02]  /*0bc0*/  ULOP3.LUT UR12, UR7, 0x7, URZ, 0xc0, !UPT ;  /* 0x00000007070c7892 */ /* 0x000fe4000f8ec0ff */
[----:B------:R-:W-:-:S02]  /*0bd0*/  UISETP.GT.U32.AND.EX UP1, UPT, UR8, -0x1, UPT, UP1 ;  /* 0xffffffff0800788c */ /* 0x000fc4000bf24110 */
[----:B------:R-:W-:Y:S02]  /*0be0*/  UISETP.NE.U32.AND UP0, UPT, UR12, URZ, UPT ;  /* 0x000000ff0c00728c */ /* 0x000fe4000bf05070 */
[----:B------:R-:W-:Y:S02]  /*0bf0*/  UIADD3.X UR6, UPT, UPT, ~UR5, UR9, URZ, UP2, !UPT ;  /* 0x0000000905067290 */ /* 0x000fe400097fe5ff */
[----:B------:R-:W-:-:S03]  /*0c00*/  UISETP.NE.AND.EX UP0, UPT, URZ, URZ, UPT, UP0 ;  /* 0x000000ffff00728c */ /* 0x000fc6000bf05300 */
[----:B------:R-:W-:Y:S08]  /*0c10*/  BRA.U UP1, `(.L_x_4) ;  /* 0x00000005016c7547 */ /* 0x000ff0000b800000 */
[----:B------:R-:W1:Y:S01]  /*0c20*/  LDCU.64 UR8, c[0x0][0x380] ;  /* 0x00007000ff0877ac */ /* 0x000e620008000a00 */
[----:B------:R-:W-:-:S04]  /*0c30*/  IADD3 R0, P0, PT, R2, UR4, RZ ;  /* 0x0000000402007c10 */ /* 0x000fc8000ff1e0ff */
[----:B------:R-:W-:Y:S02]  /*0c40*/  IADD3.X R9, PT, PT, R13, UR5, RZ, P0, !PT ;  /* 0x000000050d097c10 */ /* 0x000fe400087fe4ff */
[----:B-1----:R-:W-:Y:S01]  /*0c50*/  LEA R8, P1, R0, UR8, 0x2 ;  /* 0x0000000800087c11 */ /* 0x002fe2000f8210ff */
[----:B------:R-:W-:-:S03]  /*0c60*/  ULOP3.LUT UR8, UR7, 0xfffffff8, URZ, 0xc0, !UPT ;  /* 0xfffffff807087892 */ /* 0x000fc6000f8ec0ff */
[----:B------:R-:W-:Y:S02]  /*0c70*/  IADD3 R8, P0, PT, R8, 0x10, RZ ;  /* 0x0000001008087810 */ /* 0x000fe40007f1e0ff */
[----:B------:R-:W-:-:S04]  /*0c80*/  LEA.HI.X R9, R0, UR9, R9, 0x2, P1 ;  /* 0x0000000900097c11 */ /* 0x000fc800088f1409 */
[----:B------:R-:W-:-:S07]  /*0c90*/  IADD3.X R9, PT, PT, RZ, R9, RZ, P0, !PT ;  /* 0x00000009ff097210 */ /* 0x000fce00007fe4ff */
.L_x_5:
        /* <DEDUP_REMOVED lines=19> */
[----:B------:R-:W-:Y:S01]  /*0dd0*/  FFMA.RM R19, R19, R0, 12582913 ;  /* 0x4b40000113137423 */ /* 0x000fe20000004000 */
[----:B---3--:R-:W-:-:S03]  /*0de0*/  FFMA.SAT R23, R18, R17, 0.5 ;  /* 0x3f00000012177423 */ /* 0x008fc60000002011 */
[C---:B------:R-:W-:Y:S01]  /*0df0*/  FADD R21, R19.reuse, -12583039 ;  /* 0xcb40007f13157421 */ /* 0x040fe20000000000 */
[-C--:B----4-:R-:W-:Y:S01]  /*0e00*/  FFMA.SAT R25, R26, R17.reuse, 0.5 ;  /* 0x3f0000001a197423 */ /* 0x090fe20000002011 */
[----:B------:R-:W-:Y:S02]  /*0e10*/  SHF.L.U32 R16, R19, 0x17, RZ ;  /* 0x0000001713107819 */ /* 0x000fe400000006ff */
[----:B------:R-:W-:Y:S01]  /*0e20*/  FFMA R21, R10, 1.4426950216293334961, -R21 ;  /* 0x3fb8aa3b0a157823 */ /* 0x000fe20000000815 */
[-C--:B------:R-:W-:Y:S01]  /*0e30*/  FFMA.RM R12, R25, R0.reuse, 12582913 ;  /* 0x4b400001190c7423 */ /* 0x080fe20000004000 */
[-C--:B-----5:R-:W-:Y:S02]  /*0e40*/  FFMA.SAT R25, R22, R17.reuse, 0.5 ;  /* 0x3f00000016197423 */ /* 0x0a0fe40000002011 */
[----:B------:R-:W-:Y:S01]  /*0e50*/  FFMA R21, R10, 1.925963033500011079e-08, R21 ;  /* 0x32a570600a157823 */ /* 0x000fe20000000015 */
[----:B------:R-:W-:Y:S01]  /*0e60*/  FFMA.RM R10, R23, R0, 12582913 ;  /* 0x4b400001170a7423 */ /* 0x000fe20000004000 */
[C---:B------:R-:W-:Y:S01]  /*0e70*/  FADD R23, R12.reuse, -12583039 ;  /* 0xcb40007f0c177421 */ /* 0x040fe20000000000 */
[----:B------:R-:W-:Y:S01]  /*0e80*/  SHF.L.U32 R12, R12, 0x17, RZ ;  /* 0x000000170c0c7819 */ /* 0x000fe200000006ff */
[----:B------:R-:W-:Y:S01]  /*0e90*/  FFMA.SAT R27, R20, R17, 0.5 ;  /* 0x3f000000141b7423 */ /* 0x000fe20000002011 */
[----:B------:R-:W-:Y:S01]  /*0ea0*/  FADD R19, R10, -12583039 ;  /* 0xcb40007f0a137421 */ /* 0x000fe20000000000 */
[----:B------:R-:W0:Y:S01]  /*0eb0*/  MUFU.EX2 R21, R21 ;  /* 0x0000001500157308 */ /* 0x000e220000000800 */
[----:B------:R-:W-:-:S02]  /*0ec0*/  FFMA R23, R26, 1.4426950216293334961, -R23 ;  /* 0x3fb8aa3b1a177823 */ /* 0x000fc40000000817 */
[----:B------:R-:W-:Y:S02]  /*0ed0*/  FFMA R19, R18, 1.4426950216293334961, -R19 ;  /* 0x3fb8aa3b12137823 */ /* 0x000fe40000000813 */
[----:B------:R-:W-:Y:S02]  /*0ee0*/  FFMA R26, R26, 1.925963033500011079e-08, R23 ;  /* 0x32a570601a1a7823 */ /* 0x000fe40000000017 */
[----:B------:R-:W-:-:S06]  /*0ef0*/  FFMA R19, R18, 1.925963033500011079e-08, R19 ;  /* 0x32a5706012137823 */ /* 0x000fcc0000000013 */
[----:B------:R-:W1:Y:S01]  /*0f00*/  MUFU.EX2 R19, R19 ;  /* 0x0000001300137308 */ /* 0x000e620000000800 */
[----:B0-----:R-:W-:Y:S01]  /*0f10*/  FFMA R16, R16, R21, R11 ;  /* 0x0000001510107223 */ /* 0x001fe2000000000b */
[----:B------:R-:W-:Y:S01]  /*0f20*/  FFMA.RM R11, R25, R0, 12582913 ;  /* 0x4b400001190b7423 */ /* 0x000fe20000004000 */
[----:B------:R-:W-:-:S03]  /*0f30*/  FFMA.SAT R25, R24, R17, 0.5 ;  /* 0x3f00000018197423 */ /* 0x000fc60000002011 */
[----:B------:R-:W-:Y:S01]  /*0f40*/  FADD R21, R11, -12583039 ;  /* 0xcb40007f0b157421 */ /* 0x000fe20000000000 */
[----:B------:R-:W-:-:S03]  /*0f50*/  FFMA.RM R18, R25, R0, 12582913 ;  /* 0x4b40000119127423 */ /* 0x000fc60000004000 */
[----:B------:R-:W-:Y:S01]  /*0f60*/  FFMA R21, R22, 1.4426950216293334961, -R21 ;  /* 0x3fb8aa3b16157823 */ /* 0x000fe20000000815 */
[----:B------:R-:W-:-:S03]  /*0f70*/  FADD R25, R18, -12583039 ;  /* 0xcb40007f12197421 */ /* 0x000fc60000000000 */
[----:B------:R-:W-:Y:S01]  /*0f80*/  FFMA R23, R22, 1.925963033500011079e-08, R21 ;  /* 0x32a5706016177823 */ /* 0x000fe20000000015 */
[----:B------:R-:W-:Y:S01]  /*0f90*/  FFMA.RM R21, R27, R0, 12582913 ;  /* 0x4b4000011b157423 */ /* 0x000fe20000004000 */
[C---:B------:R-:W-:Y:S01]  /*0fa0*/  FFMA R25, R24.reuse, 1.4426950216293334961, -R25 ;  /* 0x3fb8aa3b18197823 */ /* 0x040fe20000000819 */
[----:B------:R0:W2:Y:S02]  /*0fb0*/  MUFU.EX2 R22, R26 ;  /* 0x0000001a00167308 */ /* 0x0000a40000000800 */
[----:B------:R-:W-:Y:S01]  /*0fc0*/  FADD R27, R21, -12583039 ;  /* 0xcb40007f151b7421 */ /* 0x000fe20000000000 */
[----:B------:R-:W-:-:S03]  /*0fd0*/  FFMA R24, R24, 1.925963033500011079e-08, R25 ;  /* 0x32a5706018187823 */ /* 0x000fc60000000019 */
[C---:B------:R-:W-:Y:S01]  /*0fe0*/  FFMA R25, R20.reuse, 1.4426950216293334961, -R27 ;  /* 0x3fb8aa3b14197823 */ /* 0x040fe2000000081b */
[-C--:B------:R-:W-:Y:S01]  /*0ff0*/  FFMA.SAT R27, R15, R17.reuse, 0.5 ;  /* 0x3f0000000f1b7423 */ /* 0x080fe20000002011 */
[----:B------:R-:W3:Y:S02]  /*1000*/  MUFU.EX2 R23, R23 ;  /* 0x0000001700177308 */ /* 0x000ee40000000800 */
[----:B------:R-:W-:Y:S01]  /*1010*/  FFMA R25, R20, 1.925963033500011079e-08, R25 ;  /* 0x32a5706014197823 */ /* 0x000fe20000000019 */
[----:B------:R-:W-:Y:S01]  /*1020*/  FFMA.RM R20, R27, R0, 12582913 ;  /* 0x4b4000011b147423 */ /* 0x000fe20000004000 */
[----:B------:R-:W-:-:S03]  /*1030*/  FFMA.SAT R27, R14, R17, 0.5 ;  /* 0x3f0000000e1b7423 */ /* 0x000fc60000002011 */
[----:B0-----:R-:W-:Y:S01]  /*1040*/  FADD R26, R20, -12583039 ;  /* 0xcb40007f141a7421 */ /* 0x001fe20000000000 */
[----:B------:R-:W-:Y:S01]  /*1050*/  FFMA.RM R0, R27, R0, 12582913 ;  /* 0x4b4000011b007423 */ /* 0x000fe20000004000 */
[----:B------:R-:W0:Y:S01]  /*1060*/  MUFU.EX2 R17, R24 ;  /* 0x0000001800117308 */ /* 0x000e220000000800 */
[----:B------:R-:W-:Y:S01]  /*1070*/  SHF.L.U32 R27, R10, 0x17, RZ ;  /* 0x000000170a1b7819 */ /* 0x000fe200000006ff */
[C---:B------:R-:W-:Y:S01]  /*1080*/  FFMA R26, R15.reuse, 1.4426950216293334961, -R26 ;  /* 0x3fb8aa3b0f1a7823 */ /* 0x040fe2000000081a */
[C---:B------:R-:W-:Y:S01]  /*1090*/  FADD R29, R0.reuse, -12583039 ;  /* 0xcb40007f001d7421 */ /* 0x040fe20000000000 */
[----:B------:R-:W-:Y:S02]  /*10a0*/  SHF.L.U32 R0, R0, 0x17, RZ ;  /* 0x0000001700007819 */ /* 0x000fe400000006ff */
[----:B------:R-:W-:Y:S01]  /*10b0*/  FFMA R26, R15, 1.925963033500011079e-08, R26 ;  /* 0x32a570600f1a7823 */ /* 0x000fe2000000001a */
[C---:B------:R-:W-:Y:S01]  /*10c0*/  FFMA R29, R14.reuse, 1.4426950216293334961, -R29 ;  /* 0x3fb8aa3b0e1d7823 */ /* 0x040fe2000000081d */
[----:B------:R-:W4:Y:S01]  /*10d0*/  MUFU.EX2 R10, R25 ;  /* 0x00000019000a7308 */ /* 0x000f220000000800 */
[----:B-1----:R-:W-:Y:S01]  /*10e0*/  FFMA R19, R27, R19, R16 ;  /* 0x000000131b137223 */ /* 0x002fe20000000010 */
[----:B------:R-:W-:Y:S01]  /*10f0*/  SHF.L.U32 R15, R11, 0x17, RZ ;  /* 0x000000170b0f7819 */ /* 0x000fe200000006ff */
[----:B------:R-:W-:Y:S01]  /*1100*/  FFMA R29, R14, 1.925963033500011079e-08, R29 ;  /* 0x32a570600e1d7823 */ /* 0x000fe2000000001d */
[----:B------:R-:W-:Y:S01]  /*1110*/  SHF.L.U32 R14, R21, 0x17, RZ ;  /* 0x00000017150e7819 */ /* 0x000fe200000006ff */
[----:B--2---:R-:W-:Y:S01]  /*1120*/  FFMA R12, R12, R22, R19 ;  /* 0x000000160c0c7223 */ /* 0x004fe20000000013 */
[----:B------:R-:W-:-:S02]  /*1130*/  SHF.L.U32 R19, R18, 0x17, RZ ;  /* 0x0000001712137819 */ /* 0x000fc400000006ff */
[----:B------:R-:W1:Y:S01]  /*1140*/  MUFU.EX2 R11, R26 ;  /* 0x0000001a000b7308 */ /* 0x000e620000000800 */
[----:B---3--:R-:W-:Y:S01]  /*1150*/  FFMA R12, R15, R23, R12 ;  /* 0x000000170f0c7223 */ /* 0x008fe2000000000c */
[----:B------:R-:W-:-:S03]  /*1160*/  SHF.L.U32 R15, R20, 0x17, RZ ;  /* 0x00000017140f7819 */ /* 0x000fc600000006ff */
[----:B0-----:R-:W-:-:S03]  /*1170*/  FFMA R17, R19, R17, R12 ;  /* 0x0000001113117223 */ /* 0x001fc6000000000c */
[----:B------:R-:W0:Y:S01]  /*1180*/  MUFU.EX2 R29, R29 ;  /* 0x0000001d001d7308 */ /* 0x000e220000000800 */
[----:B----4-:R-:W-:-:S04]  /*1190*/  FFMA R10, R14, R10, R17 ;  /* 0x0000000a0e0a7223 */ /* 0x010fc80000000011 */
[----:B-1----:R-:W-:-:S04]  /*11a0*/  FFMA R11, R15, R11, R10 ;  /* 0x0000000b0f0b7223 */ /* 0x002fc8000000000a */
[----:B0-----:R-:W-:Y:S01]  /*11b0*/  FFMA R11, R0, R29, R11 ;  /* 0x0000001d000b7223 */ /* 0x001fe2000000000b */
[----:B------:R-:W-:Y:S06]  /*11c0*/  BRA.U UP1, `(.L_x_5) ;  /* 0xfffffff901b47547 */ /* 0x000fec000b83ffff */
.L_x_4:
[----:B------:R-:W-:Y:S05]  /*11d0*/  BRA.U !UP0, `(.L_x_3) ;  /* 0x0000000508987547 */ /* 0x000fea000b800000 */
[----:B------:R-:W-:Y:S02]  /*11e0*/  UISETP.GE.U32.AND UP1, UPT, UR12, 0x4, UPT ;  /* 0x000000040c00788c */ /* 0x000fe4000bf26070 */
[----:B------:R-:W-:Y:S02]  /*11f0*/  ULOP3.LUT UR8, UR7, 0x3, URZ, 0xc0, !UPT ;  /* 0x0000000307087892 */ /* 0x000fe4000f8ec0ff */
[----:B------:R-:W-:Y:S02]  /*1200*/  UISETP.GE.U32.AND.EX UP1, UPT, URZ, URZ, UPT, UP1 ;  /* 0x000000ffff00728c */ /* 0x000fe4000bf26110 */
[----:B------:R-:W-:-:S04]  /*1210*/  UISETP.NE.U32.AND UP0, UPT, UR8, URZ, UPT ;  /* 0x000000ff0800728c */ /* 0x000fc8000bf05070 */
[----:B------:R-:W-:-:S03]  /*1220*/  UISETP.NE.AND.EX UP0, UPT, URZ, URZ, UPT, UP0 ;  /* 0x000000ffff00728c */ /* 0x000fc6000bf05300 */
[----:B------:R-:W-:Y:S08]  /*1230*/  BRA.U !UP1, `(.L_x_6) ;  /* 0x0000000109b47547 */ /* 0x000ff0000b800000 */
        /* <DEDUP_REMOVED lines=18> */
[----:B----4-:R-:W-:Y:S01]  /*1360*/  FFMA.SAT R18, R0, R21, 0.5 ;  /* 0x3f00000000127423 */ /* 0x010fe20000002015 */
[----:B------:R-:W-:Y:S01]  /*1370*/  SHF.L.U32 R10, R10, 0x17, RZ ;  /* 0x000000170a0a7819 */ /* 0x000fe200000006ff */
[C---:B------:R-:W-:Y:S01]  /*1380*/  FFMA R15, R12.reuse, 1.4426950216293334961, -R15 ;  /* 0x3fb8aa3b0c0f7823 */ /* 0x040fe2000000080f */
[C---:B------:R-:W-:Y:S01]  /*1390*/  FADD R19, R9.reuse, -12583039 ;  /* 0xcb40007f09137421 */ /* 0x040fe20000000000 */
[----:B------:R-:W-:Y:S02]  /*13a0*/  SHF.L.U32 R9, R9, 0x17, RZ ;  /* 0x0000001709097819 */ /* 0x000fe400000006ff */
[----:B------:R-:W-:Y:S01]  /*13b0*/  FFMA R15, R12, 1.925963033500011079e-08, R15 ;  /* 0x32a570600c0f7823 */ /* 0x000fe2000000000f */
[----:B------:R-:W-:Y:S01]  /*13c0*/  FFMA.RM R12, R18, R23, 12582913 ;  /* 0x4b400001120c7423 */ /* 0x000fe20000004017 */
[----:B------:R-:W-:Y:S01]  /*13d0*/  FFMA R19, R14, 1.4426950216293334961, -R19 ;  /* 0x3fb8aa3b0e137823 */ /* 0x000fe20000000813 */
[----:B-----5:R-:W-:Y:S01]  /*13e0*/  FFMA.SAT R18, R8, R21, 0.5 ;  /* 0x3f00000008127423 */ /* 0x020fe20000002015 */
[----:B------:R-:W0:Y:S01]  /*13f0*/  MUFU.EX2 R16, R15 ;  /* 0x0000000f00107308 */ /* 0x000e220000000800 */
[----:B------:R-:W-:Y:S01]  /*1400*/  FADD R17, R12, -12583039 ;  /* 0xcb40007f0c117421 */ /* 0x000fe20000000000 */
[----:B------:R-:W-:Y:S01]  /*1410*/  FFMA R19, R14, 1.925963033500011079e-08, R19 ;  /* 0x32a570600e137823 */ /* 0x000fe20000000013 */
[----:B------:R-:W-:Y:S01]  /*1420*/  FFMA.RM R14, R18, R23, 12582913 ;  /* 0x4b400001120e7423 */ /* 0x000fe20000004017 */
[----:B------:R-:W-:Y:S01]  /*1430*/  SHF.L.U32 R12, R12, 0x17, RZ ;  /* 0x000000170c0c7819 */ /* 0x000fe200000006ff */
[----:B------:R-:W-:-:S02]  /*1440*/  FFMA R17, R0, 1.4426950216293334961, -R17 ;  /* 0x3fb8aa3b00117823 */ /* 0x000fc40000000811 */
[----:B------:R-:W-:Y:S01]  /*1450*/  FADD R21, R14, -12583039 ;  /* 0xcb40007f0e157421 */ /* 0x000fe20000000000 */
[----:B------:R-:W1:Y:S01]  /*1460*/  MUFU.EX2 R19, R19 ;  /* 0x0000001300137308 */ /* 0x000e620000000800 */
[----:B------:R-:W-:Y:S01]  /*1470*/  FFMA R17, R0, 1.925963033500011079e-08, R17 ;  /* 0x32a5706000117823 */ /* 0x000fe20000000011 */
[----:B------:R-:W-:Y:S01]  /*1480*/  SHF.L.U32 R14, R14, 0x17, RZ ;  /* 0x000000170e0e7819 */ /* 0x000fe200000006ff */
[----:B------:R-:W-:-:S04]  /*1490*/  FFMA R21, R8, 1.4426950216293334961, -R21 ;  /* 0x3fb8aa3b08157823 */ /* 0x000fc80000000815 */
[----:B------:R-:W-:Y:S01]  /*14a0*/  FFMA R21, R8, 1.925963033500011079e-08, R21 ;  /* 0x32a5706008157823 */ /* 0x000fe20000000015 */
[----:B------:R-:W2:Y:S01]  /*14b0*/  MUFU.EX2 R17, R17 ;  /* 0x0000001100117308 */ /* 0x000ea20000000800 */
[----:B0-----:R-:W-:-:S07]  /*14c0*/  FFMA R10, R10, R16, R11 ;  /* 0x000000100a0a7223 */ /* 0x001fce000000000b */
[----:B------:R-:W0:Y:S01]  /*14d0*/  MUFU.EX2 R21, R21 ;  /* 0x0000001500157308 */ /* 0x000e220000000800 */
[----:B-1----:R-:W-:-:S04]  /*14e0*/  FFMA R9, R9, R19, R10 ;  /* 0x0000001309097223 */ /* 0x002fc8000000000a */
[----:B--2---:R-:W-:-:S04]  /*14f0*/  FFMA R9, R12, R17, R9 ;  /* 0x000000110c097223 */ /* 0x004fc80000000009 */
[----:B0-----:R-:W-:-:S07]  /*1500*/  FFMA R11, R14, R21, R9 ;  /* 0x000000150e0b7223 */ /* 0x001fce0000000009 */
.L_x_6:
[----:B------:R-:W-:Y:S05]  /*1510*/  BRA.U !UP0, `(.L_x_3) ;  /* 0x0000000108c87547 */ /* 0x000fea000b800000 */
[----:B------:R-:W-:Y:S02]  /*1520*/  UISETP.NE.U32.AND UP1, UPT, UR8, 0x1, UPT ;  /* 0x000000010800788c */ /* 0x000fe4000bf25070 */
[----:B------:R-:W-:Y:S02]  /*1530*/  ULOP3.LUT UR6, UR7, 0x1, URZ, 0xc0, !UPT ;  /* 0x0000000107067892 */ /* 0x000fe4000f8ec0ff */
[----:B------:R-:W-:Y:S02]  /*1540*/  UISETP.NE.AND.EX UP1, UPT, URZ, URZ, UPT, UP1 ;  /* 0x000000ffff00728c */ /* 0x000fe4000bf25310 */
[----:B------:R-:W-:-:S04]  /*1550*/  UISETP.NE.U32.AND UP0, UPT, UR6, 0x1, UPT ;  /* 0x000000010600788c */ /* 0x000fc8000bf05070 */
[----:B------:R-:W-:-:S03]  /*1560*/  UISETP.NE.U32.AND.EX UP0, UPT, URZ, URZ, UPT, UP0 ;  /* 0x000000ffff00728c */ /* 0x000fc6000bf05100 */
[----:B------:R-:W-:Y:S08]  /*1570*/  BRA.U !UP1, `(.L_x_7) ;  /* 0x00000001096c7547 */ /* 0x000ff0000b800000 */
[----:B------:R-:W1:Y:S01]  /*1580*/  LDCU.64 UR6, c[0x0][0x380] ;  /* 0x00007000ff0677ac */ /* 0x000e620008000a00 */
[----:B------:R-:W-:-:S04]  /*1590*/  IADD3 R0, P0, PT, R2, UR4, RZ ;  /* 0x0000000402007c10 */ /* 0x000fc8000ff1e0ff */
[----:B------:R-:W-:Y:S02]  /*15a0*/  IADD3.X R9, PT, PT, R13, UR5, RZ, P0, !PT ;  /* 0x000000050d097c10 */ /* 0x000fe400087fe4ff */
[----:B-1----:R-:W-:-:S04]  /*15b0*/  LEA R8, P0, R0, UR6, 0x2 ;  /* 0x0000000600087c11 */ /* 0x002fc8000f8010ff */
[----:B------:R-:W-:-:S05]  /*15c0*/  LEA.HI.X R9, R0, UR7, R9, 0x2, P0 ;  /* 0x0000000700097c11 */ /* 0x000fca00080f1409 */
[----:B0-----:R-:W2:Y:S04]  /*15d0*/  LDG.E R0, desc[UR10][R8.64] ;  /* 0x0000000a08007981 */ /* 0x001ea8000c1e1900 */
[----:B------:R-:W3:Y:S01]  /*15e0*/  LDG.E R12, desc[UR10][R8.64+0x4] ;  /* 0x0000040a080c7981 */ /* 0x000ee2000c1e1900 */
        /* <DEDUP_REMOVED lines=9> */
[----:B------:R-:W-:Y:S02]  /*1680*/  SHF.L.U32 R10, R10, 0x17, RZ ;  /* 0x000000170a0a7819 */ /* 0x000fe400000006ff */
[----:B------:R-:W-:Y:S01]  /*1690*/  FFMA R15, R0, 1.4426950216293334961, -R15 ;  /* 0x3fb8aa3b000f7823 */ /* 0x000fe2000000080f */
[C---:B------:R-:W-:Y:S01]  /*16a0*/  FADD R17, R14.reuse, -12583039 ;  /* 0xcb40007f0e117421 */ /* 0x040fe20000000000 */
[----:B------:R-:W-:Y:S02]  /*16b0*/  SHF.L.U32 R9, R14, 0x17, RZ ;  /* 0x000000170e097819 */ /* 0x000fe400000006ff */
[----:B------:R-:W-:Y:S01]  /*16c0*/  FFMA R15, R0, 1.925963033500011079e-08, R15 ;  /* 0x32a57060000f7823 */ /* 0x000fe2000000000f */
[----:B------:R-:W-:-:S04]  /*16d0*/  FFMA R17, R12, 1.4426950216293334961, -R17 ;  /* 0x3fb8aa3b0c117823 */ /* 0x000fc80000000811 */
[----:B------:R-:W-:Y:S01]  /*16e0*/  FFMA R17, R12, 1.925963033500011079e-08, R17 ;  /* 0x32a570600c117823 */ /* 0x000fe20000000011 */
[----:B------:R-:W0:Y:S08]  /*16f0*/  MUFU.EX2 R15, R15 ;  /* 0x0000000f000f7308 */ /* 0x000e300000000800 */
[----:B------:R-:W1:Y:S01]  /*1700*/  MUFU.EX2 R17, R17 ;  /* 0x0000001100117308 */ /* 0x000e620000000800 */
[----:B0-----:R-:W-:-:S04]  /*1710*/  FFMA R10, R10, R15, R11 ;  /* 0x0000000f0a0a7223 */ /* 0x001fc8000000000b */
[----:B-1----:R-:W-:-:S07]  /*1720*/  FFMA R11, R9, R17, R10 ;  /* 0x00000011090b7223 */ /* 0x002fce000000000a */
.L_x_7:
[----:B------:R-:W-:Y:S05]  /*1730*/  BRA.U UP0, `(.L_x_3) ;  /* 0x0000000100407547 */ /* 0x000fea000b800000 */
[----:B------:R-:W1:Y:S01]  /*1740*/  LDCU.64 UR6, c[0x0][0x380] ;  /* 0x00007000ff0677ac */ /* 0x000e620008000a00 */
[----:B------:R-:W-:-:S04]  /*1750*/  IADD3 R0, P0, PT, R2, UR4, RZ ;  /* 0x0000000402007c10 */ /* 0x000fc8000ff1e0ff */
[----:B------:R-:W-:Y:S02]  /*1760*/  IADD3.X R9, PT, PT, R13, UR5, RZ, P0, !PT ;  /* 0x000000050d097c10 */ /* 0x000fe400087fe4ff */
[----:B-1----:R-:W-:-:S04]  /*1770*/  LEA R8, P0, R0, UR6, 0x2 ;  /* 0x0000000600087c11 */ /* 0x002fc8000f8010ff */
[----:B------:R-:W-:-:S05]  /*1780*/  LEA.HI.X R9, R0, UR7, R9, 0x2, P0 ;  /* 0x0000000700097c11 */ /* 0x000fca00080f1409 */
[----:B0-----:R-:W2:Y:S01]  /*1790*/  LDG.E R8, desc[UR10][R8.64] ;  /* 0x0000000a08087981 */ /* 0x001ea2000c1e1900 */
[----:B------:R-:W-:Y:S01]  /*17a0*/  HFMA2 R17, -RZ, RZ, 3.7421875, 0 ;  /* 0x437c0000ff117431 */ /* 0x000fe200000001ff */
[----:B------:R-:W-:-:S05]  /*17b0*/  MOV R15, 0x3bbb989d ;  /* 0x3bbb989d000f7802 */ /* 0x000fca0000000f00 */
[----:B--2---:R-:W-:-:S04]  /*17c0*/  FFMA.SAT R0, R8, R15, 0.5 ;  /* 0x3f00000008007423 */ /* 0x004fc8000000200f */
[----:B------:R-:W-:-:S04]  /*17d0*/  FFMA.RM R0, R0, R17, 12582913 ;  /* 0x4b40000100007423 */ /* 0x000fc80000004011 */
[C---:B------:R-:W-:Y:S01]  /*17e0*/  FADD R15, R0.reuse, -12583039 ;  /* 0xcb40007f000f7421 */ /* 0x040fe20000000000 */
[----:B------:R-:W-:-:S03]  /*17f0*/  SHF.L.U32 R0, R0, 0x17, RZ ;  /* 0x0000001700007819 */ /* 0x000fc600000006ff */
[----:B------:R-:W-:-:S04]  /*1800*/  FFMA R15, R8, 1.4426950216293334961, -R15 ;  /* 0x3fb8aa3b080f7823 */ /* 0x000fc8000000080f */
[----:B------:R-:W-:-:S06]  /*1810*/  FFMA R15, R8, 1.925963033500011079e-08, R15 ;  /* 0x32a57060080f7823 */ /* 0x000fcc000000000f */
[----:B------:R-:W0:Y:S02]  /*1820*/  MUFU.EX2 R15, R15 ;  /* 0x0000000f000f7308 */ /* 0x000e240000000800 */
[----:B0-----:R-:W-:-:S07]  /*1830*/  FFMA R11, R0, R15, R11 ;  /* 0x0000000f000b7223 */ /* 0x001fce000000000b */
.L_x_3:
[----:B------:R-:W1:Y:S01]  /*1840*/  LDCU.64 UR4, c[0x0][0x380] ;  /* 0x00007000ff0477ac */ /* 0x000e620008000a00 */
[----:B------:R-:W-:-:S04]  /*1850*/  IADD3 R3, P0, PT, R6, R2, RZ ;  /* 0x0000000206037210 */ /* 0x000fc80007f1e0ff */
[----:B------:R-:W-:Y:S02]  /*1860*/  IADD3.X R0, PT, PT, R7, R13, RZ, P0, !PT ;  /* 0x0000000d07007210 */ /* 0x000fe400007fe4ff */
[----:B-1----:R-:W-:-:S04]  /*1870*/  LEA R2, P0, R3, UR4, 0x2 ;  /* 0x0000000403027c11 */ /* 0x002fc8000f8010ff */
[----:B------:R-:W-:-:S05]  /*1880*/  LEA.HI.X R3, R3, UR5, R0, 0x2, P0 ;  /* 0x0000000503037c11 */ /* 0x000fca00080f1400 */
[----:B0-----:R0:W2:Y:S01]  /*1890*/  LDG.E R2, desc[UR10][R2.64] ;  /* 0x0000000a02027981 */ /* 0x0010a2000c1e1900 */
[----:B------:R-:W-:Y:S01]  /*18a0*/  MOV R9, 0x3bbb989d ;  /* 0x3bbb989d00097802 */ /* 0x000fe20000000f00 */
[----:B------:R-:W0:Y:S01]  /*18b0*/  MUFU.RCP R8, R11 ;  /* 0x0000000b00087308 */ /* 0x000e220000001000 */
[----:B------:R-:W-:Y:S01]  /*18c0*/  MOV R13, 0x437c0000 ;  /* 0x437c0000000d7802 */ /* 0x000fe20000000f00 */
[----:B------:R-:W-:Y:S01]  /*18d0*/  BSSY.RECONVERGENT B0, `(.L_x_8) ;  /* 0x0000014000007945 */ /* 0x000fe20003800200 */
[----:B0-----:R-:W-:-:S04]  /*18e0*/  FFMA R3, R8, -R11, 1 ;  /* 0x3f80000008037423 */ /* 0x001fc8000000080b */
[----:B------:R-:W-:Y:S01]  /*18f0*/  FFMA R3, R8, R3, R8 ;  /* 0x0000000308037223 */ /* 0x000fe20000000008 */
[----:B--2---:R-:W-:-:S04]  /*1900*/  FFMA.SAT R0, R2, R9, 0.5 ;  /* 0x3f00000002007423 */ /* 0x004fc80000002009 */
[----:B------:R-:W-:-:S04]  /*1910*/  FFMA.RM R0, R0, R13, 12582913 ;  /* 0x4b40000100007423 */ /* 0x000fc8000000400d */
[C---:B------:R-:W-:Y:S01]  /*1920*/  FADD R9, R0.reuse, -12583039 ;  /* 0xcb40007f00097421 */ /* 0x040fe20000000000 */
[----:B------:R-:W-:-:S03]  /*1930*/  SHF.L.U32 R0, R0, 0x17, RZ ;  /* 0x0000001700007819 */ /* 0x000fc600000006ff */
[----:B------:R-:W-:-:S04]  /*1940*/  FFMA R9, R2, 1.4426950216293334961, -R9 ;  /* 0x3fb8aa3b02097823 */ /* 0x000fc80000000809 */
[----:B------:R-:W-:-:S06]  /*1950*/  FFMA R9, R2, 1.925963033500011079e-08, R9 ;  /* 0x32a5706002097823 */ /* 0x000fcc0000000009 */
[----:B------:R-:W0:Y:S02]  /*1960*/  MUFU.EX2 R9, R9 ;  /* 0x0000000900097308 */ /* 0x000e240000000800 */
[----:B0-----:R-:W-:-:S06]  /*1970*/  FMUL R0, R0, R9 ;  /* 0x0000000900007220 */ /* 0x001fcc0000400000 */
[----:B------:R-:W0:Y:S01]  /*1980*/  FCHK P0, R0, R11 ;  /* 0x0000000b00007302 */ /* 0x000e220000000000 */
[----:B------:R-:W-:-:S04]  /*1990*/  FFMA R2, R0, R3, RZ ;  /* 0x0000000300027223 */ /* 0x000fc800000000ff */
[----:B------:R-:W-:-:S04]  /*19a0*/  FFMA R8, R2, -R11, R0 ;  /* 0x8000000b02087223 */ /* 0x000fc80000000000 */
[----:B------:R-:W-:Y:S01]  /*19b0*/  FFMA R13, R3, R8, R2 ;  /* 0x00000008030d7223 */ /* 0x000fe20000000002 */
[----:B0-----:R-:W-:Y:S06]  /*19c0*/  @!P0 BRA `(.L_x_9) ;  /* 0x0000000000108947 */ /* 0x001fec0003800000 */
[----:B------:R-:W-:Y:S02]  /*19d0*/  MOV R3, R11 ;  /* 0x0000000b00037202 */ /* 0x000fe40000000f00 */
[----:B------:R-:W-:-:S07]  /*19e0*/  MOV R2, 0x1a00 ;  /* 0x00001a0000027802 */ /* 0x000fce0000000f00 */
[----:B------:R-:W-:Y:S05]  /*19f0*/  CALL.REL.NOINC `($__internal_0_$__cuda_sm3x_div_rn_noftz_f32_slowpath) ;  /* 0x0000000000347944 */ /* 0x000fea0003c00000 */
[----:B------:R-:W-:-:S07]  /*1a00*/  MOV R13, R0 ;  /* 0x00000000000d7202 */ /* 0x000fce0000000f00 */
.L_x_9:
[----:B------:R-:W-:Y:S05]  /*1a10*/  BSYNC.RECONVERGENT B0 ;  /* 0x0000000000007941 */ /* 0x000fea0003800200 */
.L_x_8:
[----:B------:R-:W0:Y:S01]  /*1a20*/  LDCU.64 UR6, c[0x0][0x398] ;  /* 0x00007300ff0677ac */ /* 0x000e220008000a00 */
[----:B------:R-:W-:Y:S01]  /*1a30*/  HFMA2 R5, -RZ, RZ, 0, 0 ;  /* 0x00000000ff057431 */ /* 0x000fe200000001ff */
[----:B------:R-:W1:Y:S01]  /*1a40*/  LDCU.64 UR4, c[0x0][0x388] ;  /* 0x00007100ff0477ac */ /* 0x000e620008000a00 */
[----:B0-----:R-:W-:Y:S02]  /*1a50*/  IMAD R3, R7, UR6, RZ ;  /* 0x0000000607037c24 */ /* 0x001fe4000f8e02ff */
[----:B------:R-:W-:-:S04]  /*1a60*/  IMAD.WIDE.U32 R4, R6, UR6, R4 ;  /* 0x0000000606047c25 */ /* 0x000fc8000f8e0004 */
[----:B------:R-:W-:Y:S01]  /*1a70*/  IMAD R3, R6, UR7, R3 ;  /* 0x0000000706037c24 */ /* 0x000fe2000f8e0203 */
[----:B-1----:R-:W-:-:S04]  /*1a80*/  LEA R2, P0, R4, UR4, 0x2 ;  /* 0x0000000404027c11 */ /* 0x002fc8000f8010ff */
[----:B------:R-:W-:-:S04]  /*1a90*/  IADD3 R3, PT, PT, R5, R3, RZ ;  /* 0x0000000305037210 */ /* 0x000fc80007ffe0ff */
[----:B------:R-:W-:-:S05]  /*1aa0*/  LEA.HI.X R3, R4, UR5, R3, 0x2, P0 ;  /* 0x0000000504037c11 */ /* 0x000fca00080f1403 */
[----:B------:R-:W-:Y:S01]  /*1ab0*/  STG.E desc[UR10][R2.64], R13 ;  /* 0x0000000d02007986 */ /* 0x000fe2000c10190a */
[----:B------:R-:W-:Y:S05]  /*1ac0*/  EXIT ;  /* 0x000000000000794d */ /* 0x000fea0003800000 */
        .weak           $__internal_0_$__cuda_sm3x_div_rn_noftz_f32_slowpath
        .type           $__internal_0_$__cuda_sm3x_div_rn_noftz_f32_slowpath,@function
        .size           $__internal_0_$__cuda_sm3x_div_rn_noftz_f32_slowpath,(.L_x_207 - $__internal_0_$__cuda_sm3x_div_rn_noftz_f32_slowpath)
$__internal_0_$__cuda_sm3x_div_rn_noftz_f32_slowpath:
[----:B------:R-:W-:Y:S01]  /*1ad0*/  SHF.R.U32.HI R9, RZ, 0x17, R3 ;  /* 0x00000017ff097819 */ /* 0x000fe20000011603 */
[----:B------:R-:W-:Y:S01]  /*1ae0*/  BSSY.RECONVERGENT B1, `(.L_x_10) ;  /* 0x0000063000017945 */ /* 0x000fe20003800200 */
[----:B------:R-:W-:Y:S02]  /*1af0*/  SHF.R.U32.HI R8, RZ, 0x17, R0 ;  /* 0x00000017ff087819 */ /* 0x000fe40000011600 */
[----:B------:R-:W-:Y:S02]  /*1b00*/  LOP3.LUT R14, R9, 0xff, RZ, 0xc0, !PT ;  /* 0x000000ff090e7812 */ /* 0x000fe400078ec0ff */
[----:B------:R-:W-:Y:S02]  /*1b10*/  LOP3.LUT R9, R8, 0xff, RZ, 0xc0, !PT ;  /* 0x000000ff08097812 */ /* 0x000fe400078ec0ff */
[----:B------:R-:W-:Y:S02]  /*1b20*/  IADD3 R12, PT, PT, R14, -0x1, RZ ;  /* 0xffffffff0e0c7810 */ /* 0x000fe40007ffe0ff */
[----:B------:R-:W-:-:S02]  /*1b30*/  IADD3 R11, PT, PT, R9, -0x1, RZ ;  /* 0xffffffff090b7810 */ /* 0x000fc40007ffe0ff */
[----:B------:R-:W-:Y:S02]  /*1b40*/  ISETP.GT.U32.AND P0, PT, R12, 0xfd, PT ;  /* 0x000000fd0c00780c */ /* 0x000fe40003f04070 */
[----:B------:R-:W-:Y:S02]  /*1b50*/  MOV R10, R0 ;  /* 0x00000000000a7202 */ /* 0x000fe40000000f00 */
[----:B------:R-:W-:-:S13]  /*1b60*/  ISETP.GT.U32.OR P0, PT, R11, 0xfd, P0 ;  /* 0x000000fd0b00780c */ /* 0x000fda0000704470 */
[----:B------:R-:W-:Y:S01]  /*1b70*/  @!P0 MOV R8, RZ ;  /* 0x000000ff00088202 */ /* 0x000fe20000000f00 */
[----:B------:R-:W-:Y:S06]  /*1b80*/  @!P0 BRA `(.L_x_11) ;  /* 0x00000000005c8947 */ /* 0x000fec0003800000 */
[----:B------:R-:W-:Y:S02]  /*1b90*/  FSETP.GTU.FTZ.AND P1, PT, |R3|, +INF , PT ;  /* 0x7f8000000300780b */ /* 0x000fe40003f3c200 */
[----:B------:R-:W-:-:S04]  /*1ba0*/  FSETP.GTU.FTZ.AND P0, PT, |R0|, +INF , PT ;  /* 0x7f8000000000780b */ /* 0x000fc80003f1c200 */
[----:B------:R-:W-:-:S13]  /*1bb0*/  PLOP3.LUT P0, PT, P0, P1, PT, 0xf8, 0x8f ;  /* 0x00000000008f781c */ /* 0x000fda0000703f70 */
[----:B------:R-:W-:Y:S05]  /*1bc0*/  @P0 BRA `(.L_x_12) ;  /* 0x00000004004c0947 */ /* 0x000fea0003800000 */
[----:B------:R-:W-:-:S13]  /*1bd0*/  LOP3.LUT P0, RZ, R3, 0x7fffffff, R10, 0xc8, !PT ;  /* 0x7fffffff03ff7812 */ /* 0x000fda000780c80a */
[----:B------:R-:W-:Y:S05]  /*1be0*/  @!P0 BRA `(.L_x_13) ;  /* 0x00000004003c8947 */ /* 0x000fea0003800000 */
[C---:B------:R-:W-:Y:S02]  /*1bf0*/  FSETP.NEU.FTZ.AND P2, PT, |R0|.reuse, +INF , PT ;  /* 0x7f8000000000780b */ /* 0x040fe40003f5d200 */
[----:B------:R-:W-:Y:S02]  /*1c00*/  FSETP.NEU.FTZ.AND P1, PT, |R3|, +INF , PT ;  /* 0x7f8000000300780b */ /* 0x000fe40003f3d200 */
[----:B------:R-:W-:-:S11]  /*1c10*/  FSETP.NEU.FTZ.AND P0, PT, |R0|, +INF , PT ;  /* 0x7f8000000000780b */ /* 0x000fd60003f1d200 */
[----:B------:R-:W-:Y:S05]  /*1c20*/  @!P1 BRA !P2, `(.L_x_13) ;  /* 0x00000004002c9947 */ /* 0x000fea0005000000 */
[----:B------:R-:W-:-:S04]  /*1c30*/  LOP3.LUT P2, RZ, R10, 0x7fffffff, RZ, 0xc0, !PT ;  /* 0x7fffffff0aff7812 */ /* 0x000fc8000784c0ff */
[----:B------:R-:W-:-:S13]  /*1c40*/  PLOP3.LUT P1, PT, P1, P2, PT, 0x2f, 0xf2 ;  /* 0x0000000000f2781c */ /* 0x000fda0000f24577 */
[----:B------:R-:W-:Y:S05]  /*1c50*/  @P1 BRA `(.L_x_14) ;  /* 0x0000000400181947 */ /* 0x000fea0003800000 */
[----:B------:R-:W-:-:S04]  /*1c60*/  LOP3.LUT P1, RZ, R3, 0x7fffffff, RZ, 0xc0, !PT ;  /* 0x7fffffff03ff7812 */ /* 0x000fc8000782c0ff */
[----:B------:R-:W-:-:S13]  /*1c70*/  PLOP3.LUT P0, PT, P0, P1, PT, 0x2f, 0xf2 ;  /* 0x0000000000f2781c */ /* 0x000fda0000702577 */
[----:B------:R-:W-:Y:S05]  /*1c80*/  @P0 BRA `(.L_x_15) ;  /* 0x0000000400000947 */ /* 0x000fea0003800000 */
[----:B------:R-:W-:Y:S02]  /*1c90*/  ISETP.GE.AND P0, PT, R11, RZ, PT ;  /* 0x000000ff0b00720c */ /* 0x000fe40003f06270 */
[----:B------:R-:W-:-:S11]  /*1ca0*/  ISETP.GE.AND P1, PT, R12, RZ, PT ;  /* 0x000000ff0c00720c */ /* 0x000fd60003f26270 */
[----:B------:R-:W-:Y:S01]  /*1cb0*/  @P0 MOV R8, RZ ;  /* 0x000000ff00080202 */ /* 0x000fe20000000f00 */
[----:B------:R-:W-:Y:S01]  /*1cc0*/  @!P0 FFMA R10, R0, 1.84467440737095516160e+19, RZ ;  /* 0x5f800000000a8823 */ /* 0x000fe200000000ff */
[----:B------:R-:W-:Y:S01]  /*1cd0*/  @!P0 MOV R8, 0xffffffc0 ;  /* 0xffffffc000088802 */ /* 0x000fe20000000f00 */
[----:B------:R-:W-:-:S03]  /*1ce0*/  @!P1 FFMA R3, R3, 1.84467440737095516160e+19, RZ ;  /* 0x5f80000003039823 */ /* 0x000fc600000000ff */
[----:B------:R-:W-:-:S07]  /*1cf0*/  @!P1 IADD3 R8, PT, PT, R8, 0x40, RZ ;  /* 0x0000004008089810 */ /* 0x000fce0007ffe0ff */
.L_x_11:
[----:B------:R-:W-:Y:S01]  /*1d00*/  LEA R0, R14, 0xc0800000, 0x17 ;  /* 0xc08000000e007811 */ /* 0x000fe200078eb8ff */
[----:B------:R-:W-:Y:S01]  /*1d10*/  BSSY.RECONVERGENT B2, `(.L_x_16) ;  /* 0x0000036000027945 */ /* 0x000fe20003800200 */
[----:B------:R-:W-:Y:S02]  /*1d20*/  IADD3 R9, PT, PT, R9, -0x7f, RZ ;  /* 0xffffff8109097810 */ /* 0x000fe40007ffe0ff */
[----:B------:R-:W-:-:S03]  /*1d30*/  IADD3 R3, PT, PT, -R0, R3, RZ ;  /* 0x0000000300037210 */ /* 0x000fc60007ffe1ff */
[----:B------:R-:W-:Y:S01]  /*1d40*/  IMAD R0, R9, -0x800000, R10 ;  /* 0xff80000009007824 */ /* 0x000fe200078e020a */
[----:B------:R-:W0:Y:S01]  /*1d50*/  MUFU.RCP R11, R3 ;  /* 0x00000003000b7308 */ /* 0x000e220000001000 */
[----:B------:R-:W-:Y:S01]  /*1d60*/  FADD.FTZ R13, -R3, -RZ ;  /* 0x800000ff030d7221 */ /* 0x000fe20000010100 */
[----:B------:R-:W-:-:S04]  /*1d70*/  IADD3 R9, PT, PT, R9, 0x7f, -R14 ;  /* 0x0000007f09097810 */ /* 0x000fc80007ffe80e */
[----:B------:R-:W-:Y:S01]  /*1d80*/  IADD3 R9, PT, PT, R9, R8, RZ ;  /* 0x0000000809097210 */ /* 0x000fe20007ffe0ff */
[----:B0-----:R-:W-:-:S04]  /*1d90*/  FFMA R12, R11, R13, 1 ;  /* 0x3f8000000b0c7423 */ /* 0x001fc8000000000d */
[----:B------:R-:W-:-:S04]  /*1da0*/  FFMA R15, R11, R12, R11 ;  /* 0x0000000c0b0f7223 */ /* 0x000fc8000000000b */
[----:B------:R-:W-:-:S04]  /*1db0*/  FFMA R10, R0, R15, RZ ;  /* 0x0000000f000a7223 */ /* 0x000fc800000000ff */
[----:B------:R-:W-:-:S04]  /*1dc0*/  FFMA R11, R13, R10, R0 ;  /* 0x0000000a0d0b7223 */ /* 0x000fc80000000000 */
[----:B------:R-:W-:-:S04]  /*1dd0*/  FFMA R10, R15, R11, R10 ;  /* 0x0000000b0f0a7223 */ /* 0x000fc8000000000a */
[----:B------:R-:W-:-:S04]  /*1de0*/  FFMA R13, R13, R10, R0 ;  /* 0x0000000a0d0d7223 */ /* 0x000fc80000000000 */
[----:B------:R-:W-:-:S05]  /*1df0*/  FFMA R0, R15, R13, R10 ;  /* 0x0000000d0f007223 */ /* 0x000fca000000000a */
[----:B------:R-:W-:-:S04]  /*1e00*/  SHF.R.U32.HI R3, RZ, 0x17, R0 ;  /* 0x00000017ff037819 */ /* 0x000fc80000011600 */
[----:B------:R-:W-:-:S04]  /*1e10*/  LOP3.LUT R3, R3, 0xff, RZ, 0xc0, !PT ;  /* 0x000000ff03037812 */ /* 0x000fc800078ec0ff */
[----:B------:R-:W-:-:S04]  /*1e20*/  IADD3 R11, PT, PT, R3, R9, RZ ;  /* 0x00000009030b7210 */ /* 0x000fc80007ffe0ff */
[----:B------:R-:W-:-:S04]  /*1e30*/  IADD3 R3, PT, PT, R11, -0x1, RZ ;  /* 0xffffffff0b037810 */ /* 0x000fc80007ffe0ff */
[----:B------:R-:W-:-:S13]  /*1e40*/  ISETP.GE.U32.AND P0, PT, R3, 0xfe, PT ;  /* 0x000000fe0300780c */ /* 0x000fda0003f06070 */
[----:B------:R-:W-:Y:S05]  /*1e50*/  @!P0 BRA `(.L_x_17) ;  /* 0x0000000000808947 */ /* 0x000fea0003800000 */
[----:B------:R-:W-:-:S13]  /*1e60*/  ISETP.GT.AND P0, PT, R11, 0xfe, PT ;  /* 0x000000fe0b00780c */ /* 0x000fda0003f04270 */
[----:B------:R-:W-:Y:S05]  /*1e70*/  @P0 BRA `(.L_x_18) ;  /* 0x00000000006c0947 */ /* 0x000fea0003800000 */
[----:B------:R-:W-:-:S13]  /*1e80*/  ISETP.GE.AND P0, PT, R11, 0x1, PT ;  /* 0x000000010b00780c */ /* 0x000fda0003f06270 */
[----:B------:R-:W-:Y:S05]  /*1e90*/  @P0 BRA `(.L_x_19) ;  /* 0x0000000000740947 */ /* 0x000fea0003800000 */
[----:B------:R-:W-:Y:S02]  /*1ea0*/  ISETP.GE.AND P0, PT, R11, -0x18, PT ;  /* 0xffffffe80b00780c */ /* 0x000fe40003f06270 */
[----:B------:R-:W-:-:S11]  /*1eb0*/  LOP3.LUT R0, R0, 0x80000000, RZ, 0xc0, !PT ;  /* 0x8000000000007812 */ /* 0x000fd600078ec0ff */
[----:B------:R-:W-:Y:S05]  /*1ec0*/  @!P0 BRA `(.L_x_19) ;  /* 0x0000000000688947 */ /* 0x000fea0003800000 */
[CCC-:B------:R-:W-:Y:S01]  /*1ed0*/  FFMA.RZ R3, R15.reuse, R13.reuse, R10.reuse ;  /* 0x0000000d0f037223 */ /* 0x1c0fe2000000c00a */
[-CC-:B------:R-:W-:Y:S01]  /*1ee0*/  FFMA.RM R8, R15, R13.reuse, R10.reuse ;  /* 0x0000000d0f087223 */ /* 0x180fe2000000400a */
[C---:B------:R-:W-:Y:S02]  /*1ef0*/  ISETP.NE.AND P2, PT, R11.reuse, RZ, PT ;  /* 0x000000ff0b00720c */ /* 0x040fe40003f45270 */
[----:B------:R-:W-:Y:S02]  /*1f00*/  ISETP.NE.AND P1, PT, R11, RZ, PT ;  /* 0x000000ff0b00720c */ /* 0x000fe40003f25270 */
[----:B------:R-:W-:Y:S01]  /*1f10*/  LOP3.LUT R9, R3, 0x7fffff, RZ, 0xc0, !PT ;  /* 0x007fffff03097812 */ /* 0x000fe200078ec0ff */
[----:B------:R-:W-:Y:S01]  /*1f20*/  FFMA.RP R3, R15, R13, R10 ;  /* 0x0000000d0f037223 */ /* 0x000fe2000000800a */
[----:B------:R-:W-:Y:S02]  /*1f30*/  IADD3 R10, PT, PT, R11, 0x20, RZ ;  /* 0x000000200b0a7810 */ /* 0x000fe40007ffe0ff */
[----:B------:R-:W-:-:S02]  /*1f40*/  LOP3.LUT R9, R9, 0x800000, RZ, 0xfc, !PT ;  /* 0x0080000009097812 */ /* 0x000fc400078efcff */
[----:B------:R-:W-:Y:S02]  /*1f50*/  IADD3 R11, PT, PT, -R11, RZ, RZ ;  /* 0x000000ff0b0b7210 */ /* 0x000fe40007ffe1ff */
[----:B------:R-:W-:Y:S02]  /*1f60*/  SHF.L.U32 R10, R9, R10, RZ ;  /* 0x0000000a090a7219 */ /* 0x000fe400000006ff */
[----:B------:R-:W-:Y:S02]  /*1f70*/  FSETP.NEU.FTZ.AND P0, PT, R3, R8, PT ;  /* 0x000000080300720b */ /* 0x000fe40003f1d000 */
[----:B------:R-:W-:Y:S02]  /*1f80*/  SEL R8, R11, RZ, P2 ;  /* 0x000000ff0b087207 */ /* 0x000fe40001000000 */
[----:B------:R-:W-:Y:S02]  /*1f90*/  ISETP.NE.AND P1, PT, R10, RZ, P1 ;  /* 0x000000ff0a00720c */ /* 0x000fe40000f25270 */
[----:B------:R-:W-:-:S02]  /*1fa0*/  SHF.R.U32.HI R8, RZ, R8, R9 ;  /* 0x00000008ff087219 */ /* 0x000fc40000011609 */
[----:B------:R-:W-:Y:S02]  /*1fb0*/  PLOP3.LUT P0, PT, P0, P1, PT, 0xf8, 0x8f ;  /* 0x00000000008f781c */ /* 0x000fe40000703f70 */
[----:B------:R-:W-:Y:S02]  /*1fc0*/  SHF.R.U32.HI R10, RZ, 0x1, R8 ;  /* 0x00000001ff0a7819 */ /* 0x000fe40000011608 */
[----:B------:R-:W-:-:S04]  /*1fd0*/  SEL R3, RZ, 0x1, !P0 ;  /* 0x00000001ff037807 */ /* 0x000fc80004000000 */
[----:B------:R-:W-:-:S04]  /*1fe0*/  LOP3.LUT R3, R3, 0x1, R10, 0xf8, !PT ;  /* 0x0000000103037812 */ /* 0x000fc800078ef80a */
[----:B------:R-:W-:-:S04]  /*1ff0*/  LOP3.LUT R3, R3, R8, RZ, 0xc0, !PT ;  /* 0x0000000803037212 */ /* 0x000fc800078ec0ff */
[----:B------:R-:W-:-:S04]  /*2000*/  IADD3 R3, PT, PT, R10, R3, RZ ;  /* 0x000000030a037210 */ /* 0x000fc80007ffe0ff */
[----:B------:R-:W-:Y:S01]  /*2010*/  LOP3.LUT R0, R3, R0, RZ, 0xfc, !PT ;  /* 0x0000000003007212 */ /* 0x000fe200078efcff */
[----:B------:R-:W-:Y:S06]  /*2020*/  BRA `(.L_x_19) ;  /* 0x0000000000107947 */ /* 0x000fec0003800000 */
.L_x_18:
[----:B------:R-:W-:-:S04]  /*2030*/  LOP3.LUT R0, R0, 0x80000000, RZ, 0xc0, !PT ;  /* 0x8000000000007812 */ /* 0x000fc800078ec0ff */
[----:B------:R-:W-:Y:S01]  /*2040*/  LOP3.LUT R0, R0, 0x7f800000, RZ, 0xfc, !PT ;  /* 0x7f80000000007812 */ /* 0x000fe200078efcff */
[----:B------:R-:W-:Y:S06]  /*2050*/  BRA `(.L_x_19) ;  /* 0x0000000000047947 */ /* 0x000fec0003800000 */
.L_x_17:
[----:B------:R-:W-:-:S07]  /*2060*/  LEA R0, R9, R0, 0x17 ;  /* 0x0000000009007211 */ /* 0x000fce00078eb8ff */
.L_x_19:
[----:B------:R-:W-:Y:S05]  /*2070*/  BSYNC.RECONVERGENT B2 ;  /* 0x0000000000027941 */ /* 0x000fea0003800200 */
.L_x_16:
[----:B------:R-:W-:Y:S05]  /*2080*/  BRA `(.L_x_20) ;  /* 0x0000000000207947 */ /* 0x000fea0003800000 */
.L_x_15:
[----:B------:R-:W-:-:S04]  /*2090*/  LOP3.LUT R0, R3, 0x80000000, R10, 0x48, !PT ;  /* 0x8000000003007812 */ /* 0x000fc800078e480a */
[----:B------:R-:W-:Y:S01]  /*20a0*/  LOP3.LUT R0, R0, 0x7f800000, RZ, 0xfc, !PT ;  /* 0x7f80000000007812 */ /* 0x000fe200078efcff */
[----:B------:R-:W-:Y:S06]  /*20b0*/  BRA `(.L_x_20) ;  /* 0x0000000000147947 */ /* 0x000fec0003800000 */
.L_x_14:
[----:B------:R-:W-:Y:S01]  /*20c0*/  LOP3.LUT R0, R3, 0x80000000, R10, 0x48, !PT ;  /* 0x8000000003007812 */ /* 0x000fe200078e480a */
[----:B------:R-:W-:Y:S06]  /*20d0*/  BRA `(.L_x_20) ;  /* 0x00000000000c7947 */ /* 0x000fec0003800000 */
.L_x_13:
[----:B------:R-:W0:Y:S01]  /*20e0*/  MUFU.RSQ R0, -QNAN ;  /* 0xffc0000000007908 */ /* 0x000e220000001400 */
[----:B------:R-:W-:Y:S05]  /*20f0*/  BRA `(.L_x_20) ;  /* 0x0000000000047947 */ /* 0x000fea0003800000 */
.L_x_12:
[----:B------:R-:W-:-:S07]  /*2100*/  FADD.FTZ R0, R0, R3 ;  /* 0x0000000300007221 */ /* 0x000fce0000010000 */
.L_x_20:
[----:B------:R-:W-:Y:S05]  /*2110*/  BSYNC.RECONVERGENT B1 ;  /* 0x0000000000017941 */ /* 0x000fea0003800200 */
.L_x_10:
[----:B------:R-:W-:-:S04]  /*2120*/  HFMA2 R3, -RZ, RZ, 0, 0 ;  /* 0x00000000ff037431 */ /* 0x000fc800000001ff */
[----:B0-----:R-:W-:Y:S05]  /*2130*/  RET.REL.NODEC R2 `(softmax_at) ;  /* 0xffffffdc02b07950 */ /* 0x001fea0003c3ffff */
.L_x_21:
[----:B------:R-:W-:-:S00]  /*2140*/  BRA `(.L_x_21) ;  /* 0xfffffffc00fc7947 */ /* 0x000fc0000383ffff */
[----:B------:R-:W-:-:S00]  /*2150*/  NOP ;  /* 0x0000000000007918 */ /* 0x000fc00000000000 */
        /* <DEDUP_REMOVED lines=10> */
.L_x_207:


//--------------------- .text.softmax_a           --------------------------
	.section	.text.softmax_a,"ax",@progbits
	.align	128
        .global         softmax_a
        .type           softmax_a,@function
        .size           softmax_a,(.L_x_208 - softmax_a)
        .other          softmax_a,@"STO_CUDA_ENTRY STV_DEFAULT"
softmax_a:
.text.softmax_a:
[----:B------:R-:W-:Y:S01]  /*0000*/  LDC R1, c[0x0][0x37c] ;  /* 0x0000df00ff017b82 */ /* 0x000fe20000000800 */
[----:B------:R-:W0:Y:S01]  /*0010*/  S2R R6, SR_CTAID.Y ;  /* 0x0000000000067919 */ /* 0x000e220000002600 */
[----:B------:R-:W1:Y:S06]  /*0020*/  LDCU UR4, c[0x0][0x360] ;  /* 0x00006c00ff0477ac */ /* 0x000e6c0008000800 */
[----:B------:R-:W2:Y:S01]  /*0030*/  LDC.64 R8, c[0x0][0x398] ;  /* 0x0000e600ff087b82 */ /* 0x000ea20000000a00 */
[----:B------:R-:W-:Y:S01]  /*0040*/  HFMA2 R5, -RZ, RZ, 0, 0 ;  /* 0x00000000ff057431 */ /* 0x000fe200000001ff */
[----:B------:R-:W0:Y:S01]  /*0050*/  S2R R7, SR_TID.Y ;  /* 0x0000000000077919 */ /* 0x000e220000002200 */
[----:B------:R-:W0:Y:S01]  /*0060*/  LDCU UR5, c[0x0][0x364] ;  /* 0x00006c80ff0577ac */ /* 0x000e220008000800 */
[----:B------:R-:W1:Y:S04]  /*0070*/  S2R R3, SR_CTAID.X ;  /* 0x0000000000037919 */ /* 0x000e680000002500 */
[----:B------:R-:W3:Y:S01]  /*0080*/  LDC.64 R10, c[0x0][0x390] ;  /* 0x0000e400ff0a7b82 */ /* 0x000ee20000000a00 */
[----:B------:R-:W1:Y:S01]  /*0090*/  S2R R4, SR_TID.X ;  /* 0x0000000000047919 */ /* 0x000e620000002100 */
[----:B0-----:R-:W-:-:S05]  /*00a0*/  IMAD R6, R6, UR5, R7 ;  /* 0x0000000506067c24 */ /* 0x001fca000f8e0207 */
[----:B--2---:R-:W-:Y:S01]  /*00b0*/  ISETP.GE.U32.AND P0, PT, R6, R8, PT ;  /* 0x000000080600720c */ /* 0x004fe20003f06070 */
[----:B-1----:R-:W-:-:S03]  /*00c0*/  IMAD.WIDE.U32 R4, R3, UR4, R4 ;  /* 0x0000000403047c25 */ /* 0x002fc6000f8e0004 */
[----:B------:R-:W-:Y:S02]  /*00d0*/  ISETP.GE.U32.AND.EX P0, PT, RZ, R9, PT, P0 ;  /* 0x00000009ff00720c */ /* 0x000fe40003f06100 */
[----:B---3--:R-:W-:-:S04]  /*00e0*/  ISETP.GE.U32.AND P1, PT, R4, R10, PT ;  /* 0x0000000a0400720c */ /* 0x008fc80003f26070 */
[----:B------:R-:W-:-:S13]  /*00f0*/  ISETP.GE.U32.OR.EX P0, PT, R5, R11, P0, P1 ;  /* 0x0000000b0500720c */ /* 0x000fda0000706510 */
[----:B------:R-:W-:Y:S05]  /*0100*/  @P0 EXIT ;  /* 0x000000000000094d */ /* 0x000fea0003800000 */
[----:B------:R-:W-:Y:S01]  /*0110*/  LOP3.LUT R20, R10, 0xfffffffc, RZ, 0xc0, !PT ;  /* 0xfffffffc0a147812 */ /* 0x000fe200078ec0ff */
[----:B------:R-:W0:Y:S01]  /*0120*/  LDCU.64 UR10, c[0x0][0x358] ;  /* 0x00006b00ff0a77ac */ /* 0x000e220008000a00 */
[----:B------:R-:W-:Y:S02]  /*0130*/  MOV R17, RZ ;  /* 0x000000ff00117202 */ /* 0x000fe40000000f00 */
[----:B------:R-:W-:Y:S01]  /*0140*/  ISETP.NE.U32.AND P0, PT, R20, RZ, PT ;  /* 0x000000ff1400720c */ /* 0x000fe20003f05070 */
[----:B------:R-:W-:Y:S01]  /*0150*/  UMOV UR4, URZ ;  /* 0x000000ff00047c82 */ /* 0x000fe20008000000 */
[----:B------:R-:W-:Y:S02]  /*0160*/  UMOV UR5, URZ ;  /* 0x000000ff00057c82 */ /* 0x000fe40008000000 */
[----:B------:R-:W-:-:S13]  /*0170*/  ISETP.NE.AND.EX P0, PT, R11, RZ, PT, P0 ;  /* 0x000000ff0b00720c */ /* 0x000fda0003f05300 */
[----:B0-----:R-:W-:Y:S05]  /*0180*/  @!P0 BRA `(.L_x_22) ;  /* 0x0000000800d88947 */ /* 0x001fea0003800000 */
[----:B------:R-:W-:Y:S01]  /*0190*/  IADD3 R20, P0, PT, R20, -0x1, RZ ;  /* 0xffffffff14147810 */ /* 0x000fe20007f1e0ff */
[----:B------:R-:W-:Y:S01]  /*01a0*/  UMOV UR4, URZ ;  /* 0x000000ff00047c82 */ /* 0x000fe20008000000 */
[----:B------:R-:W-:Y:S01]  /*01b0*/  UMOV UR5, URZ ;  /* 0x000000ff00057c82 */ /* 0x000fe20008000000 */
[----:B------:R-:W-:Y:S01]  /*01c0*/  HFMA2 R17, -RZ, RZ, 0, 0 ;  /* 0x00000000ff117431 */ /* 0x000fe200000001ff */
[----:B------:R-:W-:Y:S02]  /*01d0*/  IADD3.X R11, PT, PT, R11, -0x1, RZ, P0, !PT ;  /* 0xffffffff0b0b7810 */ /* 0x000fe400007fe4ff */
[C---:B------:R-:W-:Y:S02]  /*01e0*/  ISETP.NE.U32.AND P0, PT, R20.reuse, 0x3, PT ;  /* 0x000000031400780c */ /* 0x040fe40003f05070 */
[----:B------:R-:W-:Y:S02]  /*01f0*/  LOP3.LUT P1, RZ, R20, 0x4, RZ, 0xc0, !PT ;  /* 0x0000000414ff7812 */ /* 0x000fe4000782c0ff */
[----:B------:R-:W-:-:S13]  /*0200*/  ISETP.NE.AND.EX P0, PT, R11, RZ, PT, P0 ;  /* 0x000000ff0b00720c */ /* 0x000fda0003f05300 */
[----:B------:R-:W-:Y:S05]  /*0210*/  @!P0 BRA `(.L_x_23) ;  /* 0x0000000400c88947 */ /* 0x000fea0003800000 */
[----:B------:R-:W0:Y:S01]  /*0220*/  LDCU.64 UR4, c[0x0][0x380] ;  /* 0x00007000ff0477ac */ /* 0x000e220008000a00 */
[----:B------:R-:W-:Y:S01]  /*0230*/  SHF.R.U64 R20, R20, 0x2, R11 ;  /* 0x0000000214147819 */ /* 0x000fe2000000120b */
[----:B------:R-:W-:Y:S01]  /*0240*/  IMAD.WIDE.U32 R2, R8, 0x4, RZ ;  /* 0x0000000408027825 */ /* 0x000fe200078e00ff */
[----:B------:R-:W-:Y:S02]  /*0250*/  SHF.L.U32 R13, R9, 0x2, RZ ;  /* 0x00000002090d7819 */ /* 0x000fe400000006ff */
[----:B------:R-:W-:Y:S02]  /*0260*/  IADD3 R20, P0, PT, R20, 0x1, RZ ;  /* 0x0000000114147810 */ /* 0x000fe40007f1e0ff */
[----:B------:R-:W-:Y:S02]  /*0270*/  SHF.L.U64.HI R16, R8, 0x5, R9 ;  /* 0x0000000508107819 */ /* 0x000fe40000010209 */
[----:B------:R-:W-:Y:S02]  /*0280*/  LEA.HI.X R0, R11, RZ, RZ, 0x1e, P0 ;  /* 0x000000ff0b007211 */ /* 0x000fe400000ff4ff */
[----:B------:R-:W-:-:S02]  /*0290*/  MOV R17, RZ ;  /* 0x000000ff00117202 */ /* 0x000fc40000000f00 */
[----:B------:R-:W-:Y:S02]  /*02a0*/  IADD3 R9, PT, PT, R3, R13, RZ ;  /* 0x0000000d03097210 */ /* 0x000fe40007ffe0ff */
[----:B------:R-:W-:Y:S02]  /*02b0*/  LOP3.LUT R20, R20, 0xfffffffe, RZ, 0xc0, !PT ;  /* 0xfffffffe14147812 */ /* 0x000fe400078ec0ff */
[----:B------:R-:W-:Y:S02]  /*02c0*/  LOP3.LUT R0, R0, 0x7fffffff, RZ, 0xc0, !PT ;  /* 0x7fffffff00007812 */ /* 0x000fe400078ec0ff */
[----:B0-----:R-:W-:Y:S01]  /*02d0*/  LEA R18, P2, R6, UR4, 0x2 ;  /* 0x0000000406127c11 */ /* 0x001fe2000f8410ff */
[----:B------:R-:W-:-:S03]  /*02e0*/  UMOV UR4, URZ ;  /* 0x000000ff00047c82 */ /* 0x000fc60008000000 */
[----:B------:R-:W-:Y:S01]  /*02f0*/  LEA.HI.X R19, R6, UR5, RZ, 0x2, P2 ;  /* 0x0000000506137c11 */ /* 0x000fe200090f14ff */
[----:B------:R-:W-:-:S08]  /*0300*/  UMOV UR5, URZ ;  /* 0x000000ff00057c82 */ /* 0x000fd00008000000 */
.L_x_24:
[----:B------:R-:W-:Y:S01]  /*0310*/  IADD3 R10, P0, PT, R18, R2, RZ ;  /* 0x00000002120a7210 */ /* 0x000fe20007f1e0ff */
[----:B------:R-:W2:Y:S03]  /*0320*/  LDG.E R15, desc[UR10][R18.64] ;  /* 0x0000000a120f7981 */ /* 0x000ea6000c1e1900 */
[----:B------:R-:W-:-:S05]  /*0330*/  IADD3.X R11, PT, PT, R19, R9, RZ, P0, !PT ;  /* 0x00000009130b7210 */ /* 0x000fca00007fe4ff */
[----:B------:R0:W3:Y:S01]  /*0340*/  LDG.E R25, desc[UR10][R10.64] ;  /* 0x0000000a0a197981 */ /* 0x0000e2000c1e1900 */
[----:B------:R-:W-:-:S04]  /*0350*/  IADD3 R12, P0, PT, R10, R2, RZ ;  /* 0x000000020a0c7210 */ /* 0x000fc80007f1e0ff */
[----:B------:R-:W-:-:S05]  /*0360*/  IADD3.X R13, PT, PT, R11, R9, RZ, P0, !PT ;  /* 0x000000090b0d7210 */ /* 0x000fca00007fe4ff */
[----:B------:R1:W4:Y:S01]  /*0370*/  LDG.E R23, desc[UR10][R12.64] ;  /* 0x0000000a0c177981 */ /* 0x000322000c1e1900 */
[----:B------:R-:W-:Y:S01]  /*0380*/  HFMA2 R21, -RZ, RZ, 3.7421875, 0 ;  /* 0x437c0000ff157431 */ /* 0x000fe200000001ff */
[----:B------:R-:W-:Y:S02]  /*0390*/  MOV R22, 0x3bbb989d ;  /* 0x3bbb989d00167802 */ /* 0x000fe40000000f00 */
[----:B0-----:R-:W-:-:S04]  /*03a0*/  IADD3 R10, P0, PT, R12, R2, RZ ;  /* 0x000000020c0a7210 */ /* 0x001fc80007f1e0ff */
[----:B------:R-:W-:Y:S02]  /*03b0*/  IADD3.X R11, PT, PT, R13, R9, RZ, P0, !PT ;  /* 0x000000090d0b7210 */ /* 0x000fe400007fe4ff */
[----:B-1----:R-:W-:-:S03]  /*03c0*/  IADD3 R12, P0, PT, R10, R2, RZ ;  /* 0x000000020a0c7210 */ /* 0x002fc60007f1e0ff */
[----:B------:R0:W5:Y:S01]  /*03d0*/  LDG.E R27, desc[UR10][R10.64] ;  /* 0x0000000a0a1b7981 */ /* 0x000162000c1e1900 */
[----:B------:R-:W-:Y:S01]  /*03e0*/  IADD3.X R13, PT, PT, R11, R9, RZ, P0, !PT ;  /* 0x000000090b0d7210 */ /* 0x000fe200007fe4ff */
[----:B---3--:R-:W-:-:S04]  /*03f0*/  FFMA.SAT R14, R25, R22, 0.5 ;  /* 0x3f000000190e7423 */ /* 0x008fc80000002016 */
[----:B------:R-:W-:-:S04]  /*0400*/  FFMA.RM R14, R14, R21, 12582913 ;  /* 0x4b4000010e0e7423 */ /* 0x000fc80000004015 */
[----:B------:R-:W-:-:S04]  /*0410*/  FADD R24, R14, -12583039 ;  /* 0xcb40007f0e187421 */ /* 0x000fc80000000000 */
[----:B------:R-:W-:-:S04]  /*0420*/  FFMA R24, R25, 1.4426950216293334961, -R24 ;  /* 0x3fb8aa3b19187823 */ /* 0x000fc80000000818 */
[----:B------:R-:W-:Y:S01]  /*0430*/  FFMA R25, R25, 1.925963033500011079e-08, R24 ;  /* 0x32a5706019197823 */ /* 0x000fe20000000018 */
[----:B--2---:R-:W-:-:S05]  /*0440*/  FFMA.SAT R24, R15, R22, 0.5 ;  /* 0x3f0000000f187423 */ /* 0x004fca0000002016 */
[----:B------:R-:W1:Y:S01]  /*0450*/  MUFU.EX2 R25, R25 ;  /* 0x0000001900197308 */ /* 0x000e620000000800 */
[----:B------:R-:W-:-:S04]  /*0460*/  FFMA.RM R24, R24, R21, 12582913 ;  /* 0x4b40000118187423 */ /* 0x000fc80000004015 */
[----:B------:R-:W-:Y:S01]  /*0470*/  FADD R26, R24, -12583039 ;  /* 0xcb40007f181a7421 */ /* 0x000fe20000000000 */
[----:B------:R-:W-:Y:S01]  /*0480*/  SHF.L.U32 R14, R14, 0x17, RZ ;  /* 0x000000170e0e7819 */ /* 0x000fe200000006ff */
[----:B----4-:R-:W-:Y:S02]  /*0490*/  FFMA.SAT R29, R23, R22, 0.5 ;  /* 0x3f000000171d7423 */ /* 0x010fe40000002016 */
[----:B------:R-:W-:-:S04]  /*04a0*/  FFMA R26, R15, 1.4426950216293334961, -R26 ;  /* 0x3fb8aa3b0f1a7823 */ /* 0x000fc8000000081a */
[----:B------:R-:W-:Y:S01]  /*04b0*/  FFMA R28, R15, 1.925963033500011079e-08, R26 ;  /* 0x32a570600f1c7823 */ /* 0x000fe2000000001a */
[----:B------:R-:W-:Y:S02]  /*04c0*/  FFMA.RM R26, R29, R21, 12582913 ;  /* 0x4b4000011d1a7423 */ /* 0x000fe40000004015 */
[----:B------:R5:W2:Y:S01]  /*04d0*/  LDG.E R29, desc[UR10][R12.64] ;  /* 0x0000000a0c1d7981 */ /* 0x000aa2000c1e1900 */
[----:B-1----:R-:W-:Y:S01]  /*04e0*/  FMUL R25, R14, R25 ;  /* 0x000000190e197220 */ /* 0x002fe20000400000 */
[----:B------:R-:W-:-:S04]  /*04f0*/  IADD3 R14, P0, PT, R12, R2, RZ ;  /* 0x000000020c0e7210 */ /* 0x000fc80007f1e0ff */
[----:B------:R-:W-:-:S05]  /*0500*/  IADD3.X R15, PT, PT, R13, R9, RZ, P0, !PT ;  /* 0x000000090d0f7210 */ /* 0x000fca00007fe4ff */
[----:B------:R-:W3:Y:S01]  /*0510*/  LDG.E R11, desc[UR10][R14.64] ;  /* 0x0000000a0e0b7981 */ /* 0x000ee2000c1e1900 */
[----:B0-----:R-:W-:-:S04]  /*0520*/  FADD R10, R26, -12583039 ;  /* 0xcb40007f1a0a7421 */ /* 0x001fc80000000000 */
[C---:B------:R-:W-:Y:S01]  /*0530*/  FFMA R10, R23.reuse, 1.4426950216293334961, -R10 ;  /* 0x3fb8aa3b170a7823 */ /* 0x040fe2000000080a */
[----:B------:R-:W0:Y:S03]  /*0540*/  MUFU.EX2 R28, R28 ;  /* 0x0000001c001c7308 */ /* 0x000e260000000800 */
[----:B------:R-:W-:-:S06]  /*0550*/  FFMA R10, R23, 1.925963033500011079e-08, R10 ;  /* 0x32a57060170a7823 */ /* 0x000fcc000000000a */
[----:B------:R-:W1:Y:S01]  /*0560*/  MUFU.EX2 R10, R10 ;  /* 0x0000000a000a7308 */ /* 0x000e620000000800 */
[----:B------:R-:W-:Y:S01]  /*0570*/  SHF.L.U32 R24, R24, 0x17, RZ ;  /* 0x0000001718187819 */ /* 0x000fe200000006ff */
[----:B-----5:R-:W-:-:S04]  /*0580*/  FFMA.SAT R12, R27, R22, 0.5 ;  /* 0x3f0000001b0c7423 */ /* 0x020fc80000002016 */
[----:B------:R-:W-:Y:S01]  /*0590*/  FFMA.RM R23, R12, R21, 12582913 ;  /* 0x4b4000010c177423 */ /* 0x000fe20000004015 */
[----:B0-----:R-:W-:Y:S01]  /*05a0*/  FFMA R25, R24, R28, R25 ;  /* 0x0000001c18197223 */ /* 0x001fe20000000019 */
[----:B------:R-:W-:Y:S02]  /*05b0*/  SHF.L.U32 R24, R26, 0x17, RZ ;  /* 0x000000171a187819 */ /* 0x000fe400000006ff */
[----:B------:R-:W-:-:S04]  /*05c0*/  FADD R12, R23, -12583039 ;  /* 0xcb40007f170c7421 */ /* 0x000fc80000000000 */
[----:B------:R-:W-:Y:S01]  /*05d0*/  FFMA R12, R27, 1.4426950216293334961, -R12 ;  /* 0x3fb8aa3b1b0c7823 */ /* 0x000fe2000000080c */
[----:B-1----:R-:W-:Y:S01]  /*05e0*/  FFMA R24, R24, R10, R25 ;  /* 0x0000000a18187223 */ /* 0x002fe20000000019 */
[----:B--2---:R-:W-:-:S04]  /*05f0*/  FFMA.SAT R26, R29, R22, 0.5 ;  /* 0x3f0000001d1a7423 */ /* 0x004fc80000002016 */
[----:B------:R-:W-:Y:S01]  /*0600*/  FFMA.RM R25, R26, R21, 12582913 ;  /* 0x4b4000011a197423 */ /* 0x000fe20000004015 */
[----:B------:R-:W-:-:S03]  /*0610*/  FFMA R26, R27, 1.925963033500011079e-08, R12 ;  /* 0x32a570601b1a7823 */ /* 0x000fc6000000000c */
[----:B------:R-:W-:Y:S01]  /*0620*/  FADD R10, R25, -12583039 ;  /* 0xcb40007f190a7421 */ /* 0x000fe20000000000 */
[----:B---3--:R-:W-:-:S03]  /*0630*/  FFMA.SAT R12, R11, R22, 0.5 ;  /* 0x3f0000000b0c7423 */ /* 0x008fc60000002016 */
[----:B------:R-:W-:Y:S01]  /*0640*/  FFMA R10, R29, 1.4426950216293334961, -R10 ;  /* 0x3fb8aa3b1d0a7823 */ /* 0x000fe2000000080a */
[----:B------:R-:W-:-:S03]  /*0650*/  FFMA.RM R27, R12, R21, 12582913 ;  /* 0x4b4000010c1b7423 */ /* 0x000fc60000004015 */
[----:B------:R-:W-:Y:S01]  /*0660*/  FFMA R28, R29, 1.925963033500011079e-08, R10 ;  /* 0x32a570601d1c7823 */ /* 0x000fe2000000000a */
[----:B------:R-:W-:-:S04]  /*0670*/  FADD R10, R27, -12583039 ;  /* 0xcb40007f1b0a7421 */ /* 0x000fc80000000000 */
[----:B------:R-:W-:Y:S01]  /*0680*/  FFMA R12, R11, 1.4426950216293334961, -R10 ;  /* 0x3fb8aa3b0b0c7823 */ /* 0x000fe2000000080a */
[----:B------:R-:W-:-:S03]  /*0690*/  IADD3 R10, P0, PT, R14, R2, RZ ;  /* 0x000000020e0a7210 */ /* 0x000fc60007f1e0ff */
[----:B------:R-:W-:Y:S01]  /*06a0*/  FFMA R14, R11, 1.925963033500011079e-08, R12 ;  /* 0x32a570600b0e7823 */ /* 0x000fe2000000000c */
[----:B------:R-:W-:Y:S02]  /*06b0*/  IADD3.X R11, PT, PT, R15, R9, RZ, P0, !PT ;  /* 0x000000090f0b7210 */ /* 0x000fe400007fe4ff */
[----:B------:R-:W-:-:S05]  /*06c0*/  IADD3 R12, P0, PT, R10, R2, RZ ;  /* 0x000000020a0c7210 */ /* 0x000fca0007f1e0ff */
[----:B------:R-:W-:Y:S02]  /*06d0*/  IMAD.X R13, R11, 0x1, R9, P0 ;  /* 0x000000010b0d7824 */ /* 0x000fe400000e0609 */
[----:B------:R-:W2:Y:S04]  /*06e0*/  LDG.E R11, desc[UR10][R10.64] ;  /* 0x0000000a0a0b7981 */ /* 0x000ea8000c1e1900 */
[----:B------:R-:W3:Y:S01]  /*06f0*/  LDG.E R13, desc[UR10][R12.64] ;  /* 0x0000000a0c0d7981 */ /* 0x000ee2000c1e1900 */
[----:B------:R-:W-:Y:S01]  /*0700*/  MUFU.EX2 R14, R14 ;  /* 0x0000000e000e7308 */ /* 0x000fe20000000800 */
[----:B------:R-:W-:Y:S02]  /*0710*/  SHF.L.U32 R29, R27, 0x17, RZ ;  /* 0x000000171b1d7819 */ /* 0x000fe400000006ff */
[----:B------:R-:W-:-:S05]  /*0720*/  IADD3 R20, P0, PT, R20, -0x2, RZ ;  /* 0xfffffffe14147810 */ /* 0x000fca0007f1e0ff */
[----:B------:R-:W0:Y:S01]  /*0730*/  MUFU.EX2 R27, R26 ;  /* 0x0000001a001b7308 */ /* 0x000e220000000800 */
[----:B------:R-:W-:Y:S02]  /*0740*/  IADD3.X R0, PT, PT, R0, -0x1, RZ, P0, !PT ;  /* 0xffffffff00007810 */ /* 0x000fe400007fe4ff */
[----:B------:R-:W-:Y:S02]  /*0750*/  ISETP.NE.U32.AND P0, PT, R20, RZ, PT ;  /* 0x000000ff1400720c */ /* 0x000fe40003f05070 */
[----:B------:R-:W-:Y:S02]  /*0760*/  SHF.L.U32 R25, R25, 0x17, RZ ;  /* 0x0000001719197819 */ /* 0x000fe400000006ff */
[----:B------:R-:W-:Y:S02]  /*0770*/  ISETP.NE.AND.EX P0, PT, R0, RZ, PT, P0 ;  /* 0x000000ff0000720c */ /* 0x000fe40003f05300 */
[----:B------:R-:W-:Y:S01]  /*0780*/  SHF.L.U32 R23, R23, 0x17, RZ ;  /* 0x0000001717177819 */ /* 0x000fe200000006ff */
[----:B------:R-:W-:Y:S01]  /*0790*/  UIADD3 UR4, UP0, UPT, UR4, 0x8, URZ ;  /* 0x0000000804047890 */ /* 0x000fe2000ff1e0ff */
[----:B------:R-:W-:-:S03]  /*07a0*/  LEA R18, P2, R8, R18, 0x5 ;  /* 0x0000001208127211 */ /* 0x000fc600078428ff */
[----:B0-----:R-:W-:Y:S01]  /*07b0*/  FFMA R24, R23, R27, R24 ;  /* 0x0000001b17187223 */ /* 0x001fe20000000018 */
[----:B------:R-:W-:-:S03]  /*07c0*/  UIADD3.X UR5, UPT, UPT, URZ, UR5, URZ, UP0, !UPT ;  /* 0x00000005ff057290 */ /* 0x000fc600087fe4ff */
[----:B------:R-:W-:Y:S01]  /*07d0*/  FADD R17, R24, R17 ;  /* 0x0000001118117221 */ /* 0x000fe20000000000 */
[----:B------:R-:W-:Y:S01]  /*07e0*/  IADD3.X R19, PT, PT, R19, R16, RZ, P2, !PT ;  /* 0x0000001013137210 */ /* 0x000fe200017fe4ff */
[-C--:B--2---:R-:W-:Y:S01]  /*07f0*/  FFMA.SAT R15, R11, R22.reuse, 0.5 ;  /* 0x3f0000000b0f7423 */ /* 0x084fe20000002016 */
[----:B---3--:R-:W-:-:S03]  /*0800*/  FFMA.SAT R10, R13, R22, 0.5 ;  /* 0x3f0000000d0a7423 */ /* 0x008fc60000002016 */
[-C--:B------:R-:W-:Y:S01]  /*0810*/  FFMA.RM R15, R15, R21.reuse, 12582913 ;  /* 0x4b4000010f0f7423 */ /* 0x080fe20000004015 */
[----:B------:R-:W-:-:S03]  /*0820*/  FFMA.RM R21, R10, R21, 12582913 ;  /* 0x4b4000010a157423 */ /* 0x000fc60000004015 */
[----:B------:R-:W-:Y:S01]  /*0830*/  FADD R10, R15, -12583039 ;  /* 0xcb40007f0f0a7421 */ /* 0x000fe20000000000 */
[----:B------:R-:W-:-:S03]  /*0840*/  FADD R12, R21, -12583039 ;  /* 0xcb40007f150c7421 */ /* 0x000fc60000000000 */
[----:B------:R-:W-:Y:S01]  /*0850*/  FFMA R10, R11, 1.4426950216293334961, -R10 ;  /* 0x3fb8aa3b0b0a7823 */ /* 0x000fe2000000080a */
[----:B------:R-:W-:Y:S01]  /*0860*/  FMUL R22, R29, R14 ;  /* 0x0000000e1d167220 */ /* 0x000fe20000400000 */
[----:B------:R-:W-:Y:S02]  /*0870*/  FFMA R12, R13, 1.4426950216293334961, -R12 ;  /* 0x3fb8aa3b0d0c7823 */ /* 0x000fe4000000080c */
[----:B------:R-:W-:Y:S01]  /*0880*/  FFMA R10, R11, 1.925963033500011079e-08, R10 ;  /* 0x32a570600b0a7823 */ /* 0x000fe2000000000a */
[----:B------:R-:W0:Y:S01]  /*0890*/  MUFU.EX2 R29, R28 ;  /* 0x0000001c001d7308 */ /* 0x000e220000000800 */
[----:B------:R-:W-:-:S07]  /*08a0*/  FFMA R11, R13, 1.925963033500011079e-08, R12 ;  /* 0x32a570600d0b7823 */ /* 0x000fce000000000c */
[----:B------:R-:W1:Y:S08]  /*08b0*/  MUFU.EX2 R10, R10 ;  /* 0x0000000a000a7308 */ /* 0x000e700000000800 */
[----:B------:R-:W2:Y:S01]  /*08c0*/  MUFU.EX2 R11, R11 ;  /* 0x0000000b000b7308 */ /* 0x000ea20000000800 */
[----:B------:R-:W-:Y:S01]  /*08d0*/  SHF.L.U32 R12, R15, 0x17, RZ ;  /* 0x000000170f0c7819 */ /* 0x000fe200000006ff */
[----:B0-----:R-:W-:Y:S01]  /*08e0*/  FFMA R25, R25, R29, R22 ;  /* 0x0000001d19197223 */ /* 0x001fe20000000016 */
[----:B------:R-:W-:-:S03]  /*08f0*/  SHF.L.U32 R21, R21, 0x17, RZ ;  /* 0x0000001715157819 */ /* 0x000fc600000006ff */
[----:B-1----:R-:W-:-:S04]  /*0900*/  FFMA R10, R12, R10, R25 ;  /* 0x0000000a0c0a7223 */ /* 0x002fc80000000019 */
[----:B--2---:R-:W-:-:S04]  /*0910*/  FFMA R10, R21, R11, R10 ;  /* 0x0000000b150a7223 */ /* 0x004fc8000000000a */
[----:B------:R-:W-:Y:S01]  /*0920*/  FADD R17, R17, R10 ;  /* 0x0000000a11117221 */ /* 0x000fe20000000000 */
[----:B------:R-:W-:Y:S06]  /*0930*/  @P0 BRA `(.L_x_24) ;  /* 0xfffffff800740947 */ /* 0x000fec000383ffff */
.L_x_23:
[----:B------:R-:W-:Y:S05]  /*0940*/  @P1 BRA `(.L_x_22) ;  /* 0x0000000000e81947 */ /* 0x000fea0003800000 */
[----:B------:R-:W0:Y:S01]  /*0950*/  LDC.64 R10, c[0x0][0x398] ;  /* 0x0000e600ff0a7b82 */ /* 0x000e220000000a00 */
[----:B------:R-:W1:Y:S01]  /*0960*/  LDCU.64 UR6, c[0x0][0x380] ;  /* 0x00007000ff0677ac */ /* 0x000e620008000a00 */
[----:B------:R-:W-:Y:S01]  /*0970*/  MOV R7, RZ ;  /* 0x000000ff00077202 */ /* 0x000fe20000000f00 */
[C---:B0-----:R-:W-:Y:S01]  /*0980*/  IMAD R0, R10.reuse, UR5, RZ ;  /* 0x000000050a007c24 */ /* 0x041fe2000f8e02ff */
[C---:B------:R-:W-:Y:S01]  /*0990*/  SHF.L.U32 R15, R10.reuse, 0x2, RZ ;  /* 0x000000020a0f7819 */ /* 0x040fe200000006ff */
[----:B------:R-:W-:-:S04]  /*09a0*/  IMAD.WIDE.U32 R2, R10, UR4, R6 ;  /* 0x000000040a027c25 */ /* 0x000fc8000f8e0006 */
[----:B------:R-:W-:Y:S01]  /*09b0*/  IMAD R9, R11, UR4, R0 ;  /* 0x000000040b097c24 */ /* 0x000fe2000f8e0200 */
[----:B-1----:R-:W-:-:S04]  /*09c0*/  LEA R8, P0, R2, UR6, 0x2 ;  /* 0x0000000602087c11 */ /* 0x002fc8000f8010ff */
[----:B------:R-:W-:-:S04]  /*09d0*/  IADD3 R3, PT, PT, R3, R9, RZ ;  /* 0x0000000903037210 */ /* 0x000fc80007ffe0ff */
[----:B------:R-:W-:Y:S02]  /*09e0*/  LEA.HI.X R9, R2, UR7, R3, 0x2, P0 ;  /* 0x0000000702097c11 */ /* 0x000fe400080f1403 */
[----:B------:R-:W-:Y:S02]  /*09f0*/  SHF.L.U64.HI R3, R10, 0x2, R11 ;  /* 0x000000020a037819 */ /* 0x000fe4000001020b */
[----:B------:R-:W-:Y:S01]  /*0a00*/  IADD3 R10, P0, PT, R15, R8, RZ ;  /* 0x000000080f0a7210 */ /* 0x000fe20007f1e0ff */
[----:B------:R-:W2:Y:S03]  /*0a10*/  LDG.E R16, desc[UR10][R8.64] ;  /* 0x0000000a08107981 */ /* 0x000ea6000c1e1900 */
[----:B------:R-:W-:Y:S02]  /*0a20*/  IADD3.X R11, PT, PT, R3, R9, RZ, P0, !PT ;  /* 0x00000009030b7210 */ /* 0x000fe400007fe4ff */
[----:B------:R-:W-:-:S03]  /*0a30*/  IADD3 R12, P0, PT, R10, R15, RZ ;  /* 0x0000000f0a0c7210 */ /* 0x000fc60007f1e0ff */
[----:B------:R-:W3:Y:S01]  /*0a40*/  LDG.E R10, desc[UR10][R10.64] ;  /* 0x0000000a0a0a7981 */ /* 0x000ee2000c1e1900 */
[----:B------:R-:W-:Y:S02]  /*0a50*/  IADD3.X R13, PT, PT, R11, R3, RZ, P0, !PT ;  /* 0x000000030b0d7210 */ /* 0x000fe400007fe4ff */
[----:B------:R-:W-:-:S03]  /*0a60*/  IADD3 R14, P0, PT, R12, R15, RZ ;  /* 0x0000000f0c0e7210 */ /* 0x000fc60007f1e0ff */
[----:B------:R-:W4:Y:S01]  /*0a70*/  LDG.E R0, desc[UR10][R12.64] ;  /* 0x0000000a0c007981 */ /* 0x000f22000c1e1900 */
[----:B------:R-:W-:-:S05]  /*0a80*/  IADD3.X R15, PT, PT, R13, R3, RZ, P0, !PT ;  /* 0x000000030d0f7210 */ /* 0x000fca00007fe4ff */
[----:B------:R-:W5:Y:S01]  /*0a90*/  LDG.E R3, desc[UR10][R14.64] ;  /* 0x0000000a0e037981 */ /* 0x000f62000c1e1900 */
[----:B------:R-:W-:Y:S01]  /*0aa0*/  HFMA2 R19, -RZ, RZ, 0.96630859375, -0.0022525787353515625 ;  /* 0x3bbb989dff137431 */ /* 0x000fe200000001ff */
[----:B------:R-:W-:Y:S01]  /*0ab0*/  MOV R21, 0x437c0000 ;  /* 0x437c000000157802 */ /* 0x000fe20000000f00 */
[----:B------:R-:W-:-:S04]  /*0ac0*/  UIADD3 UR4, UP0, UPT, UR4, 0x4, URZ ;  /* 0x0000000404047890 */ /* 0x000fc8000ff1e0ff */
[----:B------:R-:W-:Y:S01]  /*0ad0*/  UIADD3.X UR5, UPT, UPT, URZ, UR5, URZ, UP0, !UPT ;  /* 0x00000005ff057290 */ /* 0x000fe200087fe4ff */
[----:B--2---:R-:W-:-:S04]  /*0ae0*/  FFMA.SAT R2, R16, R19, 0.5 ;  /* 0x3f00000010027423 */ /* 0x004fc80000002013 */
[----:B------:R-:W-:Y:S01]  /*0af0*/  FFMA.RM R2, R2, R21, 12582913 ;  /* 0x4b40000102027423 */ /* 0x000fe20000004015 */
[----:B---3--:R-:W-:-:S03]  /*0b00*/  FFMA.SAT R8, R10, R19, 0.5 ;  /* 0x3f0000000a087423 */ /* 0x008fc60000002013 */
[C---:B------:R-:W-:Y:S01]  /*0b10*/  FADD R9, R2.reuse, -12583039 ;  /* 0xcb40007f02097421 */ /* 0x040fe20000000000 */
[----:B------:R-:W-:Y:S01]  /*0b20*/  SHF.L.U32 R2, R2, 0x17, RZ ;  /* 0x0000001702027819 */ /* 0x000fe200000006ff */
[----:B------:R-:W-:Y:S02]  /*0b30*/  FFMA.RM R8, R8, R21, 12582913 ;  /* 0x4b40000108087423 */ /* 0x000fe40000004015 */
[----:B------:R-:W-:Y:S01]  /*0b40*/  FFMA R9, R16, 1.4426950216293334961, -R9 ;  /* 0x3fb8aa3b10097823 */ /* 0x000fe20000000809 */
[----:B----4-:R-:W-:Y:S01]  /*0b50*/  FFMA.SAT R12, R0, R19, 0.5 ;  /* 0x3f000000000c7423 */ /* 0x010fe20000002013 */
[----:B------:R-:W-:Y:S02]  /*0b60*/  FADD R13, R8, -12583039 ;  /* 0xcb40007f080d7421 */ /* 0x000fe40000000000 */
[----:B------:R-:W-:Y:S01]  /*0b70*/  FFMA R11, R16, 1.925963033500011079e-08, R9 ;  /* 0x32a57060100b7823 */ /* 0x000fe20000000009 */
[----:B------:R-:W-:Y:S01]  /*0b80*/  FFMA.RM R9, R12, R21, 12582913 ;  /* 0x4b4000010c097423 */ /* 0x000fe20000004015 */
[----:B------:R-:W-:-:S02]  /*0b90*/  IMAD.SHL.U32 R8, R8, 0x800000, RZ ;  /* 0x0080000008087824 */ /* 0x000fc400078e00ff */
[C---:B------:R-:W-:Y:S01]  /*0ba0*/  FFMA R13, R10.reuse, 1.4426950216293334961, -R13 ;  /* 0x3fb8aa3b0a0d7823 */ /* 0x040fe2000000080d */
[----:B-----5:R-:W-:Y:S01]  /*0bb0*/  FFMA.SAT R12, R3, R19, 0.5 ;  /* 0x3f000000030c7423 */ /* 0x020fe20000002013 */
[C---:B------:R-:W-:Y:S01]  /*0bc0*/  FADD R15, R9.reuse, -12583039 ;  /* 0xcb40007f090f7421 */ /* 0x040fe20000000000 */
[----:B------:R-:W-:Y:S01]  /*0bd0*/  MUFU.EX2 R11, R11 ;  /* 0x0000000b000b7308 */ /* 0x000fe20000000800 */
[----:B------:R-:W-:Y:S01]  /*0be0*/  FFMA R13, R10, 1.925963033500011079e-08, R13 ;  /* 0x32a570600a0d7823 */ /* 0x000fe2000000000d */
[----:B------:R-:W-:Y:S01]  /*0bf0*/  FFMA.RM R12, R12, R21, 12582913 ;  /* 0x4b4000010c0c7423 */ /* 0x000fe20000004015 */
[----:B------:R-:W-:Y:S01]  /*0c00*/  FFMA R15, R0, 1.4426950216293334961, -R15 ;  /* 0x3fb8aa3b000f7823 */ /* 0x000fe2000000080f */
[----:B------:R-:W-:Y:S02]  /*0c10*/  SHF.L.U32 R9, R9, 0x17, RZ ;  /* 0x0000001709097819 */ /* 0x000fe400000006ff */
[----:B------:R-:W-:Y:S01]  /*0c20*/  FADD R10, R12, -12583039 ;  /* 0xcb40007f0c0a7421 */ /* 0x000fe20000000000 */
[----:B------:R-:W-:Y:S01]  /*0c30*/  FFMA R15, R0, 1.925963033500011079e-08, R15 ;  /* 0x32a57060000f7823 */ /* 0x000fe2000000000f */
[----:B------:R-:W0:Y:S02]  /*0c40*/  MUFU.EX2 R13, R13 ;  /* 0x0000000d000d7308 */ /* 0x000e240000000800 */
[----:B------:R-:W-:-:S04]  /*0c50*/  FFMA R10, R3, 1.4426950216293334961, -R10 ;  /* 0x3fb8aa3b030a7823 */ /* 0x000fc8000000080a */
[----:B------:R-:W-:Y:S02]  /*0c60*/  FFMA R10, R3, 1.925963033500011079e-08, R10 ;  /* 0x32a57060030a7823 */ /* 0x000fe4000000000a */
[----:B------:R-:W1:Y:S08]  /*0c70*/  MUFU.EX2 R15, R15 ;  /* 0x0000000f000f7308 */ /* 0x000e700000000800 */
[----:B------:R-:W2:Y:S01]  /*0c80*/  MUFU.EX2 R10, R10 ;  /* 0x0000000a000a7308 */ /* 0x000ea20000000800 */
[----:B0-----:R-:W-:-:S04]  /*0c90*/  FMUL R3, R8, R13 ;  /* 0x0000000d08037220 */ /* 0x001fc80000400000 */
[----:B------:R-:W-:Y:S01]  /*0ca0*/  FFMA R2, R2, R11, R3 ;  /* 0x0000000b02027223 */ /* 0x000fe20000000003 */
[----:B------:R-:W-:-:S03]  /*0cb0*/  SHF.L.U32 R3, R12, 0x17, RZ ;  /* 0x000000170c037819 */ /* 0x000fc600000006ff */
[----:B-1----:R-:W-:-:S04]  /*0cc0*/  FFMA R2, R9, R15, R2 ;  /* 0x0000000f09027223 */ /* 0x002fc80000000002 */
[----:B--2---:R-:W-:-:S04]  /*0cd0*/  FFMA R2, R3, R10, R2 ;  /* 0x0000000a03027223 */ /* 0x004fc80000000002 */
[----:B------:R-:W-:-:S07]  /*0ce0*/  FADD R17, R17, R2 ;  /* 0x0000000211117221 */ /* 0x000fce0000000000 */
.L_x_22:
[----:B------:R-:W0:Y:S02]  /*0cf0*/  LDCU.64 UR8, c[0x0][0x390] ;  /* 0x00007200ff0877ac */ /* 0x000e240008000a00 */
[----:B0-----:R-:W-:-:S04]  /*0d00*/  UISETP.GE.U32.AND UP0, UPT, UR4, UR8, UPT ;  /* 0x000000080400728c */ /* 0x001fc8000bf06070 */
[----:B------:R-:W-:-:S09]  /*0d10*/  UISETP.GE.U32.AND.EX UP0, UPT, UR5, UR9, UPT, UP0 ;  /* 0x000000090500728c */ /* 0x000fd2000bf06100 */
[----:B------:R-:W-:Y:S05]  /*0d20*/  BRA.U UP0, `(.L_x_25) ;  /* 0x0000000d00dc7547 */ /* 0x000fea000b800000 */
[----:B------:R-:W0:Y:S01]  /*0d30*/  LDC.64 R2, c[0x0][0x398] ;  /* 0x0000e600ff027b82 */ /* 0x000e220000000a00 */
        /* <DEDUP_REMOVED lines=11> */
[----:B------:R-:W-:Y:S01]  /*0df0*/  HFMA2 R9, -RZ, RZ, 0, 0 ;  /* 0x00000000ff097431 */ /* 0x000fe200000001ff */
[----:B------:R-:W-:Y:S01]  /*0e00*/  MOV R8, R6 ;  /* 0x0000000600087202 */ /* 0x000fe20000000f00 */
[C---:B0-----:R-:W-:Y:S01]  /*0e10*/  IMAD R0, R2.reuse, UR5, RZ ;  /* 0x0000000502007c24 */ /* 0x041fe2000f8e02ff */
[----:B------:R-:W-:Y:S01]  /*0e20*/  SHF.L.U32 R23, R3, 0x2, RZ ;  /* 0x0000000203177819 */ /* 0x000fe200000006ff */
[----:B------:R-:W-:Y:S01]  /*0e30*/  ULOP3.LUT UR8, UR7, 0xfffffff8, URZ, 0xc0, !UPT ;  /* 0xfffffff807087892 */ /* 0x000fe2000f8ec0ff */
[C---:B------:R-:W-:Y:S01]  /*0e40*/  SHF.L.U64.HI R16, R2.reuse, 0x5, R3 ;  /* 0x0000000502107819 */ /* 0x040fe20000010203 */
[----:B------:R-:W-:-:S04]  /*0e50*/  IMAD.WIDE.U32 R10, R2, UR4, R8 ;  /* 0x00000004020a7c25 */ /* 0x000fc8000f8e0008 */
[----:B------:R-:W-:Y:S01]  /*0e60*/  IMAD R9, R3, UR4, R0 ;  /* 0x0000000403097c24 */ /* 0x000fe2000f8e0200 */
[----:B-1----:R-:W-:-:S04]  /*0e70*/  LEA R20, P0, R10, UR14, 0x2 ;  /* 0x0000000e0a147c11 */ /* 0x002fc8000f8010ff */
[----:B------:R-:W-:Y:S01]  /*0e80*/  IADD3 R21, PT, PT, R11, R9, RZ ;  /* 0x000000090b157210 */ /* 0x000fe20007ffe0ff */
[----:B------:R-:W-:-:S03]  /*0e90*/  IMAD.WIDE.U32 R8, R2, 0x4, RZ ;  /* 0x0000000402087825 */ /* 0x000fc600078e00ff */
[----:B------:R-:W-:Y:S02]  /*0ea0*/  LEA.HI.X R21, R10, UR15, R21, 0x2, P0 ;  /* 0x0000000f0a157c11 */ /* 0x000fe400080f1415 */
[----:B------:R-:W-:-:S07]  /*0eb0*/  IADD3 R23, PT, PT, R9, R23, RZ ;  /* 0x0000001709177210 */ /* 0x000fce0007ffe0ff */
.L_x_27:
[----:B------:R-:W2:Y:S01]  /*0ec0*/  LDG.E R0, desc[UR10][R20.64] ;  /* 0x0000000a14007981 */ /* 0x000ea2000c1e1900 */
[----:B------:R-:W-:-:S04]  /*0ed0*/  IADD3 R12, P0, PT, R20, R8, RZ ;  /* 0x00000008140c7210 */ /* 0x000fc80007f1e0ff */
[----:B------:R-:W-:Y:S02]  /*0ee0*/  IADD3.X R13, PT, PT, R21, R23, RZ, P0, !PT ;  /* 0x00000017150d7210 */ /* 0x000fe400007fe4ff */
[----:B------:R-:W-:-:S03]  /*0ef0*/  IADD3 R18, P0, PT, R12, R8, RZ ;  /* 0x000000080c127210 */ /* 0x000fc60007f1e0ff */
[----:B------:R0:W3:Y:S01]  /*0f00*/  LDG.E R22, desc[UR10][R12.64] ;  /* 0x0000000a0c167981 */ /* 0x0000e2000c1e1900 */
[----:B------:R-:W-:-:S05]  /*0f10*/  IADD3.X R19, PT, PT, R13, R23, RZ, P0, !PT ;  /* 0x000000170d137210 */ /* 0x000fca00007fe4ff */
[----:B------:R1:W4:Y:S01]  /*0f20*/  LDG.E R25, desc[UR10][R18.64] ;  /* 0x0000000a12197981 */ /* 0x000322000c1e1900 */
[----:B------:R-:W-:-:S04]  /*0f30*/  IADD3 R26, P0, PT, R18, R8, RZ ;  /* 0x00000008121a7210 */ /* 0x000fc80007f1e0ff */
[----:B------:R-:W-:Y:S02]  /*0f40*/  IADD3.X R27, PT, PT, R19, R23, RZ, P0, !PT ;  /* 0x00000017131b7210 */ /* 0x000fe400007fe4ff */
[----:B------:R-:W-:-:S03]  /*0f50*/  IADD3 R14, P0, PT, R26, R8, RZ ;  /* 0x000000081a0e7210 */ /* 0x000fc60007f1e0ff */
[----:B------:R5:W4:Y:S01]  /*0f60*/  LDG.E R24, desc[UR10][R26.64] ;  /* 0x0000000a1a187981 */ /* 0x000b22000c1e1900 */
[----:B------:R-:W-:Y:S02]  /*0f70*/  IADD3.X R15, PT, PT, R27, R23, RZ, P0, !PT ;  /* 0x000000171b0f7210 */ /* 0x000fe400007fe4ff */
[----:B------:R-:W-:-:S03]  /*0f80*/  IADD3 R10, P0, PT, R14, R8, RZ ;  /* 0x000000080e0a7210 */ /* 0x000fc60007f1e0ff */
[----:B------:R2:W4:Y:S01]  /*0f90*/  LDG.E R14, desc[UR10][R14.64] ;  /* 0x0000000a0e0e7981 */ /* 0x000522000c1e1900 */
[----:B------:R-:W-:Y:S02]  /*0fa0*/  IADD3.X R11, PT, PT, R15, R23, RZ, P0, !PT ;  /* 0x000000170f0b7210 */ /* 0x000fe400007fe4ff */
[----:B0-----:R-:W-:-:S03]  /*0fb0*/  IADD3 R12, P0, PT, R10, R8, RZ ;  /* 0x000000080a0c7210 */ /* 0x001fc60007f1e0ff */
[----:B------:R3:W4:Y:S01]  /*0fc0*/  LDG.E R10, desc[UR10][R10.64] ;  /* 0x0000000a0a0a7981 */ /* 0x000722000c1e1900 */
[----:B------:R-:W-:Y:S02]  /*0fd0*/  IADD3.X R13, PT, PT, R11, R23, RZ, P0, !PT ;  /* 0x000000170b0d7210 */ /* 0x000fe400007fe4ff */
[----:B-1----:R-:W-:-:S03]  /*0fe0*/  IADD3 R18, P0, PT, R12, R8, RZ ;  /* 0x000000080c127210 */ /* 0x002fc60007f1e0ff */
[----:B------:R0:W4:Y:S02]  /*0ff0*/  LDG.E R12, desc[UR10][R12.64] ;  /* 0x0000000a0c0c7981 */ /* 0x000124000c1e1900 */
[----:B------:R-:W-:-:S05]  /*1000*/  IMAD.X R19, R13, 0x1, R23, P0 ;  /* 0x000000010d137824 */ /* 0x000fca00000e0617 */
[----:B------:R1:W4:Y:S01]  /*1010*/  LDG.E R18, desc[UR10][R18.64] ;  /* 0x0000000a12127981 */ /* 0x000322000c1e1900 */
[----:B-----5:R-:W-:Y:S02]  /*1020*/  MOV R27, 0x3bbb989d ;  /* 0x3bbb989d001b7802 */ /* 0x020fe40000000f00 */
[----:B------:R-:W-:Y:S01]  /*1030*/  MOV R26, 0x437c0000 ;  /* 0x437c0000001a7802 */ /* 0x000fe20000000f00 */
[----:B------:R-:W-:-:S04]  /*1040*/  UIADD3 UR8, UP1, UPT, UR8, -0x8, URZ ;  /* 0xfffffff808087890 */ /* 0x000fc8000ff3e0ff */
[----:B------:R-:W-:Y:S02]  /*1050*/  UIADD3.X UR6, UPT, UPT, UR6, -0x1, URZ, UP1, !UPT ;  /* 0xffffffff06067890 */ /* 0x000fe40008ffe4ff */
[----:B------:R-:W-:-:S04]  /*1060*/  UISETP.NE.U32.AND UP1, UPT, UR8, URZ, UPT ;  /* 0x000000ff0800728c */ /* 0x000fc8000bf25070 */
[----:B------:R-:W-:Y:S01]  /*1070*/  UISETP.NE.AND.EX UP1, UPT, UR6, URZ, UPT, UP1 ;  /* 0x000000ff0600728c */ /* 0x000fe2000bf25310 */
[----:B------:R-:W-:Y:S01]  /*1080*/  LEA R20, P0, R2, R20, 0x5 ;  /* 0x0000001402147211 */ /* 0x000fe200078028ff */
[----:B------:R-:W-:-:S03]  /*1090*/  UIADD3 UR4, UP2, UPT, UR4, 0x8, URZ ;  /* 0x0000000804047890 */ /* 0x000fc6000ff5e0ff */
[----:B------:R-:W-:Y:S01]  /*10a0*/  IADD3.X R21, PT, PT, R21, R16, RZ, P0, !PT ;  /* 0x0000001015157210 */ /* 0x000fe200007fe4ff */
[----:B------:R-:W-:Y:S01]  /*10b0*/  UIADD3.X UR5, UPT, UPT, URZ, UR5, URZ, UP2, !UPT ;  /* 0x00000005ff057290 */ /* 0x000fe200097fe4ff */
[----:B--2---:R-:W-:-:S04]  /*10c0*/  FFMA.SAT R15, R0, R27, 0.5 ;  /* 0x3f000000000f7423 */ /* 0x004fc8000000201b */
[----:B------:R-:W-:-:S04]  /*10d0*/  FFMA.RM R15, R15, R26, 12582913 ;  /* 0x4b4000010f0f7423 */ /* 0x000fc8000000401a */
[----:B------:R-:W-:-:S04]  /*10e0*/  FADD R29, R15, -12583039 ;  /* 0xcb40007f0f1d7421 */ /* 0x000fc80000000000 */
[----:B------:R-:W-:-:S04]  /*10f0*/  FFMA R29, R0, 1.4426950216293334961, -R29 ;  /* 0x3fb8aa3b001d7823 */ /* 0x000fc8000000081d */
[----:B------:R-:W-:Y:S01]  /*1100*/  FFMA R29, R0, 1.925963033500011079e-08, R29 ;  /* 0x32a57060001d7823 */ /* 0x000fe2000000001d */
[----:B---3--:R-:W-:-:S05]  /*1110*/  FFMA.SAT R11, R22, R27, 0.5 ;  /* 0x3f000000160b7423 */ /* 0x008fca000000201b */
[----:B------:R-:W2:Y:S01]  /*1120*/  MUFU.EX2 R29, R29 ;  /* 0x0000001d001d7308 */ /* 0x000ea20000000800 */
[----:B------:R-:W-:Y:S01]  /*1130*/  FFMA.RM R0, R11, R26, 12582913 ;  /* 0x4b4000010b007423 */ /* 0x000fe2000000401a */
[----:B------:R-:W-:-:S03]  /*1140*/  SHF.L.U32 R28, R15, 0x17, RZ ;  /* 0x000000170f1c7819 */ /* 0x000fc600000006ff */
[----:B------:R-:W-:Y:S01]  /*1150*/  FADD R11, R0, -12583039 ;  /* 0xcb40007f000b7421 */ /* 0x000fe20000000000 */
[----:B----4-:R-:W-:-:S03]  /*1160*/  FFMA.SAT R15, R25, R27, 0.5 ;  /* 0x3f000000190f7423 */ /* 0x010fc6000000201b */
[----:B0-----:R-:W-:Y:S01]  /*1170*/  FFMA R13, R22, 1.4426950216293334961, -R11 ;  /* 0x3fb8aa3b160d7823 */ /* 0x001fe2000000080b */
[----:B------:R-:W-:-:S03]  /*1180*/  FFMA.RM R11, R15, R26, 12582913 ;  /* 0x4b4000010f0b7423 */ /* 0x000fc6000000401a */
[----:B------:R-:W-:Y:S01]  /*1190*/  FFMA R22, R22, 1.925963033500011079e-08, R13 ;  /* 0x32a5706016167823 */ /* 0x000fe2000000000d */
[----:B--2---:R-:W-:Y:S01]  /*11a0*/  FFMA R17, R28, R29, R17 ;  /* 0x0000001d1c117223 */ /* 0x004fe20000000011 */
[----:B------:R-:W-:-:S04]  /*11b0*/  FADD R28, R11, -12583039 ;  /* 0xcb40007f0b1c7421 */ /* 0x000fc80000000000 */
[----:B------:R-:W0:Y:S01]  /*11c0*/  MUFU.EX2 R22, R22 ;  /* 0x0000001600167308 */ /* 0x000e220000000800 */
[----:B------:R-:W-:-:S04]  /*11d0*/  FFMA R28, R25, 1.4426950216293334961, -R28 ;  /* 0x3fb8aa3b191c7823 */ /* 0x000fc8000000081c */
[----:B------:R-:W-:Y:S01]  /*11e0*/  FFMA R25, R25, 1.925963033500011079e-08, R28 ;  /* 0x32a5706019197823 */ /* 0x000fe2000000001c */
[----:B------:R-:W-:-:S03]  /*11f0*/  SHF.L.U32 R0, R0, 0x17, RZ ;  /* 0x0000001700007819 */ /* 0x000fc600000006ff */
[----:B------:R-:W2:Y:S01]  /*1200*/  MUFU.EX2 R13, R25 ;  /* 0x00000019000d7308 */ /* 0x000ea20000000800 */
[-C--:B------:R-:W-:Y:S01]  /*1210*/  FFMA.SAT R15, R24, R27.reuse, 0.5 ;  /* 0x3f000000180f7423 */ /* 0x080fe2000000201b */
[-C--:B-1----:R-:W-:Y:S01]  /*1220*/  FFMA.SAT R19, R14, R27.reuse, 0.5 ;  /* 0x3f0000000e137423 */ /* 0x082fe2000000201b */
[----:B0-----:R-:W-:Y:S02]  /*1230*/  FFMA R28, R0, R22, R17 ;  /* 0x00000016001c7223 */ /* 0x001fe40000000011 */
[-C--:B------:R-:W-:Y:S01]  /*1240*/  FFMA.RM R0, R15, R26.reuse, 12582913 ;  /* 0x4b4000010f007423 */ /* 0x080fe2000000401a */
[----:B------:R-:W-:Y:S01]  /*1250*/  SHF.L.U32 R15, R11, 0x17, RZ ;  /* 0x000000170b0f7819 */ /* 0x000fe200000006ff */
[----:B------:R-:W-:Y:S02]  /*1260*/  FFMA.RM R11, R19, R26, 12582913 ;  /* 0x4b400001130b7423 */ /* 0x000fe4000000401a */
[----:B------:R-:W-:Y:S01]  /*1270*/  FADD R17, R0, -12583039 ;  /* 0xcb40007f00117421 */ /* 0x000fe20000000000 */
[----:B------:R-:W-:-:S03]  /*1280*/  FFMA.SAT R19, R10, R27, 0.5 ;  /* 0x3f0000000a137423 */ /* 0x000fc6000000201b */
[C---:B------:R-:W-:Y:S01]  /*1290*/  FFMA R17, R24.reuse, 1.4426950216293334961, -R17 ;  /* 0x3fb8aa3b18117823 */ /* 0x040fe20000000811 */
[----:B--2---:R-:W-:Y:S01]  /*12a0*/  FFMA R13, R15, R13, R28 ;  /* 0x0000000d0f0d7223 */ /* 0x004fe2000000001c */
[----:B------:R-:W-:Y:S02]  /*12b0*/  FADD R15, R11, -12583039 ;  /* 0xcb40007f0b0f7421 */ /* 0x000fe40000000000 */
[----:B------:R-:W-:Y:S02]  /*12c0*/  FFMA R22, R24, 1.925963033500011079e-08, R17 ;  /* 0x32a5706018167823 */ /* 0x000fe40000000011 */
[----:B------:R-:W-:Y:S01]  /*12d0*/  FFMA R17, R14, 1.4426950216293334961, -R15 ;  /* 0x3fb8aa3b0e117823 */ /* 0x000fe2000000080f */
[----:B------:R-:W-:Y:S01]  /*12e0*/  FFMA.RM R15, R19, R26, 12582913 ;  /* 0x4b400001130f7423 */ /* 0x000fe2000000401a */
[----:B------:R-:W-:-:S03]  /*12f0*/  FFMA.SAT R25, R12, R27, 0.5 ;  /* 0x3f0000000c197423 */ /* 0x000fc6000000201b */
[----:B------:R-:W-:Y:S01]  /*1300*/  FADD R19, R15, -12583039 ;  /* 0xcb40007f0f137421 */ /* 0x000fe20000000000 */
[----:B------:R-:W-:Y:S01]  /*1310*/  FFMA R17, R14, 1.925963033500011079e-08, R17 ;  /* 0x32a570600e117823 */ /* 0x000fe20000000011 */
[----:B------:R-:W-:Y:S02]  /*1320*/  FFMA.RM R14, R25, R26, 12582913 ;  /* 0x4b400001190e7423 */ /* 0x000fe4000000401a */
[----:B------:R-:W-:Y:S01]  /*1330*/  FFMA R19, R10, 1.4426950216293334961, -R19 ;  /* 0x3fb8aa3b0a137823 */ /* 0x000fe20000000813 */
[----:B------:R-:W-:-:S03]  /*1340*/  FFMA.SAT R27, R18, R27, 0.5 ;  /* 0x3f000000121b7423 */ /* 0x000fc6000000201b */
[----:B------:R-:W-:Y:S01]  /*1350*/  FFMA R10, R10, 1.925963033500011079e-08, R19 ;  /* 0x32a570600a0a7823 */ /* 0x000fe20000000013 */
[----:B------:R-:W-:Y:S01]  /*1360*/  FADD R19, R14, -12583039 ;  /* 0xcb40007f0e137421 */ /* 0x000fe20000000000 */
[----:B------:R-:W-:Y:S01]  /*1370*/  FFMA.RM R26, R27, R26, 12582913 ;  /* 0x4b4000011b1a7423 */ /* 0x000fe2000000401a */
[----:B------:R-:W0:Y:S02]  /*1380*/  MUFU.EX2 R22, R22 ;  /* 0x0000001600167308 */ /* 0x000e240000000800 */
[----:B------:R-:W-:Y:S01]  /*1390*/  FFMA R19, R12, 1.4426950216293334961, -R19 ;  /* 0x3fb8aa3b0c137823 */ /* 0x000fe20000000813 */
[----:B------:R-:W-:-:S03]  /*13a0*/  FADD R25, R26, -12583039 ;  /* 0xcb40007f1a197421 */ /* 0x000fc60000000000 */
[----:B------:R-:W-:Y:S02]  /*13b0*/  FFMA R12, R12, 1.925963033500011079e-08, R19 ;  /* 0x32a570600c0c7823 */ /* 0x000fe40000000013 */
[----:B------:R-:W1:Y:S01]  /*13c0*/  MUFU.EX2 R17, R17 ;  /* 0x0000001100117308 */ /* 0x000e620000000800 */
[----:B------:R-:W-:-:S04]  /*13d0*/  FFMA R25, R18, 1.4426950216293334961, -R25 ;  /* 0x3fb8aa3b12197823 */ /* 0x000fc80000000819 */
[----:B------:R-:W-:-:S03]  /*13e0*/  FFMA R25, R18, 1.925963033500011079e-08, R25 ;  /* 0x32a5706012197823 */ /* 0x000fc60000000019 */
[----:B------:R-:W2:Y:S01]  /*13f0*/  MUFU.EX2 R10, R10 ;  /* 0x0000000a000a7308 */ /* 0x000ea20000000800 */
[----:B------:R-:W-:Y:S02]  /*1400*/  SHF.L.U32 R18, R0, 0x17, RZ ;  /* 0x0000001700127819 */ /* 0x000fe400000006ff */
[----:B------:R-:W-:-:S05]  /*1410*/  SHF.L.U32 R11, R11, 0x17, RZ ;  /* 0x000000170b0b7819 */ /* 0x000fca00000006ff */
[----:B------:R-:W3:Y:S01]  /*1420*/  MUFU.EX2 R12, R12 ;  /* 0x0000000c000c7308 */ /* 0x000ee20000000800 */
[----:B0-----:R-:W-:Y:S01]  /*1430*/  FFMA R18, R18, R22, R13 ;  /* 0x0000001612127223 */ /* 0x001fe2000000000d */
[----:B------:R-:W-:-:S06]  /*1440*/  SHF.L.U32 R22, R15, 0x17, RZ ;  /* 0x000000170f167819 */ /* 0x000fcc00000006ff */
[----:B------:R-:W0:Y:S01]  /*1450*/  MUFU.EX2 R0, R25 ;  /* 0x0000001900007308 */ /* 0x000e220000000800 */
[----:B-1----:R-:W-:Y:S01]  /*1460*/  FFMA R11, R11, R17, R18 ;  /* 0x000000110b0b7223 */ /* 0x002fe20000000012 */
[----:B------:R-:W-:-:S03]  /*1470*/  SHF.L.U32 R14, R14, 0x17, RZ ;  /* 0x000000170e0e7819 */ /* 0x000fc600000006ff */
[----:B--2---:R-:W-:Y:S01]  /*1480*/  FFMA R11, R22, R10, R11 ;  /* 0x0000000a160b7223 */ /* 0x004fe2000000000b */
[----:B------:R-:W-:-:S03]  /*1490*/  SHF.L.U32 R26, R26, 0x17, RZ ;  /* 0x000000171a1a7819 */ /* 0x000fc600000006ff */
[----:B---3--:R-:W-:-:S04]  /*14a0*/  FFMA R11, R14, R12, R11 ;  /* 0x0000000c0e0b7223 */ /* 0x008fc8000000000b */
[----:B0-----:R-:W-:Y:S01]  /*14b0*/  FFMA R17, R26, R0, R11 ;  /* 0x000000001a117223 */ /* 0x001fe2000000000b */
[----:B------:R-:W-:Y:S06]  /*14c0*/  BRA.U UP1, `(.L_x_27) ;  /* 0xfffffff9017c7547 */ /* 0x000fec000b83ffff */
.L_x_26:
        /* <DEDUP_REMOVED lines=8> */
[----:B------:R-:W-:Y:S01]  /*1550*/  HFMA2 R9, -RZ, RZ, 0, 0 ;  /* 0x00000000ff097431 */ /* 0x000fe200000001ff */
[----:B------:R-:W-:Y:S01]  /*1560*/  MOV R8, R6 ;  /* 0x0000000600087202 */ /* 0x000fe20000000f00 */
[C---:B0-----:R-:W-:Y:S02]  /*1570*/  IMAD R0, R2.reuse, UR5, RZ ;  /* 0x0000000502007c24 */ /* 0x041fe4000f8e02ff */
[C---:B------:R-:W-:Y:S02]  /*1580*/  IMAD.SHL.U32 R21, R2.reuse, 0x4, RZ ;  /* 0x0000000402157824 */ /* 0x040fe400078e00ff */
[----:B------:R-:W-:Y:S02]  /*1590*/  IMAD R11, R3, UR4, R0 ;  /* 0x00000004030b7c24 */ /* 0x000fe4000f8e0200 */
[----:B------:R-:W-:-:S05]  /*15a0*/  IMAD.WIDE.U32 R8, R2, UR4, R8 ;  /* 0x0000000402087c25 */ /* 0x000fca000f8e0008 */
[----:B------:R-:W-:Y:S02]  /*15b0*/  IADD3 R11, PT, PT, R9, R11, RZ ;  /* 0x0000000b090b7210 */ /* 0x000fe40007ffe0ff */
[----:B-1----:R-:W-:Y:S02]  /*15c0*/  LEA R10, P0, R8, UR12, 0x2 ;  /* 0x0000000c080a7c11 */ /* 0x002fe4000f8010ff */
[----:B------:R-:W-:Y:S02]  /*15d0*/  SHF.L.U64.HI R9, R2, 0x2, R3 ;  /* 0x0000000202097819 */ /* 0x000fe40000010203 */
[----:B------:R-:W-:Y:S02]  /*15e0*/  LEA.HI.X R11, R8, UR13, R11, 0x2, P0 ;  /* 0x0000000d080b7c11 */ /* 0x000fe400080f140b */
[----:B------:R-:W-:-:S03]  /*15f0*/  IADD3 R14, P0, PT, R21, R10, RZ ;  /* 0x0000000a150e7210 */ /* 0x000fc60007f1e0ff */
[----:B------:R-:W2:Y:S01]  /*1600*/  LDG.E R12, desc[UR10][R10.64] ;  /* 0x0000000a0a0c7981 */ /* 0x000ea2000c1e1900 */
        /* <DEDUP_REMOVED lines=16> */
[----:B------:R-:W-:-:S03]  /*1710*/  FFMA.RM R10, R10, R25, 12582913 ;  /* 0x4b4000010a0a7423 */ /* 0x000fc60000004019 */
[----:B------:R-:W-:Y:S01]  /*1720*/  FFMA R13, R12, 1.4426950216293334961, -R13 ;  /* 0x3fb8aa3b0c0d7823 */ /* 0x000fe2000000080d */
[----:B----4-:R-:W-:Y:S01]  /*1730*/  FFMA.SAT R14, R0, R23, 0.5 ;  /* 0x3f000000000e7423 */ /* 0x010fe20000002017 */
[----:B------:R-:W-:Y:S02]  /*1740*/  FADD R15, R10, -12583039 ;  /* 0xcb40007f0a0f7421 */ /* 0x000fe40000000000 */
[----:B------:R-:W-:Y:S01]  /*1750*/  FFMA R13, R12, 1.925963033500011079e-08, R13 ;  /* 0x32a570600c0d7823 */ /* 0x000fe2000000000d */
[----:B------:R-:W-:Y:S01]  /*1760*/  FFMA.RM R12, R14, R25, 12582913 ;  /* 0x4b4000010e0c7423 */ /* 0x000fe20000004019 */
[----:B-----5:R-:W-:Y:S01]  /*1770*/  FFMA.SAT R16, R9, R23, 0.5 ;  /* 0x3f00000009107423 */ /* 0x020fe20000002017 */
[----:B------:R-:W-:Y:S01]  /*1780*/  FFMA R15, R8, 1.4426950216293334961, -R15 ;  /* 0x3fb8aa3b080f7823 */ /* 0x000fe2000000080f */
[----:B------:R-:W0:Y:S01]  /*1790*/  MUFU.EX2 R14, R13 ;  /* 0x0000000d000e7308 */ /* 0x000e220000000800 */
[----:B------:R-:W-:Y:S01]  /*17a0*/  FADD R19, R12, -12583039 ;  /* 0xcb40007f0c137421 */ /* 0x000fe20000000000 */
[----:B------:R-:W-:Y:S01]  /*17b0*/  FFMA.RM R16, R16, R25, 12582913 ;  /* 0x4b40000110107423 */ /* 0x000fe20000004019 */
[----:B------:R-:W-:-:S02]  /*17c0*/  FFMA R15, R8, 1.925963033500011079e-08, R15 ;  /* 0x32a57060080f7823 */ /* 0x000fc4000000000f */
[----:B------:R-:W-:Y:S01]  /*17d0*/  FFMA R19, R0, 1.4426950216293334961, -R19 ;  /* 0x3fb8aa3b00137823 */ /* 0x000fe20000000813 */
[----:B------:R-:W-:-:S03]  /*17e0*/  FADD R8, R16, -12583039 ;  /* 0xcb40007f10087421 */ /* 0x000fc60000000000 */
[----:B------:R-:W-:Y:S01]  /*17f0*/  FFMA R19, R0, 1.925963033500011079e-08, R19 ;  /* 0x32a5706000137823 */ /* 0x000fe20000000013 */
[----:B------:R-:W-:Y:S01]  /*1800*/  FFMA R8, R9, 1.4426950216293334961, -R8 ;  /* 0x3fb8aa3b09087823 */ /* 0x000fe20000000808 */
[----:B------:R-:W1:Y:S01]  /*1810*/  MUFU.EX2 R15, R15 ;  /* 0x0000000f000f7308 */ /* 0x000e620000000800 */
[----:B------:R-:W-:Y:S02]  /*1820*/  SHF.L.U32 R0, R11, 0x17, RZ ;  /* 0x000000170b007819 */ /* 0x000fe400000006ff */
[----:B------:R-:W-:Y:S01]  /*1830*/  FFMA R8, R9, 1.925963033500011079e-08, R8 ;  /* 0x32a5706009087823 */ /* 0x000fe20000000008 */
[----:B------:R-:W-:Y:S02]  /*1840*/  SHF.L.U32 R9, R10, 0x17, RZ ;  /* 0x000000170a097819 */ /* 0x000fe400000006ff */
[----:B0-----:R-:W-:Y:S01]  /*1850*/  FFMA R0, R0, R14, R17 ;  /* 0x0000000e00007223 */ /* 0x001fe20000000011 */
[----:B------:R-:W-:Y:S01]  /*1860*/  SHF.L.U32 R11, R12, 0x17, RZ ;  /* 0x000000170c0b7819 */ /* 0x000fe200000006ff */
[----:B------:R-:W0:Y:S01]  /*1870*/  MUFU.EX2 R19, R19 ;  /* 0x0000001300137308 */ /* 0x000e220000000800 */
[----:B------:R-:W-:-:S07]  /*1880*/  SHF.L.U32 R17, R16, 0x17, RZ ;  /* 0x0000001710117819 */ /* 0x000fce00000006ff */
[----:B------:R-:W2:Y:S01]  /*1890*/  MUFU.EX2 R8, R8 ;  /* 0x0000000800087308 */ /* 0x000ea20000000800 */
[----:B-1----:R-:W-:-:S04]  /*18a0*/  FFMA R0, R9, R15, R0 ;  /* 0x0000000f09007223 */ /* 0x002fc80000000000 */
[----:B0-----:R-:W-:-:S04]  /*18b0*/  FFMA R0, R11, R19, R0 ;  /* 0x000000130b007223 */ /* 0x001fc80000000000 */
[----:B--2---:R-:W-:-:S07]  /*18c0*/  FFMA R17, R17, R8, R0 ;  /* 0x0000000811117223 */ /* 0x004fce0000000000 */
.L_x_28:
        /* <DEDUP_REMOVED lines=8> */
[----:B------:R-:W-:Y:S01]  /*1950*/  HFMA2 R9, -RZ, RZ, 0, 0 ;  /* 0x00000000ff097431 */ /* 0x000fe200000001ff */
[----:B------:R-:W-:Y:S01]  /*1960*/  MOV R8, R6 ;  /* 0x0000000600087202 */ /* 0x000fe20000000f00 */
[----:B0-----:R-:W-:-:S04]  /*1970*/  IMAD R0, R2, UR5, RZ ;  /* 0x0000000502007c24 */ /* 0x001fc8000f8e02ff */
[----:B------:R-:W-:Y:S02]  /*1980*/  IMAD R11, R3, UR4, R0 ;  /* 0x00000004030b7c24 */ /* 0x000fe4000f8e0200 */
[----:B------:R-:W-:-:S05]  /*1990*/  IMAD.WIDE.U32 R8, R2, UR4, R8 ;  /* 0x0000000402087c25 */ /* 0x000fca000f8e0008 */
[----:B------:R-:W-:Y:S02]  /*19a0*/  IADD3 R11, PT, PT, R9, R11, RZ ;  /* 0x0000000b090b7210 */ /* 0x000fe40007ffe0ff */
[----:B-1----:R-:W-:-:S04]  /*19b0*/  LEA R10, P0, R8, UR6, 0x2 ;  /* 0x00000006080a7c11 */ /* 0x002fc8000f8010ff */
[----:B------:R-:W-:Y:S02]  /*19c0*/  LEA.HI.X R11, R8, UR7, R11, 0x2, P0 ;  /* 0x00000007080b7c11 */ /* 0x000fe400080f140b */
[----:B------:R-:W-:-:S03]  /*19d0*/  LEA R8, P0, R2, R10, 0x2 ;  /* 0x0000000a02087211 */ /* 0x000fc600078010ff */
[----:B------:R-:W2:Y:S01]  /*19e0*/  LDG.E R10, desc[UR10][R10.64] ;  /* 0x0000000a0a0a7981 */ /* 0x000ea2000c1e1900 */
[----:B------:R-:W-:-:S05]  /*19f0*/  LEA.HI.X R9, R2, R11, R3, 0x2, P0 ;  /* 0x0000000b02097211 */ /* 0x000fca00000f1403 */
        /* <DEDUP_REMOVED lines=11> */
[----:B------:R-:W-:-:S03]  /*1ab0*/  FADD R13, R0, -12583039 ;  /* 0xcb40007f000d7421 */ /* 0x000fc60000000000 */
[----:B------:R-:W-:Y:S01]  /*1ac0*/  FFMA R15, R10, 1.925963033500011079e-08, R15 ;  /* 0x32a570600a0f7823 */ /* 0x000fe2000000000f */
[----:B------:R-:W-:-:S04]  /*1ad0*/  FFMA R13, R8, 1.4426950216293334961, -R13 ;  /* 0x3fb8aa3b080d7823 */ /* 0x000fc8000000080d */
[----:B------:R-:W-:Y:S01]  /*1ae0*/  FFMA R13, R8, 1.925963033500011079e-08, R13 ;  /* 0x32a57060080d7823 */ /* 0x000fe2000000000d */
[----:B------:R-:W0:Y:S08]  /*1af0*/  MUFU.EX2 R15, R15 ;  /* 0x0000000f000f7308 */ /* 0x000e300000000800 */
[----:B------:R-:W1:Y:S01]  /*1b00*/  MUFU.EX2 R13, R13 ;  /* 0x0000000d000d7308 */ /* 0x000e620000000800 */
[----:B------:R-:W-:Y:S01]  /*1b10*/  SHF.L.U32 R12, R12, 0x17, RZ ;  /* 0x000000170c0c7819 */ /* 0x000fe200000006ff */
[----:B------:R-:W-:-:S04]  /*1b20*/  IMAD.SHL.U32 R0, R0, 0x800000, RZ ;  /* 0x0080000000007824 */ /* 0x000fc800078e00ff */
[----:B0-----:R-:W-:-:S04]  /*1b30*/  FFMA R17, R12, R15, R17 ;  /* 0x0000000f0c117223 */ /* 0x001fc80000000011 */
[----:B-1----:R-:W-:-:S07]  /*1b40*/  FFMA R17, R0, R13, R17 ;  /* 0x0000000d00117223 */ /* 0x002fce0000000011 */
.L_x_29:
[----:B------:R-:W-:Y:S05]  /*1b50*/  BRA.U UP0, `(.L_x_25) ;  /* 0x0000000100507547 */ /* 0x000fea000b800000 */
[----:B------:R-:W1:Y:S01]  /*1b60*/  LDCU.64 UR6, c[0x0][0x380] ;  /* 0x00007000ff0677ac */ /* 0x000e620008000a00 */
[----:B------:R-:W-:Y:S02]  /*1b70*/  HFMA2 R9, -RZ, RZ, 0, 0 ;  /* 0x00000000ff097431 */ /* 0x000fe400000001ff */
[----:B0-----:R-:W-:Y:S01]  /*1b80*/  IMAD R0, R2, UR5, RZ ;  /* 0x0000000502007c24 */ /* 0x001fe2000f8e02ff */
[----:B------:R-:W-:-:S03]  /*1b90*/  MOV R8, R6 ;  /* 0x0000000600087202 */ /* 0x000fc60000000f00 */
[----:B------:R-:W-:Y:S02]  /*1ba0*/  IMAD R11, R3, UR4, R0 ;  /* 0x00000004030b7c24 */ /* 0x000fe4000f8e0200 */
[----:B------:R-:W-:-:S05]  /*1bb0*/  IMAD.WIDE.U32 R2, R2, UR4, R8 ;  /* 0x0000000402027c25 */ /* 0x000fca000f8e0008 */
[----:B------:R-:W-:Y:S02]  /*1bc0*/  IADD3 R3, PT, PT, R3, R11, RZ ;  /* 0x0000000b03037210 */ /* 0x000fe40007ffe0ff */
[----:B-1----:R-:W-:-:S04]  /*1bd0*/  LEA R8, P0, R2, UR6, 0x2 ;  /* 0x0000000602087c11 */ /* 0x002fc8000f8010ff */
[----:B------:R-:W-:-:S05]  /*1be0*/  LEA.HI.X R9, R2, UR7, R3, 0x2, P0 ;  /* 0x0000000702097c11 */ /* 0x000fca00080f1403 */
[----:B------:R-:W2:Y:S01]  /*1bf0*/  LDG.E R8, desc[UR10][R8.64] ;  /* 0x0000000a08087981 */ /* 0x000ea2000c1e1900 */
        /* <DEDUP_REMOVED lines=10> */
.L_x_25:
[----:B------:R-:W0:Y:S01]  /*1ca0*/  LDCU.64 UR4, c[0x0][0x398] ;  /* 0x00007300ff0477ac */ /* 0x000e220008000a00 */
[----:B------:R-:W-:Y:S01]  /*1cb0*/  MOV R7, RZ ;  /* 0x000000ff00077202 */ /* 0x000fe20000000f00 */
[----:B------:R-:W1:Y:S01]  /*1cc0*/  LDCU.64 UR6, c[0x0][0x380] ;  /* 0x00007000ff0677ac */ /* 0x000e620008000a00 */
[----:B0-----:R-:W-:Y:S02]  /*1cd0*/  IMAD R3, R5, UR4, RZ ;  /* 0x0000000405037c24 */ /* 0x001fe4000f8e02ff */
[----:B------:R-:W-:-:S04]  /*1ce0*/  IMAD.WIDE.U32 R6, R4, UR4, R6 ;  /* 0x0000000404067c25 */ /* 0x000fc8000f8e0006 */
[----:B------:R-:W-:Y:S01]  /*1cf0*/  IMAD R3, R4, UR5, R3 ;  /* 0x0000000504037c24 */ /* 0x000fe2000f8e0203 */
[----:B------:R-:W-:-:S04]  /*1d00*/  SHF.L.U32 R2, R6, 0x2, RZ ;  /* 0x0000000206027819 */ /* 0x000fc800000006ff */
[----:B------:R-:W-:Y:S02]  /*1d10*/  IADD3 R3, PT, PT, R7, R3, RZ ;  /* 0x0000000307037210 */ /* 0x000fe40007ffe0ff */
[----:B-1----:R-:W-:Y:S02]  /*1d20*/  IADD3 R8, P0, PT, R2, UR6, RZ ;  /* 0x0000000602087c10 */ /* 0x002fe4000ff1e0ff */
[----:B------:R-:W-:-:S04]  /*1d30*/  SHF.L.U64.HI R4, R6, 0x2, R3 ;  /* 0x0000000206047819 */ /* 0x000fc80000010203 */
[----:B------:R-:W-:-:S05]  /*1d40*/  IADD3.X R9, PT, PT, R4, UR7, RZ, P0, !PT ;  /* 0x0000000704097c10 */ /* 0x000fca00087fe4ff */
[----:B------:R-:W2:Y:S01]  /*1d50*/  LDG.E R8, desc[UR10][R8.64] ;  /* 0x0000000a08087981 */ /* 0x000ea2000c1e1900 */
[----:B------:R-:W-:Y:S01]  /*1d60*/  MOV R3, 0x3bbb989d ;  /* 0x3bbb989d00037802 */ /* 0x000fe20000000f00 */
[----:B------:R-:W0:Y:S01]  /*1d70*/  MUFU.RCP R6, R17 ;  /* 0x0000001100067308 */ /* 0x000e220000001000 */
[----:B------:R-:W-:Y:S01]  /*1d80*/  MOV R5, 0x437c0000 ;  /* 0x437c000000057802 */ /* 0x000fe20000000f00 */
[----:B------:R-:W-:Y:S02]  /*1d90*/  BSSY.RECONVERGENT B0, `(.L_x_30) ;  /* 0x0000014000007945 */ /* 0x000fe40003800200 */
[----:B--2---:R-:W-:-:S04]  /*1da0*/  FFMA.SAT R0, R8, R3, 0.5 ;  /* 0x3f00000008007423 */ /* 0x004fc80000002003 */
[----:B------:R-:W-:Y:S01]  /*1db0*/  FFMA.RM R0, R0, R5, 12582913 ;  /* 0x4b40000100007423 */ /* 0x000fe20000004005 */
[----:B0-----:R-:W-:-:S03]  /*1dc0*/  FFMA R5, R6, -R17, 1 ;  /* 0x3f80000006057423 */ /* 0x001fc60000000811 */
[C---:B------:R-:W-:Y:S01]  /*1dd0*/  FADD R3, R0.reuse, -12583039 ;  /* 0xcb40007f00037421 */ /* 0x040fe20000000000 */
[----:B------:R-:W-:Y:S01]  /*1de0*/  SHF.L.U32 R0, R0, 0x17, RZ ;  /* 0x0000001700007819 */ /* 0x000fe200000006ff */
[----:B------:R-:W-:Y:S02]  /*1df0*/  FFMA R5, R6, R5, R6 ;  /* 0x0000000506057223 */ /* 0x000fe40000000006 */
        /* <DEDUP_REMOVED lines=11> */
[----:B------:R-:W-:Y:S05]  /*1eb0*/  CALL.REL.NOINC `($__internal_1_$__cuda_sm3x_div_rn_noftz_f32_slowpath) ;  /* 0x00000000001c7944 */ /* 0x000fea0003c00000 */
[----:B------:R-:W-:-:S07]  /*1ec0*/  MOV R5, R0 ;  /* 0x0000000000057202 */ /* 0x000fce0000000f00 */
.L_x_31:
[----:B------:R-:W-:Y:S05]  /*1ed0*/  BSYNC.RECONVERGENT B0 ;  /* 0x0000000000007941 */ /* 0x000fea0003800200 */
.L_x_30:
[----:B------:R-:W0:Y:S02]  /*1ee0*/  LDCU.64 UR4, c[0x0][0x388] ;  /* 0x00007100ff0477ac */ /* 0x000e240008000a00 */
[----:B0-----:R-:W-:-:S04]  /*1ef0*/  IADD3 R2, P0, PT, R2, UR4, RZ ;  /* 0x0000000402027c10 */ /* 0x001fc8000ff1e0ff */
[----:B------:R-:W-:-:S05]  /*1f00*/  IADD3.X R3, PT, PT, R4, UR5, RZ, P0, !PT ;  /* 0x0000000504037c10 */ /* 0x000fca00087fe4ff */
[----:B------:R-:W-:Y:S01]  /*1f10*/  STG.E desc[UR10][R2.64], R5 ;  /* 0x0000000502007986 */ /* 0x000fe2000c10190a */
[----:B------:R-:W-:Y:S05]  /*1f20*/  EXIT ;  /* 0x000000000000794d */ /* 0x000fea0003800000 */
        .weak           $__internal_1_$__cuda_sm3x_div_rn_noftz_f32_slowpath
        .type           $__internal_1_$__cuda_sm3x_div_rn_noftz_f32_slowpath,@function
        .size           $__internal_1_$__cuda_sm3x_div_rn_noftz_f32_slowpath,(.L_x_208 - $__internal_1_$__cuda_sm3x_div_rn_noftz_f32_slowpath)
$__internal_1_$__cuda_sm3x_div_rn_noftz_f32_slowpath:
[----:B------:R-:W-:Y:S01]  /*1f30*/  SHF.R.U32.HI R7, RZ, 0x17, R3 ;  /* 0x00000017ff077819 */ /* 0x000fe20000011603 */
[----:B------:R-:W-:Y:S01]  /*1f40*/  BSSY.RECONVERGENT B1, `(.L_x_32) ;  /* 0x0000063000017945 */ /* 0x000fe20003800200 */
[----:B------:R-:W-:Y:S02]  /*1f50*/  SHF.R.U32.HI R5, RZ, 0x17, R0 ;  /* 0x00000017ff057819 */ /* 0x000fe40000011600 */
[----:B------:R-:W-:Y:S02]  /*1f60*/  LOP3.LUT R13, R7, 0xff, RZ, 0xc0, !PT ;  /* 0x000000ff070d7812 */ /* 0x000fe400078ec0ff */
[----:B------:R-:W-:Y:S02]  /*1f70*/  LOP3.LUT R5, R5, 0xff, RZ, 0xc0, !PT ;  /* 0x000000ff05057812 */ /* 0x000fe400078ec0ff */
[----:B------:R-:W-:Y:S02]  /*1f80*/  IADD3 R10, PT, PT, R13, -0x1, RZ ;  /* 0xffffffff0d0a7810 */ /* 0x000fe40007ffe0ff */
[----:B------:R-:W-:Y:S01]  /*1f90*/  MOV R7, R0 ;  /* 0x0000000000077202 */ /* 0x000fe20000000f00 */
[----:B------:R-:W-:Y:S01]  /*1fa0*/  VIADD R9, R5, 0xffffffff ;  /* 0xffffffff05097836 */ /* 0x000fe20000000000 */
[----:B------:R-:W-:-:S04]  /*1fb0*/  ISETP.GT.U32.AND P0, PT, R10, 0xfd, PT ;  /* 0x000000fd0a00780c */ /* 0x000fc80003f04070 */
        /* <DEDUP_REMOVED lines=26> */
.L_x_33:
[----:B------:R-:W-:Y:S01]  /*2160*/  LEA R0, R13, 0xc0800000, 0x17 ;  /* 0xc08000000d007811 */ /* 0x000fe200078eb8ff */
[----:B------:R-:W-:Y:S01]  /*2170*/  BSSY.RECONVERGENT B2, `(.L_x_38) ;  /* 0x0000036000027945 */ /* 0x000fe20003800200 */
[----:B------:R-:W-:Y:S02]  /*2180*/  IADD3 R10, PT, PT, R5, -0x7f, RZ ;  /* 0xffffff81050a7810 */ /* 0x000fe40007ffe0ff */
[----:B------:R-:W-:-:S03]  /*2190*/  IADD3 R3, PT, PT, -R0, R3, RZ ;  /* 0x0000000300037210 */ /* 0x000fc60007ffe1ff */
[----:B------:R-:W-:Y:S01]  /*21a0*/  IMAD R0, R10, -0x800000, R7 ;  /* 0xff8000000a007824 */ /* 0x000fe200078e0207 */
[----:B------:R-:W0:Y:S01]  /*21b0*/  MUFU.RCP R9, R3 ;  /* 0x0000000300097308 */ /* 0x000e220000001000 */
[----:B------:R-:W-:-:S04]  /*21c0*/  FADD.FTZ R11, -R3, -RZ ;  /* 0x800000ff030b7221 */ /* 0x000fc80000010100 */
[----:B0-----:R-:W-:-:S04]  /*21d0*/  FFMA R12, R9, R11, 1 ;  /* 0x3f800000090c7423 */ /* 0x001fc8000000000b */
[----:B------:R-:W-:-:S04]  /*21e0*/  FFMA R14, R9, R12, R9 ;  /* 0x0000000c090e7223 */ /* 0x000fc80000000009 */
[----:B------:R-:W-:-:S04]  /*21f0*/  FFMA R5, R0, R14, RZ ;  /* 0x0000000e00057223 */ /* 0x000fc800000000ff */
[----:B------:R-:W-:-:S04]  /*2200*/  FFMA R12, R11, R5, R0 ;  /* 0x000000050b0c7223 */ /* 0x000fc80000000000 */
[----:B------:R-:W-:Y:S01]  /*2210*/  FFMA R7, R14, R12, R5 ;  /* 0x0000000c0e077223 */ /* 0x000fe20000000005 */
[----:B------:R-:W-:-:S03]  /*2220*/  IADD3 R5, PT, PT, R10, 0x7f, -R13 ;  /* 0x0000007f0a057810 */ /* 0x000fc60007ffe80d */
[----:B------:R-:W-:Y:S01]  /*2230*/  FFMA R12, R11, R7, R0 ;  /* 0x000000070b0c7223 */ /* 0x000fe20000000000 */
[----:B------:R-:W-:-:S03]  /*2240*/  IADD3 R5, PT, PT, R5, R8, RZ ;  /* 0x0000000805057210 */ /* 0x000fc60007ffe0ff */
        /* <DEDUP_REMOVED lines=15> */
[C---:B------:R-:W-:Y:S01]  /*2340*/  IADD3 R10, PT, PT, R9.reuse, 0x20, RZ ;  /* 0x00000020090a7810 */ /* 0x040fe20007ffe0ff */
[CCC-:B------:R-:W-:Y:S01]  /*2350*/  FFMA.RM R8, R14.reuse, R12.reuse, R7.reuse ;  /* 0x0000000c0e087223 */ /* 0x1c0fe20000004007 */
[----:B------:R-:W-:Y:S02]  /*2360*/  ISETP.NE.AND P2, PT, R9, RZ, PT ;  /* 0x000000ff0900720c */ /* 0x000fe40003f45270 */
[----:B------:R-:W-:Y:S01]  /*2370*/  LOP3.LUT R5, R3, 0x7fffff, RZ, 0xc0, !PT ;  /* 0x007fffff03057812 */ /* 0x000fe200078ec0ff */
[----:B------:R-:W-:Y:S01]  /*2380*/  FFMA.RP R3, R14, R12, R7 ;  /* 0x0000000c0e037223 */ /* 0x000fe20000008007 */
[----:B------:R-:W-:Y:S02]  /*2390*/  ISETP.NE.AND P1, PT, R9, RZ, PT ;  /* 0x000000ff0900720c */ /* 0x000fe40003f25270 */
[----:B------:R-:W-:Y:S02]  /*23a0*/  LOP3.LUT R5, R5, 0x800000, RZ, 0xfc, !PT ;  /* 0x0080000005057812 */ /* 0x000fe400078efcff */
[----:B------:R-:W-:-:S02]  /*23b0*/  IADD3 R7, PT, PT, -R9, RZ, RZ ;  /* 0x000000ff09077210 */ /* 0x000fc40007ffe1ff */
[----:B------:R-:W-:Y:S02]  /*23c0*/  SHF.L.U32 R10, R5, R10, RZ ;  /* 0x0000000a050a7219 */ /* 0x000fe400000006ff */
[----:B------:R-:W-:Y:S02]  /*23d0*/  FSETP.NEU.FTZ.AND P0, PT, R3, R8, PT ;  /* 0x000000080300720b */ /* 0x000fe40003f1d000 */
[----:B------:R-:W-:Y:S02]  /*23e0*/  SEL R8, R7, RZ, P2 ;  /* 0x000000ff07087207 */ /* 0x000fe40001000000 */
[----:B------:R-:W-:Y:S02]  /*23f0*/  ISETP.NE.AND P1, PT, R10, RZ, P1 ;  /* 0x000000ff0a00720c */ /* 0x000fe40000f25270 */
[----:B------:R-:W-:Y:S02]  /*2400*/  SHF.R.U32.HI R8, RZ, R8, R5 ;  /* 0x00000008ff087219 */ /* 0x000fe40000011605 */
[----:B------:R-:W-:-:S02]  /*2410*/  PLOP3.LUT P0, PT, P0, P1, PT, 0xf8, 0x8f ;  /* 0x00000000008f781c */ /* 0x000fc40000703f70 */
[----:B------:R-:W-:Y:S02]  /*2420*/  SHF.R.U32.HI R10, RZ, 0x1, R8 ;  /* 0x00000001ff0a7819 */ /* 0x000fe40000011608 */
[----:B------:R-:W-:-:S04]  /*2430*/  SEL R3, RZ, 0x1, !P0 ;  /* 0x00000001ff037807 */ /* 0x000fc80004000000 */
[----:B------:R-:W-:-:S04]  /*2440*/  LOP3.LUT R3, R3, 0x1, R10, 0xf8, !PT ;  /* 0x0000000103037812 */ /* 0x000fc800078ef80a */
[----:B------:R-:W-:-:S04]  /*2450*/  LOP3.LUT R3, R3, R8, RZ, 0xc0, !PT ;  /* 0x0000000803037212 */ /* 0x000fc800078ec0ff */
[----:B------:R-:W-:-:S04]  /*2460*/  IADD3 R3, PT, PT, R10, R3, RZ ;  /* 0x000000030a037210 */ /* 0x000fc80007ffe0ff */
[----:B------:R-:W-:Y:S01]  /*2470*/  LOP3.LUT R0, R3, R0, RZ, 0xfc, !PT ;  /* 0x0000000003007212 */ /* 0x000fe200078efcff */
[----:B------:R-:W-:Y:S06]  /*2480*/  BRA `(.L_x_41) ;  /* 0x0000000000107947 */ /* 0x000fec0003800000 */
.L_x_40:
[----:B------:R-:W-:-:S04]  /*2490*/  LOP3.LUT R0, R0, 0x80000000, RZ, 0xc0, !PT ;  /* 0x8000000000007812 */ /* 0x000fc800078ec0ff */
[----:B------:R-:W-:Y:S01]  /*24a0*/  LOP3.LUT R0, R0, 0x7f800000, RZ, 0xfc, !PT ;  /* 0x7f80000000007812 */ /* 0x000fe200078efcff */
[----:B------:R-:W-:Y:S06]  /*24b0*/  BRA `(.L_x_41) ;  /* 0x0000000000047947 */ /* 0x000fec0003800000 */
.L_x_39:
[----:B------:R-:W-:-:S07]  /*24c0*/  LEA R0, R5, R0, 0x17 ;  /* 0x0000000005007211 */ /* 0x000fce00078eb8ff */
.L_x_41:
[----:B------:R-:W-:Y:S05]  /*24d0*/  BSYNC.RECONVERGENT B2 ;  /* 0x0000000000027941 */ /* 0x000fea0003800200 */
.L_x_38:
[----:B------:R-:W-:Y:S05]  /*24e0*/  BRA `(.L_x_42) ;  /* 0x0000000000207947 */ /* 0x000fea0003800000 */
.L_x_37:
[----:B------:R-:W-:-:S04]  /*24f0*/  LOP3.LUT R0, R3, 0x80000000, R7, 0x48, !PT ;  /* 0x8000000003007812 */ /* 0x000fc800078e4807 */
[----:B------:R-:W-:Y:S01]  /*2500*/  LOP3.LUT R0, R0, 0x7f800000, RZ, 0xfc, !PT ;  /* 0x7f80000000007812 */ /* 0x000fe200078efcff */
[----:B------:R-:W-:Y:S06]  /*2510*/  BRA `(.L_x_42) ;  /* 0x0000000000147947 */ /* 0x000fec0003800000 */
.L_x_36:
[----:B------:R-:W-:Y:S01]  /*2520*/  LOP3.LUT R0, R3, 0x80000000, R7, 0x48, !PT ;  /* 0x8000000003007812 */ /* 0x000fe200078e4807 */
[----:B------:R-:W-:Y:S06]  /*2530*/  BRA `(.L_x_42) ;  /* 0x00000000000c7947 */ /* 0x000fec0003800000 */
.L_x_35:
[----:B------:R-:W0:Y:S01]  /*2540*/  MUFU.RSQ R0, -QNAN ;  /* 0xffc0000000007908 */ /* 0x000e220000001400 */
[----:B------:R-:W-:Y:S05]  /*2550*/  BRA `(.L_x_42) ;  /* 0x0000000000047947 */ /* 0x000fea0003800000 */
.L_x_34:
[----:B------:R-:W-:-:S07]  /*2560*/  FADD.FTZ R0, R0, R3 ;  /* 0x0000000300007221 */ /* 0x000fce0000010000 */
.L_x_42:
[----:B------:R-:W-:Y:S05]  /*2570*/  BSYNC.RECONVERGENT B1 ;  /* 0x0000000000017941 */ /* 0x000fea0003800200 */
.L_x_32:
[----:B------:R-:W-:-:S04]  /*2580*/  HFMA2 R7, -RZ, RZ, 0, 0 ;  /* 0x00000000ff077431 */ /* 0x000fc800000001ff */
[----:B0-----:R-:W-:Y:S05]  /*2590*/  RET.REL.NODEC R6 `(softmax_a) ;  /* 0xffffffd806987950 */ /* 0x001fea0003c3ffff */
.L_x_43:
        /* <DEDUP_REMOVED lines=14> */
.L_x_208:


//--------------------- .text.tanh_at             --------------------------
	.section	.text.tanh_at,"ax",@progbits
	.align	128
        .global         tanh_at
        .type           tanh_at,@function
        .size           tanh_at,(.L_x_221 - tanh_at)
        .other          tanh_at,@"STO_CUDA_ENTRY STV_DEFAULT"
tanh_at:
.text.tanh_at:
[----:B------:R-:W-:Y:S01]  /*0000*/  LDC R1, c[0x0][0x37c] ;  /* 0x0000df00ff017b82 */ /* 0x000fe20000000800 */
[----:B------:R-:W0:Y:S01]  /*0010*/  S2R R4, SR_CTAID.Y ;  /* 0x0000000000047919 */ /* 0x000e220000002600 */
[----:B------:R-:W1:Y:S01]  /*0020*/  LDCU UR4, c[0x0][0x360] ;  /* 0x00006c00ff0477ac */ /* 0x000e620008000800 */
[----:B------:R-:W0:Y:S01]  /*0030*/  S2R R3, SR_TID.Y ;  /* 0x0000000000037919 */ /* 0x000e220000002200 */
[----:B------:R-:W0:Y:S01]  /*0040*/  LDCU UR5, c[0x0][0x364] ;  /* 0x00006c80ff0577ac */ /* 0x000e220008000800 */
[----:B------:R-:W1:Y:S01]  /*0050*/  S2R R5, SR_CTAID.X ;  /* 0x0000000000057919 */ /* 0x000e620000002500 */
[----:B------:R-:W2:Y:S01]  /*0060*/  LDCU.128 UR8, c[0x0][0x390] ;  /* 0x00007200ff0877ac */ /* 0x000ea20008000c00 */
[----:B------:R-:W1:Y:S01]  /*0070*/  S2R R2, SR_TID.X ;  /* 0x0000000000027919 */ /* 0x000e620000002100 */
[----:B0-----:R-:W-:Y:S02]  /*0080*/  IMAD R4, R4, UR5, R3 ;  /* 0x0000000504047c24 */ /* 0x001fe4000f8e0203 */
[----:B------:R-:W-:-:S03]  /*0090*/  HFMA2 R3, -RZ, RZ, 0, 0 ;  /* 0x00000000ff037431 */ /* 0x000fc600000001ff */
[----:B--2---:R-:W-:-:S04]  /*00a0*/  ISETP.GE.U32.AND P1, PT, R4, UR10, PT ;  /* 0x0000000a04007c0c */ /* 0x004fc8000bf26070 */
[----:B------:R-:W-:Y:S01]  /*00b0*/  ISETP.GE.U32.AND.EX P1, PT, RZ, UR11, PT, P1 ;  /* 0x0000000bff007c0c */ /* 0x000fe2000bf26110 */
[----:B-1----:R-:W-:-:S03]  /*00c0*/  IMAD.WIDE.U32 R2, R5, UR4, R2 ;  /* 0x0000000405027c25 */ /* 0x002fc6000f8e0002 */
[----:B------:R-:W-:-:S04]  /*00d0*/  ISETP.GE.U32.AND P0, PT, R2, UR8, PT ;  /* 0x0000000802007c0c */ /* 0x000fc8000bf06070 */
[----:B------:R-:W-:-:S13]  /*00e0*/  ISETP.GE.U32.OR.EX P0, PT, R3, UR9, P1, P0 ;  /* 0x0000000903007c0c */ /* 0x000fda0008f06500 */
[----:B------:R-:W-:Y:S05]  /*00f0*/  @P0 EXIT ;  /* 0x000000000000094d */ /* 0x000fea0003800000 */
[----:B------:R-:W0:Y:S01]  /*0100*/  LDCU.128 UR12, c[0x0][0x380] ;  /* 0x00007000ff0c77ac */ /* 0x000e220008000c00 */
[C---:B------:R-:W-:Y:S01]  /*0110*/  IMAD.WIDE.U32 R6, R4.reuse, UR8, R2 ;  /* 0x0000000804067c25 */ /* 0x040fe2000f8e0002 */
[----:B------:R-:W1:Y:S03]  /*0120*/  LDCU.64 UR4, c[0x0][0x358] ;  /* 0x00006b00ff0477ac */ /* 0x000e660008000a00 */
[----:B------:R-:W-:Y:S01]  /*0130*/  IMAD R5, R4, UR9, R7 ;  /* 0x0000000904057c24 */ /* 0x000fe2000f8e0207 */
[----:B0-----:R-:W-:-:S04]  /*0140*/  LEA R8, P0, R6, UR12, 0x2 ;  /* 0x0000000c06087c11 */ /* 0x001fc8000f8010ff */
[----:B------:R-:W-:-:S05]  /*0150*/  LEA.HI.X R9, R6, UR13, R5, 0x2, P0 ;  /* 0x0000000d06097c11 */ /* 0x000fca00080f1405 */
[----:B-1----:R0:W2:Y:S01]  /*0160*/  LDG.E R8, desc[UR4][R8.64] ;  /* 0x0000000408087981 */ /* 0x0020a2000c1e1900 */
[----:B------:R-:W-:Y:S01]  /*0170*/  MOV R13, 0x3c80f082 ;  /* 0x3c80f082000d7802 */ /* 0x000fe20000000f00 */
[----:B------:R-:W-:Y:S01]  /*0180*/  IMAD R11, R3, UR10, RZ ;  /* 0x0000000a030b7c24 */ /* 0x000fe2000f8e02ff */
[----:B------:R-:W-:Y:S02]  /*0190*/  MOV R10, 0x3f800000 ;  /* 0x3f800000000a7802 */ /* 0x000fe40000000f00 */
[----:B------:R-:W-:-:S03]  /*01a0*/  MOV R5, RZ ;  /* 0x000000ff00057202 */ /* 0x000fc60000000f00 */
[----:B------:R-:W-:-:S04]  /*01b0*/  IMAD.WIDE.U32 R4, R2, UR10, R4 ;  /* 0x0000000a02047c25 */ /* 0x000fc8000f8e0004 */
[----:B0-----:R-:W-:-:S05]  /*01c0*/  IMAD R9, R2, UR11, R11 ;  /* 0x0000000b02097c24 */ /* 0x001fca000f8e020b */
[----:B------:R-:W-:Y:S01]  /*01d0*/  IADD3 R9, PT, PT, R5, R9, RZ ;  /* 0x0000000905097210 */ /* 0x000fe20007ffe0ff */
[C---:B--2---:R-:W-:Y:S01]  /*01e0*/  FMUL R6, |R8|.reuse, 2.8853900432586669922 ;  /* 0x4038aa3b08067820 */ /* 0x044fe20000400200 */
[C---:B------:R-:W-:Y:S01]  /*01f0*/  FMUL R0, R8.reuse, R8 ;  /* 0x0000000808007220 */ /* 0x040fe20000400000 */
[C---:B------:R-:W-:Y:S02]  /*0200*/  FSETP.GE.AND P0, PT, |R8|.reuse, 0.60000002384185791016, PT ;  /* 0x3f19999a0800780b */ /* 0x040fe40003f06200 */
[----:B------:R-:W-:Y:S01]  /*0210*/  FSETP.GE.AND P1, PT, |R8|, 9.010913848876953125, PT ;  /* 0x41102cb40800780b */ /* 0x000fe20003f26200 */
[----:B------:R-:W-:Y:S01]  /*0220*/  FFMA R3, R0, R13, -0.052303962409496307373 ;  /* 0xbd563cae00037423 */ /* 0x000fe2000000000d */
[----:B------:R-:W0:Y:S02]  /*0230*/  MUFU.EX2 R6, R6 ;  /* 0x0000000600067308 */ /* 0x000e240000000800 */
[----:B0-----:R-:W-:-:S06]  /*0240*/  FADD R7, R6, 1 ;  /* 0x3f80000006077421 */ /* 0x001fcc0000000000 */
[----:B------:R-:W0:Y:S02]  /*0250*/  MUFU.RCP R7, R7 ;  /* 0x0000000700077308 */ /* 0x000e240000001000 */
[----:B0-----:R-:W-:Y:S01]  /*0260*/  FFMA R10, R7, -2, R10 ;  /* 0xc0000000070a7823 */ /* 0x001fe2000000000a */
[----:B------:R-:W-:-:S04]  /*0270*/  FFMA R7, R0, R3, 0.1331529766321182251 ;  /* 0x3e08594100077423 */ /* 0x000fc80000000003 */
[----:B------:R-:W-:Y:S01]  /*0280*/  FFMA R7, R0, R7, -0.33332768082618713379 ;  /* 0xbeaaa9ed00077423 */ /* 0x000fe20000000007 */
[----:B------:R-:W-:Y:S02]  /*0290*/  FSEL R3, R10, 1, !P1 ;  /* 0x3f8000000a037808 */ /* 0x000fe40004800000 */
[----:B------:R-:W-:Y:S01]  /*02a0*/  LEA R2, P1, R4, UR14, 0x2 ;  /* 0x0000000e04027c11 */ /* 0x000fe2000f8210ff */
[----:B------:R-:W-:Y:S01]  /*02b0*/  FFMA R7, R0, R7, RZ ;  /* 0x0000000700077223 */ /* 0x000fe200000000ff */
[--C-:B------:R-:W-:Y:S02]  /*02c0*/  LOP3.LUT R5, R3, 0x80000000, R8.reuse, 0xb8, !PT ;  /* 0x8000000003057812 */ /* 0x100fe400078eb808 */
[----:B------:R-:W-:Y:S01]  /*02d0*/  LEA.HI.X R3, R4, UR15, R9, 0x2, P1 ;  /* 0x0000000f04037c11 */ /* 0x000fe200088f1409 */
[----:B------:R-:W-:-:S05]  /*02e0*/  @!P0 FFMA R5, R8, R7, R8 ;  /* 0x0000000708058223 */ /* 0x000fca0000000008 */
[----:B------:R-:W-:Y:S01]  /*02f0*/  STG.E desc[UR4][R2.64], R5 ;  /* 0x0000000502007986 */ /* 0x000fe2000c101904 */
[----:B------:R-:W-:Y:S05]  /*0300*/  EXIT ;  /* 0x000000000000794d */ /* 0x000fea0003800000 */
.L_x_44:
        /* <DEDUP_REMOVED lines=15> */
.L_x_221:


//--------------------- .text.tanh_a              --------------------------
	.section	.text.tanh_a,"ax",@progbits
	.align	128
        .global         tanh_a
        .type           tanh_a,@function
        .size           tanh_a,(.L_x_222 - tanh_a)
        .other          tanh_a,@"STO_CUDA_ENTRY STV_DEFAULT"
tanh_a:
.text.tanh_a:
        /* <DEDUP_REMOVED lines=17> */
[----:B------:R-:W-:Y:S01]  /*0110*/  MOV R5, RZ ;  /* 0x000000ff00057202 */ /* 0x000fe20000000f00 */
[----:B------:R-:W-:Y:S01]  /*0120*/  IMAD R3, R3, UR10, RZ ;  /* 0x0000000a03037c24 */ /* 0x000fe2000f8e02ff */
[----:B------:R-:W1:Y:S01]  /*0130*/  LDCU.64 UR4, c[0x0][0x358] ;  /* 0x00006b00ff0477ac */ /* 0x000e620008000a00 */
[----:B------:R-:W-:-:S04]  /*0140*/  IMAD.WIDE.U32 R4, R2, UR10, R4 ;  /* 0x0000000a02047c25 */ /* 0x000fc8000f8e0004 */
[----:B------:R-:W-:Y:S02]  /*0150*/  IMAD R3, R2, UR11, R3 ;  /* 0x0000000b02037c24 */ /* 0x000fe4000f8e0203 */
[----:B------:R-:W-:-:S03]  /*0160*/  IMAD.SHL.U32 R9, R4, 0x4, RZ ;  /* 0x0000000404097824 */ /* 0x000fc600078e00ff */
[----:B------:R-:W-:Y:S02]  /*0170*/  IADD3 R3, PT, PT, R5, R3, RZ ;  /* 0x0000000305037210 */ /* 0x000fe40007ffe0ff */
[----:B0-----:R-:W-:Y:S02]  /*0180*/  IADD3 R2, P0, PT, R9, UR12, RZ ;  /* 0x0000000c09027c10 */ /* 0x001fe4000ff1e0ff */
[----:B------:R-:W-:-:S04]  /*0190*/  SHF.L.U64.HI R10, R4, 0x2, R3 ;  /* 0x00000002040a7819 */ /* 0x000fc80000010203 */
[----:B------:R-:W-:-:S05]  /*01a0*/  IADD3.X R3, PT, PT, R10, UR13, RZ, P0, !PT ;  /* 0x0000000d0a037c10 */ /* 0x000fca00087fe4ff */
[----:B-1----:R-:W2:Y:S01]  /*01b0*/  LDG.E R4, desc[UR4][R2.64] ;  /* 0x0000000402047981 */ /* 0x002ea2000c1e1900 */
[----:B------:R-:W-:Y:S01]  /*01c0*/  MOV R8, 0x3c80f082 ;  /* 0x3c80f08200087802 */ /* 0x000fe20000000f00 */
[----:B------:R-:W-:Y:S02]  /*01d0*/  IMAD.MOV.U32 R6, RZ, RZ, 0x3f800000 ;  /* 0x3f800000ff067424 */ /* 0x000fe400078e00ff */
[C---:B--2---:R-:W-:Y:S01]  /*01e0*/  FMUL R0, |R4|.reuse, 2.8853900432586669922 ;  /* 0x4038aa3b04007820 */ /* 0x044fe20000400200 */
[C---:B------:R-:W-:Y:S01]  /*01f0*/  FMUL R7, R4.reuse, R4 ;  /* 0x0000000404077220 */ /* 0x040fe20000400000 */
[C---:B------:R-:W-:Y:S02]  /*0200*/  FSETP.GE.AND P0, PT, |R4|.reuse, 0.60000002384185791016, PT ;  /* 0x3f19999a0400780b */ /* 0x040fe40003f06200 */
[----:B------:R-:W-:Y:S01]  /*0210*/  FSETP.GE.AND P1, PT, |R4|, 9.010913848876953125, PT ;  /* 0x41102cb40400780b */ /* 0x000fe20003f26200 */
[C---:B------:R-:W-:Y:S01]  /*0220*/  FFMA R8, R7.reuse, R8, -0.052303962409496307373 ;  /* 0xbd563cae07087423 */ /* 0x040fe20000000008 */
[----:B------:R-:W0:Y:S03]  /*0230*/  MUFU.EX2 R0, R0 ;  /* 0x0000000000007308 */ /* 0x000e260000000800 */
[----:B------:R-:W-:Y:S01]  /*0240*/  FFMA R8, R7, R8, 0.1331529766321182251 ;  /* 0x3e08594107087423 */ /* 0x000fe20000000008 */
[----:B0-----:R-:W-:-:S03]  /*0250*/  FADD R5, R0, 1 ;  /* 0x3f80000000057421 */ /* 0x001fc60000000000 */
[----:B------:R-:W-:-:S04]  /*0260*/  FFMA R0, R7, R8, -0.33332768082618713379 ;  /* 0xbeaaa9ed07007423 */ /* 0x000fc80000000008 */
[----:B------:R-:W-:Y:S01]  /*0270*/  FFMA R7, R7, R0, RZ ;  /* 0x0000000007077223 */ /* 0x000fe200000000ff */
[----:B------:R-:W0:Y:S02]  /*0280*/  MUFU.RCP R5, R5 ;  /* 0x0000000500057308 */ /* 0x000e240000001000 */
[----:B0-----:R-:W-:-:S05]  /*0290*/  FFMA R6, R5, -2, R6 ;  /* 0xc000000005067823 */ /* 0x001fca0000000006 */
[----:B------:R-:W-:Y:S02]  /*02a0*/  FSEL R3, R6, 1, !P1 ;  /* 0x3f80000006037808 */ /* 0x000fe40004800000 */
[----:B------:R-:W-:Y:S02]  /*02b0*/  IADD3 R2, P1, PT, R9, UR14, RZ ;  /* 0x0000000e09027c10 */ /* 0x000fe4000ff3e0ff */
[--C-:B------:R-:W-:Y:S01]  /*02c0*/  LOP3.LUT R5, R3, 0x80000000, R4.reuse, 0xb8, !PT ;  /* 0x8000000003057812 */ /* 0x100fe200078eb804 */
[----:B------:R-:W-:Y:S01]  /*02d0*/  @!P0 FFMA R5, R4, R7, R4 ;  /* 0x0000000704058223 */ /* 0x000fe20000000004 */
[----:B------:R-:W-:-:S05]  /*02e0*/  IADD3.X R3, PT, PT, R10, UR15, RZ, P1, !PT ;  /* 0x0000000f0a037c10 */ /* 0x000fca0008ffe4ff */
[----:B------:R-:W-:Y:S01]  /*02f0*/  STG.E desc[UR4][R2.64], R5 ;  /* 0x0000000502007986 */ /* 0x000fe2000c101904 */
[----:B------:R-:W-:Y:S05]  /*0300*/  EXIT ;  /* 0x000000000000794d */ /* 0x000fea0003800000 */
.L_x_45:
        /* <DEDUP_REMOVED lines=15> */
.L_x_222:


//--------------------- .text.sigmoid_at          --------------------------
	.section	.text.sigmoid_at,"ax",@progbits
	.align	128
        .global         sigmoid_at
        .type           sigmoid_at,@function
        .size           sigmoid_at,(.L_x_209 - sigmoid_at)
        .other          sigmoid_at,@"STO_CUDA_ENTRY STV_DEFAULT"
sigmoid_at:
.text.sigmoid_at:
[----:B------:R-:W-:Y:S01]  /*0000*/  LDC R1, c[0x0][0x37c] ;  /* 0x0000df00ff017b82 */ /* 0x000fe20000000800 */
[----:B------:R-:W0:Y:S01]  /*0010*/  S2R R4, SR_CTAID.Y ;  /* 0x0000000000047919 */ /* 0x000e220000002600 */
[----:B------:R-:W1:Y:S01]  /*0020*/  LDCU UR4, c[0x0][0x360] ;  /* 0x00006c00ff0477ac */ /* 0x000e620008000800 */
[----:B------:R-:W-:Y:S01]  /*0030*/  IMAD.MOV.U32 R7, RZ, RZ, RZ ;  /* 0x000000ffff077224 */ /* 0x000fe200078e00ff */
        /* <DEDUP_REMOVED lines=12> */
[----:B------:R-:W0:Y:S01]  /*0100*/  LDCU.64 UR6, c[0x0][0x380] ;  /* 0x00007000ff0677ac */ /* 0x000e220008000a00 */
[C---:B------:R-:W-:Y:S01]  /*0110*/  IMAD.WIDE.U32 R2, R4.reuse, UR8, R6 ;  /* 0x0000000804027c25 */ /* 0x040fe2000f8e0006 */
[----:B------:R-:W1:Y:S03]  /*0120*/  LDCU.64 UR4, c[0x0][0x358] ;  /* 0x00006b00ff0477ac */ /* 0x000e660008000a00 */
[----:B------:R-:W-:Y:S01]  /*0130*/  IMAD R3, R4, UR9, R3 ;  /* 0x0000000904037c24 */ /* 0x000fe2000f8e0203 */
[----:B0-----:R-:W-:-:S04]  /*0140*/  LEA R8, P0, R2, UR6, 0x2 ;  /* 0x0000000602087c11 */ /* 0x001fc8000f8010ff */
[----:B------:R-:W-:-:S05]  /*0150*/  LEA.HI.X R9, R2, UR7, R3, 0x2, P0 ;  /* 0x0000000702097c11 */ /* 0x000fca00080f1403 */
[----:B-1----:R-:W2:Y:S01]  /*0160*/  LDG.E R8, desc[UR4][R8.64] ;  /* 0x0000000408087981 */ /* 0x002ea2000c1e1900 */
[----:B------:R-:W-:Y:S01]  /*0170*/  IMAD.MOV.U32 R3, RZ, RZ, 0x3bbb989d ;  /* 0x3bbb989dff037424 */ /* 0x000fe200078e00ff */
[----:B------:R-:W-:Y:S01]  /*0180*/  BSSY.RECONVERGENT B0, `(.L_x_46) ;  /* 0x0000016000007945 */ /* 0x000fe20003800200 */
[----:B------:R-:W-:Y:S02]  /*0190*/  IMAD.MOV.U32 R11, RZ, RZ, 0x437c0000 ;  /* 0x437c0000ff0b7424 */ /* 0x000fe400078e00ff */
[----:B--2---:R-:W-:-:S04]  /*01a0*/  FFMA.SAT R0, R8, -R3, 0.5 ;  /* 0x3f00000008007423 */ /* 0x004fc80000002803 */
[----:B------:R-:W-:-:S04]  /*01b0*/  FFMA.RM R0, R0, R11, 12582913 ;  /* 0x4b40000100007423 */ /* 0x000fc8000000400b */
[C---:B------:R-:W-:Y:S01]  /*01c0*/  FADD R3, R0.reuse, -12583039 ;  /* 0xcb40007f00037421 */ /* 0x040fe20000000000 */
[----:B------:R-:W-:-:S03]  /*01d0*/  SHF.L.U32 R0, R0, 0x17, RZ ;  /* 0x0000001700007819 */ /* 0x000fc600000006ff */
[----:B------:R-:W-:-:S04]  /*01e0*/  FFMA R3, R8, -1.4426950216293334961, -R3 ;  /* 0xbfb8aa3b08037823 */ /* 0x000fc80000000803 */
[----:B------:R-:W-:-:S06]  /*01f0*/  FFMA R3, R8, -1.925963033500011079e-08, R3 ;  /* 0xb2a5706008037823 */ /* 0x000fcc0000000003 */
[----:B------:R-:W0:Y:S02]  /*0200*/  MUFU.EX2 R3, R3 ;  /* 0x0000000300037308 */ /* 0x000e240000000800 */
[----:B0-----:R-:W-:-:S04]  /*0210*/  FFMA R0, R0, R3, 1 ;  /* 0x3f80000000007423 */ /* 0x001fc80000000003 */
[----:B------:R-:W-:-:S05]  /*0220*/  VIADD R2, R0, 0x1800000 ;  /* 0x0180000000027836 */ /* 0x000fca0000000000 */
[----:B------:R-:W-:-:S04]  /*0230*/  LOP3.LUT R2, R2, 0x7f800000, RZ, 0xc0, !PT ;  /* 0x7f80000002027812 */ /* 0x000fc800078ec0ff */
[----:B------:R-:W-:-:S13]  /*0240*/  ISETP.GT.U32.AND P0, PT, R2, 0x1ffffff, PT ;  /* 0x01ffffff0200780c */ /* 0x000fda0003f04070 */
[----:B------:R-:W-:Y:S05]  /*0250*/  @P0 BRA `(.L_x_47) ;  /* 0x0000000000100947 */ /* 0x000fea0003800000 */
[----:B------:R-:W-:-:S07]  /*0260*/  MOV R8, 0x280 ;  /* 0x0000028000087802 */ /* 0x000fce0000000f00 */
[----:B------:R-:W-:Y:S05]  /*0270*/  CALL.REL.NOINC `($__internal_2_$__cuda_sm20_rcp_rn_f32_slowpath) ;  /* 0x0000000000487944 */ /* 0x000fea0003c00000 */
[----:B------:R-:W-:Y:S01]  /*0280*/  IMAD.MOV.U32 R9, RZ, RZ, R3 ;  /* 0x000000ffff097224 */ /* 0x000fe200078e0003 */
[----:B------:R-:W-:Y:S06]  /*0290*/  BRA `(.L_x_48) ;  /* 0x0000000000107947 */ /* 0x000fec0003800000 */
.L_x_47:
[----:B------:R-:W0:Y:S02]  /*02a0*/  MUFU.RCP R9, R0 ;  /* 0x0000000000097308 */ /* 0x000e240000001000 */
[----:B0-----:R-:W-:-:S04]  /*02b0*/  FFMA R2, R0, R9, -1 ;  /* 0xbf80000000027423 */ /* 0x001fc80000000009 */
[----:B------:R-:W-:-:S04]  /*02c0*/  FADD.FTZ R2, -R2, -RZ ;  /* 0x800000ff02027221 */ /* 0x000fc80000010100 */
[----:B------:R-:W-:-:S07]  /*02d0*/  FFMA R9, R9, R2, R9 ;  /* 0x0000000209097223 */ /* 0x000fce0000000009 */
.L_x_48:
[----:B------:R-:W-:Y:S05]  /*02e0*/  BSYNC.RECONVERGENT B0 ;  /* 0x0000000000007941 */ /* 0x000fea0003800200 */
.L_x_46:
[----:B------:R-:W0:Y:S01]  /*02f0*/  LDCU.64 UR8, c[0x0][0x398] ;  /* 0x00007300ff0877ac */ /* 0x000e220008000a00 */
[----:B------:R-:W-:Y:S01]  /*0300*/  HFMA2 R5, -RZ, RZ, 0, 0 ;  /* 0x00000000ff057431 */ /* 0x000fe200000001ff */
[----:B------:R-:W1:Y:S01]  /*0310*/  LDCU.64 UR6, c[0x0][0x388] ;  /* 0x00007100ff0677ac */ /* 0x000e620008000a00 */
[----:B0-----:R-:W-:Y:S02]  /*0320*/  IMAD R3, R7, UR8, RZ ;  /* 0x0000000807037c24 */ /* 0x001fe4000f8e02ff */
[----:B------:R-:W-:-:S04]  /*0330*/  IMAD.WIDE.U32 R4, R6, UR8, R4 ;  /* 0x0000000806047c25 */ /* 0x000fc8000f8e0004 */
[----:B------:R-:W-:Y:S01]  /*0340*/  IMAD R3, R6, UR9, R3 ;  /* 0x0000000906037c24 */ /* 0x000fe2000f8e0203 */
[----:B-1----:R-:W-:-:S03]  /*0350*/  LEA R2, P0, R4, UR6, 0x2 ;  /* 0x0000000604027c11 */ /* 0x002fc6000f8010ff */
[----:B------:R-:W-:-:S05]  /*0360*/  IMAD.IADD R3, R5, 0x1, R3 ;  /* 0x0000000105037824 */ /* 0x000fca00078e0203 */
[----:B------:R-:W-:-:S05]  /*0370*/  LEA.HI.X R3, R4, UR7, R3, 0x2, P0 ;  /* 0x0000000704037c11 */ /* 0x000fca00080f1403 */
[----:B------:R-:W-:Y:S01]  /*0380*/  STG.E desc[UR4][R2.64], R9 ;  /* 0x0000000902007986 */ /* 0x000fe2000c101904 */
[----:B------:R-:W-:Y:S05]  /*0390*/  EXIT ;  /* 0x000000000000794d */ /* 0x000fea0003800000 */
        .weak           $__internal_2_$__cuda_sm20_rcp_rn_f32_slowpath
        .type           $__internal_2_$__cuda_sm20_rcp_rn_f32_slowpath,@function
        .size           $__internal_2_$__cuda_sm20_rcp_rn_f32_slowpath,(.L_x_209 - $__internal_2_$__cuda_sm20_rcp_rn_f32_slowpath)
$__internal_2_$__cuda_sm20_rcp_rn_f32_slowpath:
[----:B------:R-:W-:Y:S01]  /*03a0*/  IMAD.SHL.U32 R2, R0, 0x2, RZ ;  /* 0x0000000200027824 */ /* 0x000fe200078e00ff */
[----:B------:R-:W-:Y:S04]  /*03b0*/  BSSY.RECONVERGENT B1, `(.L_x_49) ;  /* 0x0000030000017945 */ /* 0x000fe80003800200 */
[----:B------:R-:W-:-:S04]  /*03c0*/  SHF.R.U32.HI R2, RZ, 0x18, R2 ;  /* 0x00000018ff027819 */ /* 0x000fc80000011602 */
[----:B------:R-:W-:-:S13]  /*03d0*/  ISETP.NE.U32.AND P0, PT, R2, RZ, PT ;  /* 0x000000ff0200720c */ /* 0x000fda0003f05070 */
[----:B------:R-:W-:Y:S05]  /*03e0*/  @P0 BRA `(.L_x_50) ;  /* 0x0000000000280947 */ /* 0x000fea0003800000 */
[----:B------:R-:W-:-:S04]  /*03f0*/  SHF.L.U32 R2, R0, 0x1, RZ ;  /* 0x0000000100027819 */ /* 0x000fc800000006ff */
[----:B------:R-:W-:-:S13]  /*0400*/  ISETP.NE.AND P0, PT, R2, RZ, PT ;  /* 0x000000ff0200720c */ /* 0x000fda0003f05270 */
[----:B------:R-:W-:Y:S01]  /*0410*/  @P0 FFMA R9, R0, 1.84467440737095516160e+19, RZ ;  /* 0x5f80000000090823 */ /* 0x000fe200000000ff */
[----:B------:R-:W-:Y:S08]  /*0420*/  @!P0 MUFU.RCP R3, R0 ;  /* 0x0000000000038308 */ /* 0x000ff00000001000 */
[----:B------:R-:W0:Y:S02]  /*0430*/  @P0 MUFU.RCP R2, R9 ;  /* 0x0000000900020308 */ /* 0x000e240000001000 */
[----:B0-----:R-:W-:-:S04]  /*0440*/  @P0 FFMA R10, R9, R2, -1 ;  /* 0xbf800000090a0423 */ /* 0x001fc80000000002 */
[----:B------:R-:W-:-:S04]  /*0450*/  @P0 FADD.FTZ R11, -R10, -RZ ;  /* 0x800000ff0a0b0221 */ /* 0x000fc80000010100 */
[----:B------:R-:W-:-:S04]  /*0460*/  @P0 FFMA R2, R2, R11, R2 ;  /* 0x0000000b02020223 */ /* 0x000fc80000000002 */
[----:B------:R-:W-:Y:S01]  /*0470*/  @P0 FFMA R3, R2, 1.84467440737095516160e+19, RZ ;  /* 0x5f80000002030823 */ /* 0x000fe200000000ff */
[----:B------:R-:W-:Y:S06]  /*0480*/  BRA `(.L_x_51) ;  /* 0x0000000000887947 */ /* 0x000fec0003800000 */
.L_x_50:
[----:B------:R-:W-:-:S05]  /*0490*/  VIADD R3, R2, 0xffffff03 ;  /* 0xffffff0302037836 */ /* 0x000fca0000000000 */
[----:B------:R-:W-:-:S13]  /*04a0*/  ISETP.GT.U32.AND P0, PT, R3, 0x1, PT ;  /* 0x000000010300780c */ /* 0x000fda0003f04070 */
[----:B------:R-:W-:Y:S05]  /*04b0*/  @P0 BRA `(.L_x_52) ;  /* 0x0000000000780947 */ /* 0x000fea0003800000 */
[----:B------:R-:W-:Y:S01]  /*04c0*/  LOP3.LUT R9, R0, 0x7fffff, RZ, 0xc0, !PT ;  /* 0x007fffff00097812 */ /* 0x000fe200078ec0ff */
[----:B------:R-:W-:-:S03]  /*04d0*/  IMAD.MOV.U32 R14, RZ, RZ, 0x3 ;  /* 0x00000003ff0e7424 */ /* 0x000fc600078e00ff */
[----:B------:R-:W-:Y:S02]  /*04e0*/  LOP3.LUT R9, R9, 0x3f800000, RZ, 0xfc, !PT ;  /* 0x3f80000009097812 */ /* 0x000fe400078efcff */
[----:B------:R-:W-:Y:S02]  /*04f0*/  SHF.L.U32 R13, R14, R3, RZ ;  /* 0x000000030e0d7219 */ /* 0x000fe400000006ff */
[----:B------:R-:W0:Y:S02]  /*0500*/  MUFU.RCP R10, R9 ;  /* 0x00000009000a7308 */ /* 0x000e240000001000 */
[----:B0-----:R-:W-:-:S04]  /*0510*/  FFMA R11, R9, R10, -1 ;  /* 0xbf800000090b7423 */ /* 0x001fc8000000000a */
[----:B------:R-:W-:-:S04]  /*0520*/  FADD.FTZ R11, -R11, -RZ ;  /* 0x800000ff0b0b7221 */ /* 0x000fc80000010100 */
[CCC-:B------:R-:W-:Y:S01]  /*0530*/  FFMA.RM R12, R10.reuse, R11.reuse, R10.reuse ;  /* 0x0000000b0a0c7223 */ /* 0x1c0fe2000000400a */
[----:B------:R-:W-:-:S04]  /*0540*/  FFMA.RP R11, R10, R11, R10 ;  /* 0x0000000b0a0b7223 */ /* 0x000fc8000000800a */
[C---:B------:R-:W-:Y:S02]  /*0550*/  LOP3.LUT R10, R12.reuse, 0x7fffff, RZ, 0xc0, !PT ;  /* 0x007fffff0c0a7812 */ /* 0x040fe400078ec0ff */
[----:B------:R-:W-:Y:S02]  /*0560*/  FSETP.NEU.FTZ.AND P0, PT, R12, R11, PT ;  /* 0x0000000b0c00720b */ /* 0x000fe40003f1d000 */
[----:B------:R-:W-:Y:S02]  /*0570*/  LOP3.LUT R10, R10, 0x800000, RZ, 0xfc, !PT ;  /* 0x008000000a0a7812 */ /* 0x000fe400078efcff */
[----:B------:R-:W-:Y:S02]  /*0580*/  SEL R11, RZ, 0xffffffff, !P0 ;  /* 0xffffffffff0b7807 */ /* 0x000fe40004000000 */
[----:B------:R-:W-:Y:S02]  /*0590*/  LOP3.LUT R12, R13, R10, RZ, 0xc0, !PT ;  /* 0x0000000a0d0c7212 */ /* 0x000fe400078ec0ff */
[----:B------:R-:W-:-:S02]  /*05a0*/  IADD3 R11, PT, PT, -R11, RZ, RZ ;  /* 0x000000ff0b0b7210 */ /* 0x000fc40007ffe1ff */
[-C--:B------:R-:W-:Y:S02]  /*05b0*/  SHF.R.U32.HI R12, RZ, R3.reuse, R12 ;  /* 0x00000003ff0c7219 */ /* 0x080fe4000001160c */
[----:B------:R-:W-:Y:S02]  /*05c0*/  LOP3.LUT P1, RZ, R11, R3, R10, 0xf8, !PT ;  /* 0x000000030bff7212 */ /* 0x000fe4000782f80a */
[C---:B------:R-:W-:Y:S02]  /*05d0*/  LOP3.LUT P0, RZ, R12.reuse, 0x1, RZ, 0xc0, !PT ;  /* 0x000000010cff7812 */ /* 0x040fe4000780c0ff */
[----:B------:R-:W-:-:S04]  /*05e0*/  LOP3.LUT P2, RZ, R12, 0x2, RZ, 0xc0, !PT ;  /* 0x000000020cff7812 */ /* 0x000fc8000784c0ff */
[----:B------:R-:W-:Y:S02]  /*05f0*/  PLOP3.LUT P0, PT, P0, P1, P2, 0xe0, 0x0 ;  /* 0x000000000000781c */ /* 0x000fe40000703c20 */
[----:B------:R-:W-:Y:S02]  /*0600*/  LOP3.LUT P1, RZ, R0, 0x7fffff, RZ, 0xc0, !PT ;  /* 0x007fffff00ff7812 */ /* 0x000fe4000782c0ff */
[----:B------:R-:W-:-:S05]  /*0610*/  SEL R3, RZ, 0x1, !P0 ;  /* 0x00000001ff037807 */ /* 0x000fca0004000000 */
[----:B------:R-:W-:-:S05]  /*0620*/  IMAD.MOV R3, RZ, RZ, -R3 ;  /* 0x000000ffff037224 */ /* 0x000fca00078e0a03 */
[----:B------:R-:W-:Y:S01]  /*0630*/  ISETP.GE.AND P0, PT, R3, RZ, PT ;  /* 0x000000ff0300720c */ /* 0x000fe20003f06270 */
[----:B------:R-:W-:-:S05]  /*0640*/  VIADD R3, R2, 0xffffff04 ;  /* 0xffffff0402037836 */ /* 0x000fca0000000000 */
[----:B------:R-:W-:-:S07]  /*0650*/  SHF.R.U32.HI R3, RZ, R3, R10 ;  /* 0x00000003ff037219 */ /* 0x000fce000001160a */
[----:B------:R-:W-:-:S05]  /*0660*/  @!P0 IADD3 R3, PT, PT, R3, 0x1, RZ ;  /* 0x0000000103038810 */ /* 0x000fca0007ffe0ff */
[----:B------:R-:W-:-:S05]  /*0670*/  @!P1 IMAD.SHL.U32 R3, R3, 0x2, RZ ;  /* 0x0000000203039824 */ /* 0x000fca00078e00ff */
[----:B------:R-:W-:Y:S01]  /*0680*/  LOP3.LUT R3, R3, 0x80000000, R0, 0xf8, !PT ;  /* 0x8000000003037812 */ /* 0x000fe200078ef800 */
[----:B------:R-:W-:Y:S06]  /*0690*/  BRA `(.L_x_51) ;  /* 0x0000000000047947 */ /* 0x000fec0003800000 */
.L_x_52:
[----:B------:R0:W1:Y:S02]  /*06a0*/  MUFU.RCP R3, R0 ;  /* 0x0000000000037308 */ /* 0x0000640000001000 */
.L_x_51:
[----:B------:R-:W-:Y:S05]  /*06b0*/  BSYNC.RECONVERGENT B1 ;  /* 0x0000000000017941 */ /* 0x000fea0003800200 */
.L_x_49:
[----:B------:R-:W-:-:S04]  /*06c0*/  MOV R9, 0x0 ;  /* 0x0000000000097802 */ /* 0x000fc80000000f00 */
[----:B01----:R-:W-:Y:S05]  /*06d0*/  RET.REL.NODEC R8 `(sigmoid_at) ;  /* 0xfffffff808487950 */ /* 0x003fea0003c3ffff */
.L_x_53:
        /* <DEDUP_REMOVED lines=10> */
.L_x_209:


//--------------------- .text.sigmoid_a           --------------------------
	.section	.text.sigmoid_a,"ax",@progbits
	.align	128
        .global         sigmoid_a
        .type           sigmoid_a,@function
        .size           sigmoid_a,(.L_x_210 - sigmoid_a)
        .other          sigmoid_a,@"STO_CUDA_ENTRY STV_DEFAULT"
sigmoid_a:
.text.sigmoid_a:
        /* <DEDUP_REMOVED lines=9> */
[----:B------:R-:W-:-:S03]  /*0090*/  IMAD.MOV.U32 R3, RZ, RZ, RZ ;  /* 0x000000ffff037224 */ /* 0x000fc600078e00ff */
[----:B--2---:R-:W-:Y:S01]  /*00a0*/  ISETP.GE.U32.AND P0, PT, R4, UR10, PT ;  /* 0x0000000a04007c0c */ /* 0x004fe2000bf06070 */
[----:B-1----:R-:W-:-:S03]  /*00b0*/  IMAD.WIDE.U32 R2, R5, UR4, R2 ;  /* 0x0000000405027c25 */ /* 0x002fc6000f8e0002 */
[----:B------:R-:W-:Y:S02]  /*00c0*/  ISETP.GE.U32.AND.EX P0, PT, RZ, UR11, PT, P0 ;  /* 0x0000000bff007c0c */ /* 0x000fe4000bf06100 */
[----:B------:R-:W-:-:S04]  /*00d0*/  ISETP.GE.U32.AND P1, PT, R2, UR8, PT ;  /* 0x0000000802007c0c */ /* 0x000fc8000bf26070 */
[----:B------:R-:W-:-:S13]  /*00e0*/  ISETP.GE.U32.OR.EX P0, PT, R3, UR9, P0, P1 ;  /* 0x0000000903007c0c */ /* 0x000fda0008706510 */
[----:B------:R-:W-:Y:S05]  /*00f0*/  @P0 EXIT ;  /* 0x000000000000094d */ /* 0x000fea0003800000 */
[----:B------:R-:W0:Y:S01]  /*0100*/  LDCU.64 UR6, c[0x0][0x380] ;  /* 0x00007000ff0677ac */ /* 0x000e220008000a00 */
[----:B------:R-:W-:Y:S02]  /*0110*/  IMAD R3, R3, UR10, RZ ;  /* 0x0000000a03037c24 */ /* 0x000fe4000f8e02ff */
[----:B------:R-:W-:Y:S01]  /*0120*/  IMAD.MOV.U32 R5, RZ, RZ, RZ ;  /* 0x000000ffff057224 */ /* 0x000fe200078e00ff */
[----:B------:R-:W1:Y:S01]  /*0130*/  LDCU.64 UR4, c[0x0][0x358] ;  /* 0x00006b00ff0477ac */ /* 0x000e620008000a00 */
[C---:B------:R-:W-:Y:S02]  /*0140*/  IMAD R3, R2.reuse, UR11, R3 ;  /* 0x0000000b02037c24 */ /* 0x040fe4000f8e0203 */
[----:B------:R-:W-:-:S04]  /*0150*/  IMAD.WIDE.U32 R4, R2, UR10, R4 ;  /* 0x0000000a02047c25 */ /* 0x000fc8000f8e0004 */
[----:B------:R-:W-:Y:S01]  /*0160*/  IMAD.IADD R5, R5, 0x1, R3 ;  /* 0x0000000105057824 */ /* 0x000fe200078e0203 */
[----:B------:R-:W-:-:S04]  /*0170*/  SHF.L.U32 R3, R4, 0x2, RZ ;  /* 0x0000000204037819 */ /* 0x000fc800000006ff */
[----:B------:R-:W-:Y:S02]  /*0180*/  SHF.L.U64.HI R4, R4, 0x2, R5 ;  /* 0x0000000204047819 */ /* 0x000fe40000010205 */
[----:B0-----:R-:W-:-:S04]  /*0190*/  IADD3 R6, P0, PT, R3, UR6, RZ ;  /* 0x0000000603067c10 */ /* 0x001fc8000ff1e0ff */
[----:B------:R-:W-:-:S05]  /*01a0*/  IADD3.X R7, PT, PT, R4, UR7, RZ, P0, !PT ;  /* 0x0000000704077c10 */ /* 0x000fca00087fe4ff */
[----:B-1----:R-:W2:Y:S01]  /*01b0*/  LDG.E R6, desc[UR4][R6.64] ;  /* 0x0000000406067981 */ /* 0x002ea2000c1e1900 */
[----:B------:R-:W-:Y:S01]  /*01c0*/  IMAD.MOV.U32 R5, RZ, RZ, 0x3bbb989d ;  /* 0x3bbb989dff057424 */ /* 0x000fe200078e00ff */
[----:B------:R-:W-:Y:S01]  /*01d0*/  BSSY.RECONVERGENT B0, `(.L_x_54) ;  /* 0x0000015000007945 */ /* 0x000fe20003800200 */
[----:B------:R-:W-:Y:S02]  /*01e0*/  IMAD.MOV.U32 R9, RZ, RZ, 0x437c0000 ;  /* 0x437c0000ff097424 */ /* 0x000fe400078e00ff */
[----:B--2---:R-:W-:-:S04]  /*01f0*/  FFMA.SAT R0, R6, -R5, 0.5 ;  /* 0x3f00000006007423 */ /* 0x004fc80000002805 */
[----:B------:R-:W-:-:S04]  /*0200*/  FFMA.RM R0, R0, R9, 12582913 ;  /* 0x4b40000100007423 */ /* 0x000fc80000004009 */
[C---:B------:R-:W-:Y:S01]  /*0210*/  FADD R5, R0.reuse, -12583039 ;  /* 0xcb40007f00057421 */ /* 0x040fe20000000000 */
[----:B------:R-:W-:-:S03]  /*0220*/  IMAD.SHL.U32 R0, R0, 0x800000, RZ ;  /* 0x0080000000007824 */ /* 0x000fc600078e00ff */
[----:B------:R-:W-:-:S04]  /*0230*/  FFMA R5, R6, -1.4426950216293334961, -R5 ;  /* 0xbfb8aa3b06057823 */ /* 0x000fc80000000805 */
[----:B------:R-:W-:-:S06]  /*0240*/  FFMA R5, R6, -1.925963033500011079e-08, R5 ;  /* 0xb2a5706006057823 */ /* 0x000fcc0000000005 */
[----:B------:R-:W0:Y:S02]  /*0250*/  MUFU.EX2 R5, R5 ;  /* 0x0000000500057308 */ /* 0x000e240000000800 */
[----:B0-----:R-:W-:-:S05]  /*0260*/  FFMA R0, R0, R5, 1 ;  /* 0x3f80000000007423 */ /* 0x001fca0000000005 */
[----:B------:R-:W-:-:S04]  /*0270*/  IADD3 R2, PT, PT, R0, 0x1800000, RZ ;  /* 0x0180000000027810 */ /* 0x000fc80007ffe0ff */
[----:B------:R-:W-:-:S04]  /*0280*/  LOP3.LUT R2, R2, 0x7f800000, RZ, 0xc0, !PT ;  /* 0x7f80000002027812 */ /* 0x000fc800078ec0ff */
[----:B------:R-:W-:-:S13]  /*0290*/  ISETP.GT.U32.AND P0, PT, R2, 0x1ffffff, PT ;  /* 0x01ffffff0200780c */ /* 0x000fda0003f04070 */
[----:B------:R-:W-:Y:S05]  /*02a0*/  @P0 BRA `(.L_x_55) ;  /* 0x00000000000c0947 */ /* 0x000fea0003800000 */
[----:B------:R-:W-:-:S07]  /*02b0*/  MOV R6, 0x2d0 ;  /* 0x000002d000067802 */ /* 0x000fce0000000f00 */
[----:B------:R-:W-:Y:S05]  /*02c0*/  CALL.REL.NOINC `($__internal_3_$__cuda_sm20_rcp_rn_f32_slowpath) ;  /* 0x00000000002c7944 */ /* 0x000fea0003c00000 */
[----:B------:R-:W-:Y:S05]  /*02d0*/  BRA `(.L_x_56) ;  /* 0x0000000000107947 */ /* 0x000fea0003800000 */
.L_x_55:
[----:B------:R-:W0:Y:S02]  /*02e0*/  MUFU.RCP R5, R0 ;  /* 0x0000000000057308 */ /* 0x000e240000001000 */
[----:B0-----:R-:W-:-:S04]  /*02f0*/  FFMA R2, R0, R5, -1 ;  /* 0xbf80000000027423 */ /* 0x001fc80000000005 */
[----:B------:R-:W-:-:S04]  /*0300*/  FADD.FTZ R2, -R2, -RZ ;  /* 0x800000ff02027221 */ /* 0x000fc80000010100 */
[----:B------:R-:W-:-:S07]  /*0310*/  FFMA R5, R5, R2, R5 ;  /* 0x0000000205057223 */ /* 0x000fce0000000005 */
.L_x_56:
[----:B------:R-:W-:Y:S05]  /*0320*/  BSYNC.RECONVERGENT B0 ;  /* 0x0000000000007941 */ /* 0x000fea0003800200 */
.L_x_54:
[----:B------:R-:W0:Y:S02]  /*0330*/  LDCU.64 UR6, c[0x0][0x388] ;  /* 0x00007100ff0677ac */ /* 0x000e240008000a00 */
[----:B0-----:R-:W-:-:S04]  /*0340*/  IADD3 R2, P0, PT, R3, UR6, RZ ;  /* 0x0000000603027c10 */ /* 0x001fc8000ff1e0ff */
[----:B------:R-:W-:-:S05]  /*0350*/  IADD3.X R3, PT, PT, R4, UR7, RZ, P0, !PT ;  /* 0x0000000704037c10 */ /* 0x000fca00087fe4ff */
[----:B------:R-:W-:Y:S01]  /*0360*/  STG.E desc[UR4][R2.64], R5 ;  /* 0x0000000502007986 */ /* 0x000fe2000c101904 */
[----:B------:R-:W-:Y:S05]  /*0370*/  EXIT ;  /* 0x000000000000794d */ /* 0x000fea0003800000 */
        .weak           $__internal_3_$__cuda_sm20_rcp_rn_f32_slowpath
        .type           $__internal_3_$__cuda_sm20_rcp_rn_f32_slowpath,@function
        .size           $__internal_3_$__cuda_sm20_rcp_rn_f32_slowpath,(.L_x_210 - $__internal_3_$__cuda_sm20_rcp_rn_f32_slowpath)
$__internal_3_$__cuda_sm20_rcp_rn_f32_slowpath:
[----:B------:R-:W-:Y:S01]  /*0380*/  IMAD.SHL.U32 R2, R0, 0x2, RZ ;  /* 0x0000000200027824 */ /* 0x000fe200078e00ff */
[----:B------:R-:W-:Y:S04]  /*0390*/  BSSY.RECONVERGENT B1, `(.L_x_57) ;  /* 0x0000030000017945 */ /* 0x000fe80003800200 */
[----:B------:R-:W-:-:S04]  /*03a0*/  SHF.R.U32.HI R2, RZ, 0x18, R2 ;  /* 0x00000018ff027819 */ /* 0x000fc80000011602 */
[----:B------:R-:W-:-:S13]  /*03b0*/  ISETP.NE.U32.AND P0, PT, R2, RZ, PT ;  /* 0x000000ff0200720c */ /* 0x000fda0003f05070 */
[----:B------:R-:W-:Y:S05]  /*03c0*/  @P0 BRA `(.L_x_58) ;  /* 0x0000000000280947 */ /* 0x000fea0003800000 */
[----:B------:R-:W-:-:S05]  /*03d0*/  IMAD.SHL.U32 R2, R0, 0x2, RZ ;  /* 0x0000000200027824 */ /* 0x000fca00078e00ff */
        /* <DEDUP_REMOVED lines=9> */
.L_x_58:
[----:B------:R-:W-:-:S04]  /*0470*/  IADD3 R5, PT, PT, R2, -0xfd, RZ ;  /* 0xffffff0302057810 */ /* 0x000fc80007ffe0ff */
        /* <DEDUP_REMOVED lines=15> */
[----:B------:R-:W-:-:S03]  /*0570*/  LOP3.LUT R10, R11, R8, RZ, 0xc0, !PT ;  /* 0x000000080b0a7212 */ /* 0x000fc600078ec0ff */
[----:B------:R-:W-:Y:S01]  /*0580*/  IMAD.MOV R9, RZ, RZ, -R9 ;  /* 0x000000ffff097224 */ /* 0x000fe200078e0a09 */
[----:B------:R-:W-:-:S04]  /*0590*/  SHF.R.U32.HI R10, RZ, R5, R10 ;  /* 0x00000005ff0a7219 */ /* 0x000fc8000001160a */
[----:B------:R-:W-:Y:S02]  /*05a0*/  LOP3.LUT P1, RZ, R9, R5, R8, 0xf8, !PT ;  /* 0x0000000509ff7212 */ /* 0x000fe4000782f808 */
[C---:B------:R-:W-:Y:S02]  /*05b0*/  LOP3.LUT P0, RZ, R10.reuse, 0x1, RZ, 0xc0, !PT ;  /* 0x000000010aff7812 */ /* 0x040fe4000780c0ff */
[----:B------:R-:W-:-:S04]  /*05c0*/  LOP3.LUT P2, RZ, R10, 0x2, RZ, 0xc0, !PT ;  /* 0x000000020aff7812 */ /* 0x000fc8000784c0ff */
[----:B------:R-:W-:Y:S02]  /*05d0*/  PLOP3.LUT P0, PT, P0, P1, P2, 0xe0, 0x0 ;  /* 0x000000000000781c */ /* 0x000fe40000703c20 */
[----:B------:R-:W-:Y:S02]  /*05e0*/  LOP3.LUT P1, RZ, R0, 0x7fffff, RZ, 0xc0, !PT ;  /* 0x007fffff00ff7812 */ /* 0x000fe4000782c0ff */
[----:B------:R-:W-:-:S04]  /*05f0*/  SEL R5, RZ, 0x1, !P0 ;  /* 0x00000001ff057807 */ /* 0x000fc80004000000 */
[----:B------:R-:W-:-:S04]  /*0600*/  IADD3 R5, PT, PT, -R5, RZ, RZ ;  /* 0x000000ff05057210 */ /* 0x000fc80007ffe1ff */
[----:B------:R-:W-:Y:S01]  /*0610*/  ISETP.GE.AND P0, PT, R5, RZ, PT ;  /* 0x000000ff0500720c */ /* 0x000fe20003f06270 */
[----:B------:R-:W-:-:S05]  /*0620*/  VIADD R5, R2, 0xffffff04 ;  /* 0xffffff0402057836 */ /* 0x000fca0000000000 */
[----:B------:R-:W-:-:S07]  /*0630*/  SHF.R.U32.HI R5, RZ, R5, R8 ;  /* 0x00000005ff057219 */ /* 0x000fce0000011608 */
[----:B------:R-:W-:-:S05]  /*0640*/  @!P0 VIADD R5, R5, 0x1 ;  /* 0x0000000105058836 */ /* 0x000fca0000000000 */
[----:B------:R-:W-:-:S04]  /*0650*/  @!P1 SHF.L.U32 R5, R5, 0x1, RZ ;  /* 0x0000000105059819 */ /* 0x000fc800000006ff */
[----:B------:R-:W-:Y:S01]  /*0660*/  LOP3.LUT R5, R5, 0x80000000, R0, 0xf8, !PT ;  /* 0x8000000005057812 */ /* 0x000fe200078ef800 */
[----:B------:R-:W-:Y:S06]  /*0670*/  BRA `(.L_x_59) ;  /* 0x0000000000047947 */ /* 0x000fec0003800000 */
.L_x_60:
[----:B------:R0:W1:Y:S02]  /*0680*/  MUFU.RCP R5, R0 ;  /* 0x0000000000057308 */ /* 0x0000640000001000 */
.L_x_59:
[----:B------:R-:W-:Y:S05]  /*0690*/  BSYNC.RECONVERGENT B1 ;  /* 0x0000000000017941 */ /* 0x000fea0003800200 */
.L_x_57:
[----:B------:R-:W-:-:S04]  /*06a0*/  IMAD.MOV.U32 R7, RZ, RZ, 0x0 ;  /* 0x00000000ff077424 */ /* 0x000fc800078e00ff */
[----:B01----:R-:W-:Y:S05]  /*06b0*/  RET.REL.NODEC R6 `(sigmoid_a) ;  /* 0xfffffff806507950 */ /* 0x003fea0003c3ffff */
.L_x_61:
        /* <DEDUP_REMOVED lines=12> */
.L_x_210:


//--------------------- .text.rdiv_at_b_for_scalar --------------------------
	.section	.text.rdiv_at_b_for_scalar,"ax",@progbits
	.align	128
        .global         rdiv_at_b_for_scalar
        .type           rdiv_at_b_for_scalar,@function
        .size           rdiv_at_b_for_scalar,(.L_x_211 - rdiv_at_b_for_scalar)
        .other          rdiv_at_b_for_scalar,@"STO_CUDA_ENTRY STV_DEFAULT"
rdiv_at_b_for_scalar:
.text.rdiv_at_b_for_scalar:
[----:B------:R-:W-:Y:S01]  /*0000*/  LDC R1, c[0x0][0x37c] ;  /* 0x0000df00ff017b82 */ /* 0x000fe20000000800 */
[----:B------:R-:W0:Y:S01]  /*0010*/  S2R R4, SR_CTAID.Y ;  /* 0x0000000000047919 */ /* 0x000e220000002600 */
[----:B------:R-:W1:Y:S01]  /*0020*/  LDCU UR4, c[0x0][0x360] ;  /* 0x00006c00ff0477ac */ /* 0x000e620008000800 */
[----:B------:R-:W-:Y:S01]  /*0030*/  IMAD.MOV.U32 R7, RZ, RZ, RZ ;  /* 0x000000ffff077224 */ /* 0x000fe200078e00ff */
[----:B------:R-:W0:Y:S01]  /*0040*/  S2R R5, SR_TID.Y ;  /* 0x0000000000057919 */ /* 0x000e220000002200 */
[----:B------:R-:W0:Y:S01]  /*0050*/  LDCU UR5, c[0x0][0x364] ;  /* 0x00006c80ff0577ac */ /* 0x000e220008000800 */
[----:B------:R-:W1:Y:S01]  /*0060*/  S2R R3, SR_CTAID.X ;  /* 0x0000000000037919 */ /* 0x000e620000002500 */
[----:B------:R-:W2:Y:S01]  /*0070*/  LDCU.64 UR6, c[0x0][0x3a0] ;  /* 0x00007400ff0677ac */ /* 0x000ea20008000a00 */
[----:B------:R-:W1:Y:S01]  /*0080*/  S2R R6, SR_TID.X ;  /* 0x0000000000067919 */ /* 0x000e620000002100 */
[----:B------:R-:W3:Y:S01]  /*0090*/  LDCU.64 UR8, c[0x0][0x398] ;  /* 0x00007300ff0877ac */ /* 0x000ee20008000a00 */
[----:B0-----:R-:W-:-:S05]  /*00a0*/  IMAD R4, R4, UR5, R5 ;  /* 0x0000000504047c24 */ /* 0x001fca000f8e0205 */
[----:B--2---:R-:W-:Y:S01]  /*00b0*/  ISETP.GE.U32.AND P0, PT, R4, UR6, PT ;  /* 0x0000000604007c0c */ /* 0x004fe2000bf06070 */
[----:B-1----:R-:W-:-:S03]  /*00c0*/  IMAD.WIDE.U32 R6, R3, UR4, R6 ;  /* 0x0000000403067c25 */ /* 0x002fc6000f8e0006 */
[----:B------:R-:W-:Y:S02]  /*00d0*/  ISETP.GE.U32.AND.EX P0, PT, RZ, UR7, PT, P0 ;  /* 0x00000007ff007c0c */ /* 0x000fe4000bf06100 */
[----:B---3--:R-:W-:-:S04]  /*00e0*/  ISETP.GE.U32.AND P1, PT, R6, UR8, PT ;  /* 0x0000000806007c0c */ /* 0x008fc8000bf26070 */
[----:B------:R-:W-:-:S13]  /*00f0*/  ISETP.GE.U32.OR.EX P0, PT, R7, UR9, P0, P1 ;  /* 0x0000000907007c0c */ /* 0x000fda0008706510 */
[----:B------:R-:W-:Y:S05]  /*0100*/  @P0 EXIT ;  /* 0x000000000000094d */ /* 0x000fea0003800000 */
[----:B------:R-:W0:Y:S01]  /*0110*/  LDCU.64 UR6, c[0x0][0x380] ;  /* 0x00007000ff0677ac */ /* 0x000e220008000a00 */
[C---:B------:R-:W-:Y:S01]  /*0120*/  IMAD.WIDE.U32 R2, R4.reuse, UR8, R6 ;  /* 0x0000000804027c25 */ /* 0x040fe2000f8e0006 */
[----:B------:R-:W1:Y:S03]  /*0130*/  LDCU.64 UR4, c[0x0][0x358] ;  /* 0x00006b00ff0477ac */ /* 0x000e660008000a00 */
[----:B------:R-:W-:Y:S01]  /*0140*/  IMAD R3, R4, UR9, R3 ;  /* 0x0000000904037c24 */ /* 0x000fe2000f8e0203 */
[C---:B0-----:R-:W-:Y:S01]  /*0150*/  LEA R8, P0, R2.reuse, UR6, 0x2 ;  /* 0x0000000602087c11 */ /* 0x041fe2000f8010ff */
[----:B------:R-:W0:Y:S03]  /*0160*/  LDCU UR6, c[0x0][0x388] ;  /* 0x00007100ff0677ac */ /* 0x000e260008000800 */
[----:B------:R-:W-:-:S06]  /*0170*/  LEA.HI.X R9, R2, UR7, R3, 0x2, P0 ;  /* 0x0000000702097c11 */ /* 0x000fcc00080f1403 */
[----:B-1----:R-:W2:Y:S01]  /*0180*/  LDG.E R9, desc[UR4][R8.64] ;  /* 0x0000000408097981 */ /* 0x002ea2000c1e1900 */
[----:B------:R-:W-:Y:S01]  /*0190*/  BSSY.RECONVERGENT B0, `(.L_x_62) ;  /* 0x000000d000007945 */ /* 0x000fe20003800200 */
[----:B0-----:R-:W-:Y:S01]  /*01a0*/  IMAD.U32 R10, RZ, RZ, UR6 ;  /* 0x00000006ff0a7e24 */ /* 0x001fe2000f8e00ff */
[----:B--2---:R-:W0:Y:S08]  /*01b0*/  MUFU.RCP R0, R9 ;  /* 0x0000000900007308 */ /* 0x004e300000001000 */
[----:B------:R-:W1:Y:S01]  /*01c0*/  FCHK P0, R10, R9 ;  /* 0x000000090a007302 */ /* 0x000e620000000000 */
[----:B0-----:R-:W-:-:S04]  /*01d0*/  FFMA R3, -R9, R0, 1 ;  /* 0x3f80000009037423 */ /* 0x001fc80000000100 */
[----:B------:R-:W-:-:S04]  /*01e0*/  FFMA R0, R0, R3, R0 ;  /* 0x0000000300007223 */ /* 0x000fc80000000000 */
[----:B------:R-:W-:-:S04]  /*01f0*/  FFMA R2, R0, UR6, RZ ;  /* 0x0000000600027c23 */ /* 0x000fc800080000ff */
[----:B------:R-:W-:-:S04]  /*0200*/  FFMA R3, -R9, R2, UR6 ;  /* 0x0000000609037e23 */ /* 0x000fc80008000102 */
[----:B------:R-:W-:Y:S01]  /*0210*/  FFMA R11, R0, R3, R2 ;  /* 0x00000003000b7223 */ /* 0x000fe20000000002 */
[----:B-1----:R-:W-:Y:S06]  /*0220*/  @!P0 BRA `(.L_x_63) ;  /* 0x00000000000c8947 */ /* 0x002fec0003800000 */
[----:B------:R-:W-:-:S07]  /*0230*/  MOV R2, 0x250 ;  /* 0x0000025000027802 */ /* 0x000fce0000000f00 */
[----:B------:R-:W-:Y:S05]  /*0240*/  CALL.REL.NOINC `($__internal_4_$__cuda_sm3x_div_rn_noftz_f32_slowpath) ;  /* 0x0000000000347944 */ /* 0x000fea0003c00000 */
[----:B------:R-:W-:-:S07]  /*0250*/  IMAD.MOV.U32 R11, RZ, RZ, R0 ;  /* 0x000000ffff0b7224 */ /* 0x000fce00078e0000 */
.L_x_63:
[----:B------:R-:W-:Y:S05]  /*0260*/  BSYNC.RECONVERGENT B0 ;  /* 0x0000000000007941 */ /* 0x000fea0003800200 */
.L_x_62:
[----:B------:R-:W0:Y:S01]  /*0270*/  LDCU.64 UR8, c[0x0][0x3a0] ;  /* 0x00007400ff0877ac */ /* 0x000e220008000a00 */
[----:B------:R-:W-:Y:S01]  /*0280*/  IMAD.MOV.U32 R5, RZ, RZ, RZ ;  /* 0x000000ffff057224 */ /* 0x000fe200078e00ff */
        /* <DEDUP_REMOVED lines=9> */
        .weak           $__internal_4_$__cuda_sm3x_div_rn_noftz_f32_slowpath
        .type           $__internal_4_$__cuda_sm3x_div_rn_noftz_f32_slowpath,@function
        .size           $__internal_4_$__cuda_sm3x_div_rn_noftz_f32_slowpath,(.L_x_211 - $__internal_4_$__cuda_sm3x_div_rn_noftz_f32_slowpath)
$__internal_4_$__cuda_sm3x_div_rn_noftz_f32_slowpath:
[----:B------:R-:W0:Y:S01]  /*0320*/  LDC R3, c[0x0][0x388] ;  /* 0x0000e200ff037b82 */ /* 0x000e220000000800 */
[----:B------:R-:W-:Y:S01]  /*0330*/  SHF.R.U32.HI R0, RZ, 0x17, R9 ;  /* 0x00000017ff007819 */ /* 0x000fe20000011609 */
[----:B------:R-:W1:Y:S01]  /*0340*/  LDCU UR6, c[0x0][0x388] ;  /* 0x00007100ff0677ac */ /* 0x000e620008000800 */
[----:B------:R-:W-:Y:S02]  /*0350*/  BSSY.RECONVERGENT B1, `(.L_x_64) ;  /* 0x0000064000017945 */ /* 0x000fe40003800200 */
[----:B------:R-:W-:-:S05]  /*0360*/  LOP3.LUT R11, R0, 0xff, RZ, 0xc0, !PT ;  /* 0x000000ff000b7812 */ /* 0x000fca00078ec0ff */
[----:B------:R-:W-:-:S05]  /*0370*/  VIADD R14, R11, 0xffffffff ;  /* 0xffffffff0b0e7836 */ /* 0x000fca0000000000 */
[----:B------:R-:W-:Y:S01]  /*0380*/  ISETP.GT.U32.AND P0, PT, R14, 0xfd, PT ;  /* 0x000000fd0e00780c */ /* 0x000fe20003f04070 */
[----:B-1----:R-:W-:Y:S01]  /*0390*/  IMAD.U32 R12, RZ, RZ, UR6 ;  /* 0x00000006ff0c7e24 */ /* 0x002fe2000f8e00ff */
[----:B0-----:R-:W-:-:S04]  /*03a0*/  SHF.R.U32.HI R0, RZ, 0x17, R3 ;  /* 0x00000017ff007819 */ /* 0x001fc80000011603 */
[----:B------:R-:W-:-:S05]  /*03b0*/  LOP3.LUT R10, R0, 0xff, RZ, 0xc0, !PT ;  /* 0x000000ff000a7812 */ /* 0x000fca00078ec0ff */
[----:B------:R-:W-:-:S05]  /*03c0*/  VIADD R13, R10, 0xffffffff ;  /* 0xffffffff0a0d7836 */ /* 0x000fca0000000000 */
[----:B------:R-:W-:-:S13]  /*03d0*/  ISETP.GT.U32.OR P0, PT, R13, 0xfd, P0 ;  /* 0x000000fd0d00780c */ /* 0x000fda0000704470 */
[----:B------:R-:W-:Y:S01]  /*03e0*/  @!P0 IMAD.MOV.U32 R8, RZ, RZ, RZ ;  /* 0x000000ffff088224 */ /* 0x000fe200078e00ff */
[----:B------:R-:W-:Y:S06]  /*03f0*/  @!P0 BRA `(.L_x_65) ;  /* 0x0000000000608947 */ /* 0x000fec0003800000 */
[----:B------:R-:W-:Y:S01]  /*0400*/  FSETP.GTU.FTZ.AND P0, PT, |R3|, +INF , PT ;  /* 0x7f8000000300780b */ /* 0x000fe20003f1c200 */
[----:B------:R-:W-:Y:S01]  /*0410*/  IMAD.MOV.U32 R0, RZ, RZ, R9 ;  /* 0x000000ffff007224 */ /* 0x000fe200078e0009 */
        /* <DEDUP_REMOVED lines=17> */
[----:B------:R-:W-:Y:S02]  /*0530*/  @P0 IMAD.MOV.U32 R8, RZ, RZ, RZ ;  /* 0x000000ffff080224 */ /* 0x000fe400078e00ff */
[----:B------:R-:W-:Y:S01]  /*0540*/  @!P0 FFMA R12, R3, 1.84467440737095516160e+19, RZ ;  /* 0x5f800000030c8823 */ /* 0x000fe200000000ff */
[----:B------:R-:W-:Y:S02]  /*0550*/  @!P0 IMAD.MOV.U32 R8, RZ, RZ, -0x40 ;  /* 0xffffffc0ff088424 */ /* 0x000fe400078e00ff */
[----:B------:R-:W-:Y:S02]  /*0560*/  @!P1 FFMA R9, R0, 1.84467440737095516160e+19, RZ ;  /* 0x5f80000000099823 */ /* 0x000fe400000000ff */
[----:B------:R-:W-:-:S07]  /*0570*/  @!P1 VIADD R8, R8, 0x40 ;  /* 0x0000004008089836 */ /* 0x000fce0000000000 */
.L_x_65:
[----:B------:R-:W-:Y:S01]  /*0580*/  LEA R0, R11, 0xc0800000, 0x17 ;  /* 0xc08000000b007811 */ /* 0x000fe200078eb8ff */
[----:B------:R-:W-:Y:S01]  /*0590*/  VIADD R10, R10, 0xffffff81 ;  /* 0xffffff810a0a7836 */ /* 0x000fe20000000000 */
[----:B------:R-:W-:Y:S03]  /*05a0*/  BSSY.RECONVERGENT B2, `(.L_x_70) ;  /* 0x0000035000027945 */ /* 0x000fe60003800200 */
[----:B------:R-:W-:Y:S01]  /*05b0*/  IMAD.IADD R9, R9, 0x1, -R0 ;  /* 0x0000000109097824 */ /* 0x000fe200078e0a00 */
[C---:B------:R-:W-:Y:S01]  /*05c0*/  IADD3 R11, PT, PT, R10.reuse, 0x7f, -R11 ;  /* 0x0000007f0a0b7810 */ /* 0x040fe20007ffe80b */
[----:B------:R-:W-:Y:S02]  /*05d0*/  IMAD R0, R10, -0x800000, R12 ;  /* 0xff8000000a007824 */ /* 0x000fe400078e020c */
[----:B------:R-:W0:Y:S01]  /*05e0*/  MUFU.RCP R3, R9 ;  /* 0x0000000900037308 */ /* 0x000e220000001000 */
[----:B------:R-:W-:Y:S01]  /*05f0*/  FADD.FTZ R13, -R9, -RZ ;  /* 0x800000ff090d7221 */ /* 0x000fe20000010100 */
[----:B------:R-:W-:-:S03]  /*0600*/  IMAD.IADD R11, R11, 0x1, R8 ;  /* 0x000000010b0b7824 */ /* 0x000fc600078e0208 */
        /* <DEDUP_REMOVED lines=8> */
[----:B------:R-:W-:-:S05]  /*0690*/  LOP3.LUT R3, R3, 0xff, RZ, 0xc0, !PT ;  /* 0x000000ff03037812 */ /* 0x000fca00078ec0ff */
[----:B------:R-:W-:-:S04]  /*06a0*/  IMAD.IADD R13, R3, 0x1, R11 ;  /* 0x00000001030d7824 */ /* 0x000fc800078e020b */
[----:B------:R-:W-:-:S05]  /*06b0*/  VIADD R3, R13, 0xffffffff ;  /* 0xffffffff0d037836 */ /* 0x000fca0000000000 */
        /* <DEDUP_REMOVED lines=10> */
[C---:B------:R-:W-:Y:S02]  /*0760*/  VIADD R10, R13.reuse, 0x20 ;  /* 0x000000200d0a7836 */ /* 0x040fe40000000000 */
[CC--:B------:R-:W-:Y:S01]  /*0770*/  FFMA.RM R8, R14.reuse, R12.reuse, R15 ;  /* 0x0000000c0e087223 */ /* 0x0c0fe2000000400f */
[----:B------:R-:W-:Y:S01]  /*0780*/  IMAD.MOV R11, RZ, RZ, -R13 ;  /* 0x000000ffff0b7224 */ /* 0x000fe200078e0a0d */
[----:B------:R-:W-:Y:S02]  /*0790*/  ISETP.NE.AND P2, PT, R13, RZ, PT ;  /* 0x000000ff0d00720c */ /* 0x000fe40003f45270 */
[----:B------:R-:W-:Y:S01]  /*07a0*/  LOP3.LUT R9, R3, 0x7fffff, RZ, 0xc0, !PT ;  /* 0x007fffff03097812 */ /* 0x000fe200078ec0ff */
[----:B------:R-:W-:Y:S01]  /*07b0*/  FFMA.RP R3, R14, R12, R15 ;  /* 0x0000000c0e037223 */ /* 0x000fe2000000800f */
[----:B------:R-:W-:Y:S02]  /*07c0*/  ISETP.NE.AND P1, PT, R13, RZ, PT ;  /* 0x000000ff0d00720c */ /* 0x000fe40003f25270 */
[----:B------:R-:W-:-:S02]  /*07d0*/  LOP3.LUT R9, R9, 0x800000, RZ, 0xfc, !PT ;  /* 0x0080000009097812 */ /* 0x000fc400078efcff */
[----:B------:R-:W-:Y:S02]  /*07e0*/  FSETP.NEU.FTZ.AND P0, PT, R3, R8, PT ;  /* 0x000000080300720b */ /* 0x000fe40003f1d000 */
[----:B------:R-:W-:Y:S02]  /*07f0*/  SHF.L.U32 R10, R9, R10, RZ ;  /* 0x0000000a090a7219 */ /* 0x000fe400000006ff */
[----:B------:R-:W-:Y:S02]  /*0800*/  SEL R8, R11, RZ, P2 ;  /* 0x000000ff0b087207 */ /* 0x000fe40001000000 */
[----:B------:R-:W-:Y:S02]  /*0810*/  ISETP.NE.AND P1, PT, R10, RZ, P1 ;  /* 0x000000ff0a00720c */ /* 0x000fe40000f25270 */
[----:B------:R-:W-:Y:S02]  /*0820*/  SHF.R.U32.HI R8, RZ, R8, R9 ;  /* 0x00000008ff087219 */ /* 0x000fe40000011609 */
[----:B------:R-:W-:-:S02]  /*0830*/  PLOP3.LUT P0, PT, P0, P1, PT, 0xf8, 0x8f ;  /* 0x00000000008f781c */ /* 0x000fc40000703f70 */
[----:B------:R-:W-:Y:S02]  /*0840*/  SHF.R.U32.HI R10, RZ, 0x1, R8 ;  /* 0x00000001ff0a7819 */ /* 0x000fe40000011608 */
[----:B------:R-:W-:-:S04]  /*0850*/  SEL R3, RZ, 0x1, !P0 ;  /* 0x00000001ff037807 */ /* 0x000fc80004000000 */
[----:B------:R-:W-:-:S04]  /*0860*/  LOP3.LUT R3, R3, 0x1, R10, 0xf8, !PT ;  /* 0x0000000103037812 */ /* 0x000fc800078ef80a */
[----:B------:R-:W-:-:S05]  /*0870*/  LOP3.LUT R3, R3, R8, RZ, 0xc0, !PT ;  /* 0x0000000803037212 */ /* 0x000fca00078ec0ff */
[----:B------:R-:W-:-:S05]  /*0880*/  IMAD.IADD R3, R10, 0x1, R3 ;  /* 0x000000010a037824 */ /* 0x000fca00078e0203 */
[----:B------:R-:W-:Y:S01]  /*0890*/  LOP3.LUT R0, R3, R0, RZ, 0xfc, !PT ;  /* 0x0000000003007212 */ /* 0x000fe200078efcff */
[----:B------:R-:W-:Y:S06]  /*08a0*/  BRA `(.L_x_73) ;  /* 0x0000000000107947 */ /* 0x000fec0003800000 */
.L_x_72:
[----:B------:R-:W-:-:S04]  /*08b0*/  LOP3.LUT R0, R0, 0x80000000, RZ, 0xc0, !PT ;  /* 0x8000000000007812 */ /* 0x000fc800078ec0ff */
[----:B------:R-:W-:Y:S01]  /*08c0*/  LOP3.LUT R0, R0, 0x7f800000, RZ, 0xfc, !PT ;  /* 0x7f80000000007812 */ /* 0x000fe200078efcff */
[----:B------:R-:W-:Y:S06]  /*08d0*/  BRA `(.L_x_73) ;  /* 0x0000000000047947 */ /* 0x000fec0003800000 */
.L_x_71:
[----:B------:R-:W-:-:S07]  /*08e0*/  IMAD R0, R11, 0x800000, R0 ;  /* 0x008000000b007824 */ /* 0x000fce00078e0200 */
.L_x_73:
[----:B------:R-:W-:Y:S05]  /*08f0*/  BSYNC.RECONVERGENT B2 ;  /* 0x0000000000027941 */ /* 0x000fea0003800200 */
.L_x_70:
[----:B------:R-:W-:Y:S05]  /*0900*/  BRA `(.L_x_74) ;  /* 0x0000000000207947 */ /* 0x000fea0003800000 */
.L_x_69:
[----:B------:R-:W-:-:S04]  /*0910*/  LOP3.LUT R0, R9, 0x80000000, R12, 0x48, !PT ;  /* 0x8000000009007812 */ /* 0x000fc800078e480c */
[----:B------:R-:W-:Y:S01]  /*0920*/  LOP3.LUT R0, R0, 0x7f800000, RZ, 0xfc, !PT ;  /* 0x7f80000000007812 */ /* 0x000fe200078efcff */
[----:B------:R-:W-:Y:S06]  /*0930*/  BRA `(.L_x_74) ;  /* 0x0000000000147947 */ /* 0x000fec0003800000 */
.L_x_68:
[----:B------:R-:W-:Y:S01]  /*0940*/  LOP3.LUT R0, R9, 0x80000000, R12, 0x48, !PT ;  /* 0x8000000009007812 */ /* 0x000fe200078e480c */
[----:B------:R-:W-:Y:S06]  /*0950*/  BRA `(.L_x_74) ;  /* 0x00000000000c7947 */ /* 0x000fec0003800000 */
.L_x_67:
[----:B------:R-:W0:Y:S01]  /*0960*/  MUFU.RSQ R0, -QNAN ;  /* 0xffc0000000007908 */ /* 0x000e220000001400 */
[----:B------:R-:W-:Y:S05]  /*0970*/  BRA `(.L_x_74) ;  /* 0x0000000000047947 */ /* 0x000fea0003800000 */
.L_x_66:
[----:B------:R-:W-:-:S07]  /*0980*/  FADD.FTZ R0, R0, R3 ;  /* 0x0000000300007221 */ /* 0x000fce0000010000 */
.L_x_74:
[----:B------:R-:W-:Y:S05]  /*0990*/  BSYNC.RECONVERGENT B1 ;  /* 0x0000000000017941 */ /* 0x000fea0003800200 */
.L_x_64:
[----:B------:R-:W-:-:S04]  /*09a0*/  IMAD.MOV.U32 R3, RZ, RZ, 0x0 ;  /* 0x00000000ff037424 */ /* 0x000fc800078e00ff */
[----:B0-----:R-:W-:Y:S05]  /*09b0*/  RET.REL.NODEC R2 `(rdiv_at_b_for_scalar) ;  /* 0xfffffff402907950 */ /* 0x001fea0003c3ffff */
.L_x_75:
        /* <DEDUP_REMOVED lines=12> */
.L_x_211:


//--------------------- .text.rdiv_a_b_for_scalar --------------------------
	.section	.text.rdiv_a_b_for_scalar,"ax",@progbits
	.align	128
        .global         rdiv_a_b_for_scalar
        .type           rdiv_a_b_for_scalar,@function
        .size           rdiv_a_b_for_scalar,(.L_x_212 - rdiv_a_b_for_scalar)
        .other          rdiv_a_b_for_scalar,@"STO_CUDA_ENTRY STV_DEFAULT"
rdiv_a_b_for_scalar:
.text.rdiv_a_b_for_scalar:
[----:B------:R-:W-:Y:S01]  /*0000*/  LDC R1, c[0x0][0x37c] ;  /* 0x0000df00ff017b82 */ /* 0x000fe20000000800 */
[----:B------:R-:W0:Y:S01]  /*0010*/  S2R R4, SR_CTAID.Y ;  /* 0x0000000000047919 */ /* 0x000e220000002600 */
[----:B------:R-:W1:Y:S01]  /*0020*/  LDCU UR4, c[0x0][0x360] ;  /* 0x00006c00ff0477ac */ /* 0x000e620008000800 */
[----:B------:R-:W0:Y:S01]  /*0030*/  S2R R3, SR_TID.Y ;  /* 0x0000000000037919 */ /* 0x000e220000002200 */
[----:B------:R-:W0:Y:S01]  /*0040*/  LDCU UR5, c[0x0][0x364] ;  /* 0x00006c80ff0577ac */ /* 0x000e220008000800 */
[----:B------:R-:W1:Y:S01]  /*0050*/  S2R R5, SR_CTAID.X ;  /* 0x0000000000057919 */ /* 0x000e620000002500 */
[----:B------:R-:W2:Y:S01]  /*0060*/  LDCU.64 UR6, c[0x0][0x3a0] ;  /* 0x00007400ff0677ac */ /* 0x000ea20008000a00 */
[----:B------:R-:W1:Y:S01]  /*0070*/  S2R R2, SR_TID.X ;  /* 0x0000000000027919 */ /* 0x000e620000002100 */
[----:B------:R-:W3:Y:S01]  /*0080*/  LDCU.64 UR8, c[0x0][0x398] ;  /* 0x00007300ff0877ac */ /* 0x000ee20008000a00 */
[----:B0-----:R-:W-:Y:S02]  /*0090*/  IMAD R4, R4, UR5, R3 ;  /* 0x0000000504047c24 */ /* 0x001fe4000f8e0203 */
[----:B------:R-:W-:-:S03]  /*00a0*/  IMAD.MOV.U32 R3, RZ, RZ, RZ ;  /* 0x000000ffff037224 */ /* 0x000fc600078e00ff */
[----:B--2---:R-:W-:Y:S01]  /*00b0*/  ISETP.GE.U32.AND P0, PT, R4, UR6, PT ;  /* 0x0000000604007c0c */ /* 0x004fe2000bf06070 */
[----:B-1----:R-:W-:-:S03]  /*00c0*/  IMAD.WIDE.U32 R2, R5, UR4, R2 ;  /* 0x0000000405027c25 */ /* 0x002fc6000f8e0002 */
[----:B------:R-:W-:Y:S02]  /*00d0*/  ISETP.GE.U32.AND.EX P0, PT, RZ, UR7, PT, P0 ;  /* 0x00000007ff007c0c */ /* 0x000fe4000bf06100 */
[----:B---3--:R-:W-:-:S04]  /*00e0*/  ISETP.GE.U32.AND P1, PT, R2, UR8, PT ;  /* 0x0000000802007c0c */ /* 0x008fc8000bf26070 */
[----:B------:R-:W-:-:S13]  /*00f0*/  ISETP.GE.U32.OR.EX P0, PT, R3, UR9, P0, P1 ;  /* 0x0000000903007c0c */ /* 0x000fda0008706510 */
[----:B------:R-:W-:Y:S05]  /*0100*/  @P0 EXIT ;  /* 0x000000000000094d */ /* 0x000fea0003800000 */
[----:B------:R-:W0:Y:S01]  /*0110*/  LDCU.64 UR8, c[0x0][0x380] ;  /* 0x00007000ff0877ac */ /* 0x000e220008000a00 */
[----:B------:R-:W-:Y:S02]  /*0120*/  IMAD R3, R3, UR6, RZ ;  /* 0x0000000603037c24 */ /* 0x000fe4000f8e02ff */
[----:B------:R-:W-:Y:S01]  /*0130*/  IMAD.MOV.U32 R5, RZ, RZ, RZ ;  /* 0x000000ffff057224 */ /* 0x000fe200078e00ff */
[----:B------:R-:W1:Y:S01]  /*0140*/  LDCU.64 UR4, c[0x0][0x358] ;  /* 0x00006b00ff0477ac */ /* 0x000e620008000a00 */
[C---:B------:R-:W-:Y:S02]  /*0150*/  IMAD R3, R2.reuse, UR7, R3 ;  /* 0x0000000702037c24 */ /* 0x040fe4000f8e0203 */
[----:B------:R-:W-:Y:S01]  /*0160*/  IMAD.WIDE.U32 R4, R2, UR6, R4 ;  /* 0x0000000602047c25 */ /* 0x000fe2000f8e0004 */
[----:B------:R-:W2:Y:S03]  /*0170*/  LDCU UR6, c[0x0][0x388] ;  /* 0x00007100ff0677ac */ /* 0x000ea60008000800 */
[----:B------:R-:W-:-:S02]  /*0180*/  IMAD.IADD R3, R5, 0x1, R3 ;  /* 0x0000000105037824 */ /* 0x000fc400078e0203 */
[----:B------:R-:W-:-:S03]  /*0190*/  IMAD.SHL.U32 R2, R4, 0x4, RZ ;  /* 0x0000000404027824 */ /* 0x000fc600078e00ff */
[----:B------:R-:W-:Y:S02]  /*01a0*/  SHF.L.U64.HI R4, R4, 0x2, R3 ;  /* 0x0000000204047819 */ /* 0x000fe40000010203 */
[----:B0-----:R-:W-:-:S04]  /*01b0*/  IADD3 R6, P0, PT, R2, UR8, RZ ;  /* 0x0000000802067c10 */ /* 0x001fc8000ff1e0ff */
[----:B------:R-:W-:-:S06]  /*01c0*/  IADD3.X R7, PT, PT, R4, UR9, RZ, P0, !PT ;  /* 0x0000000904077c10 */ /* 0x000fcc00087fe4ff */
[----:B-1----:R-:W3:Y:S01]  /*01d0*/  LDG.E R7, desc[UR4][R6.64] ;  /* 0x0000000406077981 */ /* 0x002ee2000c1e1900 */
[----:B--2---:R-:W-:Y:S01]  /*01e0*/  IMAD.U32 R10, RZ, RZ, UR6 ;  /* 0x00000006ff0a7e24 */ /* 0x004fe2000f8e00ff */
[----:B------:R-:W-:Y:S01]  /*01f0*/  BSSY.RECONVERGENT B0, `(.L_x_76) ;  /* 0x000000c000007945 */ /* 0x000fe20003800200 */
[----:B---3--:R-:W0:Y:S08]  /*0200*/  MUFU.RCP R0, R7 ;  /* 0x0000000700007308 */ /* 0x008e300000001000 */
        /* <DEDUP_REMOVED lines=8> */
[----:B------:R-:W-:Y:S05]  /*0290*/  CALL.REL.NOINC `($__internal_5_$__cuda_sm3x_div_rn_noftz_f32_slowpath) ;  /* 0x00000000001c7944 */ /* 0x000fea0003c00000 */
[----:B------:R-:W-:-:S07]  /*02a0*/  IMAD.MOV.U32 R5, RZ, RZ, R0 ;  /* 0x000000ffff057224 */ /* 0x000fce00078e0000 */
.L_x_77:
[----:B------:R-:W-:Y:S05]  /*02b0*/  BSYNC.RECONVERGENT B0 ;  /* 0x0000000000007941 */ /* 0x000fea0003800200 */
.L_x_76:
[----:B------:R-:W0:Y:S02]  /*02c0*/  LDCU.64 UR6, c[0x0][0x390] ;  /* 0x00007200ff0677ac */ /* 0x000e240008000a00 */
[----:B0-----:R-:W-:-:S04]  /*02d0*/  IADD3 R2, P0, PT, R2, UR6, RZ ;  /* 0x0000000602027c10 */ /* 0x001fc8000ff1e0ff */
[----:B------:R-:W-:-:S05]  /*02e0*/  IADD3.X R3, PT, PT, R4, UR7, RZ, P0, !PT ;  /* 0x0000000704037c10 */ /* 0x000fca00087fe4ff */
[----:B------:R-:W-:Y:S01]  /*02f0*/  STG.E desc[UR4][R2.64], R5 ;  /* 0x0000000502007986 */ /* 0x000fe2000c101904 */
[----:B------:R-:W-:Y:S05]  /*0300*/  EXIT ;  /* 0x000000000000794d */ /* 0x000fea0003800000 */
        .weak           $__internal_5_$__cuda_sm3x_div_rn_noftz_f32_slowpath
        .type           $__internal_5_$__cuda_sm3x_div_rn_noftz_f32_slowpath,@function
        .size           $__internal_5_$__cuda_sm3x_div_rn_noftz_f32_slowpath,(.L_x_212 - $__internal_5_$__cuda_sm3x_div_rn_noftz_f32_slowpath)
$__internal_5_$__cuda_sm3x_div_rn_noftz_f32_slowpath:
        /* <DEDUP_REMOVED lines=38> */
.L_x_79:
[----:B------:R-:W-:Y:S01]  /*0570*/  LEA R0, R8, 0xc0800000, 0x17 ;  /* 0xc080000008007811 */ /* 0x000fe200078eb8ff */
[----:B------:R-:W-:Y:S01]  /*0580*/  VIADD R5, R5, 0xffffff81 ;  /* 0xffffff8105057836 */ /* 0x000fe20000000000 */
[----:B------:R-:W-:Y:S03]  /*0590*/  BSSY.RECONVERGENT B2, `(.L_x_84) ;  /* 0x0000035000027945 */ /* 0x000fe60003800200 */
[----:B------:R-:W-:Y:S02]  /*05a0*/  IMAD.IADD R7, R7, 0x1, -R0 ;  /* 0x0000000107077824 */ /* 0x000fe400078e0a00 */
[C---:B------:R-:W-:Y:S01]  /*05b0*/  IMAD R0, R5.reuse, -0x800000, R9 ;  /* 0xff80000005007824 */ /* 0x040fe200078e0209 */
[----:B------:R-:W-:Y:S01]  /*05c0*/  IADD3 R5, PT, PT, R5, 0x7f, -R8 ;  /* 0x0000007f05057810 */ /* 0x000fe20007ffe808 */
[----:B------:R-:W0:Y:S01]  /*05d0*/  MUFU.RCP R3, R7 ;  /* 0x0000000700037308 */ /* 0x000e220000001000 */
[----:B------:R-:W-:-:S03]  /*05e0*/  FADD.FTZ R11, -R7, -RZ ;  /* 0x800000ff070b7221 */ /* 0x000fc60000010100 */
[----:B------:R-:W-:Y:S02]  /*05f0*/  IMAD.IADD R5, R5, 0x1, R10 ;  /* 0x0000000105057824 */ /* 0x000fe400078e020a */
        /* <DEDUP_REMOVED lines=22> */
[CCC-:B------:R-:W-:Y:S01]  /*0760*/  FFMA.RM R8, R14.reuse, R12.reuse, R9.reuse ;  /* 0x0000000c0e087223 */ /* 0x1c0fe20000004009 */
[----:B------:R-:W-:Y:S02]  /*0770*/  ISETP.NE.AND P2, PT, R7, RZ, PT ;  /* 0x000000ff0700720c */ /* 0x000fe40003f45270 */
[----:B------:R-:W-:Y:S01]  /*0780*/  LOP3.LUT R5, R3, 0x7fffff, RZ, 0xc0, !PT ;  /* 0x007fffff03057812 */ /* 0x000fe200078ec0ff */
[----:B------:R-:W-:Y:S01]  /*0790*/  FFMA.RP R3, R14, R12, R9 ;  /* 0x0000000c0e037223 */ /* 0x000fe20000008009 */
[----:B------:R-:W-:Y:S01]  /*07a0*/  ISETP.NE.AND P1, PT, R7, RZ, PT ;  /* 0x000000ff0700720c */ /* 0x000fe20003f25270 */
[----:B------:R-:W-:Y:S01]  /*07b0*/  IMAD.MOV R7, RZ, RZ, -R7 ;  /* 0x000000ffff077224 */ /* 0x000fe200078e0a07 */
        /* <DEDUP_REMOVED lines=14> */
.L_x_86:
[----:B------:R-:W-:-:S04]  /*08a0*/  LOP3.LUT R0, R0, 0x80000000, RZ, 0xc0, !PT ;  /* 0x8000000000007812 */ /* 0x000fc800078ec0ff */
[----:B------:R-:W-:Y:S01]  /*08b0*/  LOP3.LUT R0, R0, 0x7f800000, RZ, 0xfc, !PT ;  /* 0x7f80000000007812 */ /* 0x000fe200078efcff */
[----:B------:R-:W-:Y:S06]  /*08c0*/  BRA `(.L_x_87) ;  /* 0x0000000000047947 */ /* 0x000fec0003800000 */
.L_x_85:
[----:B------:R-:W-:-:S07]  /*08d0*/  IMAD R0, R5, 0x800000, R0 ;  /* 0x0080000005007824 */ /* 0x000fce00078e0200 */
.L_x_87:
[----:B------:R-:W-:Y:S05]  /*08e0*/  BSYNC.RECONVERGENT B2 ;  /* 0x0000000000027941 */ /* 0x000fea0003800200 */
.L_x_84:
[----:B------:R-:W-:Y:S05]  /*08f0*/  BRA `(.L_x_88) ;  /* 0x0000000000207947 */ /* 0x000fea0003800000 */
.L_x_83:
[----:B------:R-:W-:-:S04]  /*0900*/  LOP3.LUT R0, R7, 0x80000000, R9, 0x48, !PT ;  /* 0x8000000007007812 */ /* 0x000fc800078e4809 */
[----:B------:R-:W-:Y:S01]  /*0910*/  LOP3.LUT R0, R0, 0x7f800000, RZ, 0xfc, !PT ;  /* 0x7f80000000007812 */ /* 0x000fe200078efcff */
[----:B------:R-:W-:Y:S06]  /*0920*/  BRA `(.L_x_88) ;  /* 0x0000000000147947 */ /* 0x000fec0003800000 */
.L_x_82:
[----:B------:R-:W-:Y:S01]  /*0930*/  LOP3.LUT R0, R7, 0x80000000, R9, 0x48, !PT ;  /* 0x8000000007007812 */ /* 0x000fe200078e4809 */
[----:B------:R-:W-:Y:S06]  /*0940*/  BRA `(.L_x_88) ;  /* 0x00000000000c7947 */ /* 0x000fec0003800000 */
.L_x_81:
[----:B------:R-:W0:Y:S01]  /*0950*/  MUFU.RSQ R0, -QNAN ;  /* 0xffc0000000007908 */ /* 0x000e220000001400 */
[----:B------:R-:W-:Y:S05]  /*0960*/  BRA `(.L_x_88) ;  /* 0x0000000000047947 */ /* 0x000fea0003800000 */
.L_x_80:
[----:B------:R-:W-:-:S07]  /*0970*/  FADD.FTZ R0, R0, R3 ;  /* 0x0000000300007221 */ /* 0x000fce0000010000 */
.L_x_88:
[----:B------:R-:W-:Y:S05]  /*0980*/  BSYNC.RECONVERGENT B1 ;  /* 0x0000000000017941 */ /* 0x000fea0003800200 */
.L_x_78:
[----:B------:R-:W-:-:S04]  /*0990*/  IMAD.MOV.U32 R7, RZ, RZ, 0x0 ;  /* 0x00000000ff077424 */ /* 0x000fc800078e00ff */
[----:B0-----:R-:W-:Y:S05]  /*09a0*/  RET.REL.NODEC R6 `(rdiv_a_b_for_scalar) ;  /* 0xfffffff406947950 */ /* 0x001fea0003c3ffff */
.L_x_89:
        /* <DEDUP_REMOVED lines=13> */
.L_x_212:


//--------------------- .text.div_at_b_for_scalar --------------------------
	.section	.text.div_at_b_for_scalar,"ax",@progbits
	.align	128
        .global         div_at_b_for_scalar
        .type           div_at_b_for_scalar,@function
        .size           div_at_b_for_scalar,(.L_x_213 - div_at_b_for_scalar)
        .other          div_at_b_for_scalar,@"STO_CUDA_ENTRY STV_DEFAULT"
div_at_b_for_scalar:
.text.div_at_b_for_scalar:
        /* <DEDUP_REMOVED lines=19> */
[----:B------:R-:W1:Y:S01]  /*0130*/  LDC R13, c[0x0][0x388] ;  /* 0x0000e200ff0d7b82 */ /* 0x000e620000000800 */
[----:B------:R-:W2:Y:S02]  /*0140*/  LDCU.64 UR4, c[0x0][0x358] ;  /* 0x00006b00ff0477ac */ /* 0x000ea40008000a00 */
[----:B------:R-:W-:Y:S01]  /*0150*/  IMAD R3, R4, UR9, R3 ;  /* 0x0000000904037c24 */ /* 0x000fe2000f8e0203 */
[----:B0-----:R-:W-:-:S04]  /*0160*/  LEA R8, P0, R2, UR6, 0x2 ;  /* 0x0000000602087c11 */ /* 0x001fc8000f8010ff */
[----:B------:R-:W-:-:S05]  /*0170*/  LEA.HI.X R9, R2, UR7, R3, 0x2, P0 ;  /* 0x0000000702097c11 */ /* 0x000fca00080f1403 */
[----:B--2---:R-:W2:Y:S01]  /*0180*/  LDG.E R0, desc[UR4][R8.64] ;  /* 0x0000000408007981 */ /* 0x004ea2000c1e1900 */
[----:B-1----:R-:W0:Y:S01]  /*0190*/  MUFU.RCP R2, R13 ;  /* 0x0000000d00027308 */ /* 0x002e220000001000 */
[----:B------:R-:W-:Y:S01]  /*01a0*/  BSSY.RECONVERGENT B0, `(.L_x_90) ;  /* 0x000000b000007945 */ /* 0x000fe20003800200 */
[----:B0-----:R-:W-:-:S04]  /*01b0*/  FFMA R3, R2, -R13, 1 ;  /* 0x3f80000002037423 */ /* 0x001fc8000000080d */
[----:B------:R-:W-:Y:S02]  /*01c0*/  FFMA R3, R2, R3, R2 ;  /* 0x0000000302037223 */ /* 0x000fe40000000002 */
[----:B--2---:R-:W0:Y:S02]  /*01d0*/  FCHK P0, R0, R13 ;  /* 0x0000000d00007302 */ /* 0x004e240000000000 */
[----:B------:R-:W-:-:S04]  /*01e0*/  FFMA R2, R0, R3, RZ ;  /* 0x0000000300027223 */ /* 0x000fc800000000ff */
[----:B------:R-:W-:-:S04]  /*01f0*/  FFMA R10, R2, -R13, R0 ;  /* 0x8000000d020a7223 */ /* 0x000fc80000000000 */
[----:B------:R-:W-:Y:S01]  /*0200*/  FFMA R11, R3, R10, R2 ;  /* 0x0000000a030b7223 */ /* 0x000fe20000000002 */
[----:B0-----:R-:W-:Y:S06]  /*0210*/  @!P0 BRA `(.L_x_91) ;  /* 0x00000000000c8947 */ /* 0x001fec0003800000 */
[----:B------:R-:W-:-:S07]  /*0220*/  MOV R2, 0x240 ;  /* 0x0000024000027802 */ /* 0x000fce0000000f00 */
[----:B------:R-:W-:Y:S05]  /*0230*/  CALL.REL.NOINC `($__internal_6_$__cuda_sm3x_div_rn_noftz_f32_slowpath) ;  /* 0x0000000000347944 */ /* 0x000fea0003c00000 */
[----:B------:R-:W-:-:S07]  /*0240*/  IMAD.MOV.U32 R11, RZ, RZ, R0 ;  /* 0x000000ffff0b7224 */ /* 0x000fce00078e0000 */
.L_x_91:
[----:B------:R-:W-:Y:S05]  /*0250*/  BSYNC.RECONVERGENT B0 ;  /* 0x0000000000007941 */ /* 0x000fea0003800200 */
.L_x_90:
        /* <DEDUP_REMOVED lines=11> */
        .weak           $__internal_6_$__cuda_sm3x_div_rn_noftz_f32_slowpath
        .type           $__internal_6_$__cuda_sm3x_div_rn_noftz_f32_slowpath,@function
        .size           $__internal_6_$__cuda_sm3x_div_rn_noftz_f32_slowpath,(.L_x_213 - $__internal_6_$__cuda_sm3x_div_rn_noftz_f32_slowpath)
$__internal_6_$__cuda_sm3x_div_rn_noftz_f32_slowpath:
[----:B------:R-:W0:Y:S01]  /*0310*/  LDC R3, c[0x0][0x388] ;  /* 0x0000e200ff037b82 */ /* 0x000e220000000800 */
[--C-:B------:R-:W-:Y:S01]  /*0320*/  SHF.R.U32.HI R8, RZ, 0x17, R0.reuse ;  /* 0x00000017ff087819 */ /* 0x100fe20000011600 */
[----:B------:R-:W1:Y:S01]  /*0330*/  LDCU UR6, c[0x0][0x388] ;  /* 0x00007100ff0677ac */ /* 0x000e620008000800 */
[----:B------:R-:W-:Y:S01]  /*0340*/  BSSY.RECONVERGENT B1, `(.L_x_92) ;  /* 0x0000064000017945 */ /* 0x000fe20003800200 */
[----:B------:R-:W-:Y:S02]  /*0350*/  IMAD.MOV.U32 R11, RZ, RZ, R0 ;  /* 0x000000ffff0b7224 */ /* 0x000fe400078e0000 */
[----:B-1----:R-:W-:Y:S01]  /*0360*/  IMAD.U32 R12, RZ, RZ, UR6 ;  /* 0x00000006ff0c7e24 */ /* 0x002fe2000f8e00ff */
[----:B0-----:R-:W-:-:S04]  /*0370*/  SHF.R.U32.HI R9, RZ, 0x17, R3 ;  /* 0x00000017ff097819 */ /* 0x001fc80000011603 */
[----:B------:R-:W-:Y:S02]  /*0380*/  LOP3.LUT R10, R9, 0xff, RZ, 0xc0, !PT ;  /* 0x000000ff090a7812 */ /* 0x000fe400078ec0ff */
[----:B------:R-:W-:-:S03]  /*0390*/  LOP3.LUT R9, R8, 0xff, RZ, 0xc0, !PT ;  /* 0x000000ff08097812 */ /* 0x000fc600078ec0ff */
[----:B------:R-:W-:Y:S02]  /*03a0*/  VIADD R14, R10, 0xffffffff ;  /* 0xffffffff0a0e7836 */ /* 0x000fe40000000000 */
[----:B------:R-:W-:-:S03]  /*03b0*/  VIADD R13, R9, 0xffffffff ;  /* 0xffffffff090d7836 */ /* 0x000fc60000000000 */
[----:B------:R-:W-:-:S04]  /*03c0*/  ISETP.GT.U32.AND P0, PT, R14, 0xfd, PT ;  /* 0x000000fd0e00780c */ /* 0x000fc80003f04070 */
[----:B------:R-:W-:-:S13]  /*03d0*/  ISETP.GT.U32.OR P0, PT, R13, 0xfd, P0 ;  /* 0x000000fd0d00780c */ /* 0x000fda0000704470 */
[----:B------:R-:W-:Y:S01]  /*03e0*/  @!P0 IMAD.MOV.U32 R8, RZ, RZ, RZ ;  /* 0x000000ffff088224 */ /* 0x000fe200078e00ff */
        /* <DEDUP_REMOVED lines=24> */
.L_x_93:
        /* <DEDUP_REMOVED lines=35> */
[----:B------:R-:W-:Y:S01]  /*07a0*/  IMAD.MOV R11, RZ, RZ, -R13 ;  /* 0x000000ffff0b7224 */ /* 0x000fe200078e0a0d */
        /* <DEDUP_REMOVED lines=15> */
.L_x_100:
[----:B------:R-:W-:-:S04]  /*08a0*/  LOP3.LUT R0, R0, 0x80000000, RZ, 0xc0, !PT ;  /* 0x8000000000007812 */ /* 0x000fc800078ec0ff */
[----:B------:R-:W-:Y:S01]  /*08b0*/  LOP3.LUT R0, R0, 0x7f800000, RZ, 0xfc, !PT ;  /* 0x7f80000000007812 */ /* 0x000fe200078efcff */
[----:B------:R-:W-:Y:S06]  /*08c0*/  BRA `(.L_x_101) ;  /* 0x0000000000047947 */ /* 0x000fec0003800000 */
.L_x_99:
[----:B------:R-:W-:-:S07]  /*08d0*/  IMAD R0, R9, 0x800000, R0 ;  /* 0x0080000009007824 */ /* 0x000fce00078e0200 */
.L_x_101:
[----:B------:R-:W-:Y:S05]  /*08e0*/  BSYNC.RECONVERGENT B2 ;  /* 0x0000000000027941 */ /* 0x000fea0003800200 */
.L_x_98:
[----:B------:R-:W-:Y:S05]  /*08f0*/  BRA `(.L_x_102) ;  /* 0x0000000000207947 */ /* 0x000fea0003800000 */
.L_x_97:
[----:B------:R-:W-:-:S04]  /*0900*/  LOP3.LUT R0, R12, 0x80000000, R11, 0x48, !PT ;  /* 0x800000000c007812 */ /* 0x000fc800078e480b */
[----:B------:R-:W-:Y:S01]  /*0910*/  LOP3.LUT R0, R0, 0x7f800000, RZ, 0xfc, !PT ;  /* 0x7f80000000007812 */ /* 0x000fe200078efcff */
[----:B------:R-:W-:Y:S06]  /*0920*/  BRA `(.L_x_102) ;  /* 0x0000000000147947 */ /* 0x000fec0003800000 */
.L_x_96:
[----:B------:R-:W-:Y:S01]  /*0930*/  LOP3.LUT R0, R12, 0x80000000, R11, 0x48, !PT ;  /* 0x800000000c007812 */ /* 0x000fe200078e480b */
[----:B------:R-:W-:Y:S06]  /*0940*/  BRA `(.L_x_102) ;  /* 0x00000000000c7947 */ /* 0x000fec0003800000 */
.L_x_95:
[----:B------:R-:W0:Y:S01]  /*0950*/  MUFU.RSQ R0, -QNAN ;  /* 0xffc0000000007908 */ /* 0x000e220000001400 */
[----:B------:R-:W-:Y:S05]  /*0960*/  BRA `(.L_x_102) ;  /* 0x0000000000047947 */ /* 0x000fea0003800000 */
.L_x_94:
[----:B------:R-:W-:-:S07]  /*0970*/  FADD.FTZ R0, R0, R3 ;  /* 0x0000000300007221 */ /* 0x000fce0000010000 */
.L_x_102:
[----:B------:R-:W-:Y:S05]  /*0980*/  BSYNC.RECONVERGENT B1 ;  /* 0x0000000000017941 */ /* 0x000fea0003800200 */
.L_x_92:
[----:B------:R-:W-:-:S04]  /*0990*/  IMAD.MOV.U32 R3, RZ, RZ, 0x0 ;  /* 0x00000000ff037424 */ /* 0x000fc800078e00ff */
[----:B0-----:R-:W-:Y:S05]  /*09a0*/  RET.REL.NODEC R2 `(div_at_b_for_scalar) ;  /* 0xfffffff402947950 */ /* 0x001fea0003c3ffff */
.L_x_103:
        /* <DEDUP_REMOVED lines=13> */
.L_x_213:


//--------------------- .text.div_a_b_for_scalar  --------------------------
	.section	.text.div_a_b_for_scalar,"ax",@progbits
	.align	128
        .global         div_a_b_for_scalar
        .type           div_a_b_for_scalar,@function
        .size           div_a_b_for_scalar,(.L_x_214 - div_a_b_for_scalar)
        .other          div_a_b_for_scalar,@"STO_CUDA_ENTRY STV_DEFAULT"
div_a_b_for_scalar:
.text.div_a_b_for_scalar:
        /* <DEDUP_REMOVED lines=18> */
[----:B------:R-:W-:Y:S01]  /*0120*/  IMAD R3, R3, UR6, RZ ;  /* 0x0000000603037c24 */ /* 0x000fe2000f8e02ff */
[----:B------:R-:W1:Y:S01]  /*0130*/  LDC R9, c[0x0][0x388] ;  /* 0x0000e200ff097b82 */ /* 0x000e620000000800 */
[----:B------:R-:W-:Y:S01]  /*0140*/  IMAD.MOV.U32 R5, RZ, RZ, RZ ;  /* 0x000000ffff057224 */ /* 0x000fe200078e00ff */
[----:B------:R-:W2:Y:S01]  /*0150*/  LDCU.64 UR4, c[0x0][0x358] ;  /* 0x00006b00ff0477ac */ /* 0x000ea20008000a00 */
[C---:B------:R-:W-:Y:S02]  /*0160*/  IMAD R3, R2.reuse, UR7, R3 ;  /* 0x0000000702037c24 */ /* 0x040fe4000f8e0203 */
[----:B------:R-:W-:-:S04]  /*0170*/  IMAD.WIDE.U32 R4, R2, UR6, R4 ;  /* 0x0000000602047c25 */ /* 0x000fc8000f8e0004 */
[----:B------:R-:W-:Y:S02]  /*0180*/  IMAD.IADD R3, R5, 0x1, R3 ;  /* 0x0000000105037824 */ /* 0x000fe400078e0203 */
[----:B------:R-:W-:-:S03]  /*0190*/  IMAD.SHL.U32 R2, R4, 0x4, RZ ;  /* 0x0000000404027824 */ /* 0x000fc600078e00ff */
[----:B------:R-:W-:Y:S02]  /*01a0*/  SHF.L.U64.HI R4, R4, 0x2, R3 ;  /* 0x0000000204047819 */ /* 0x000fe40000010203 */
[----:B0-----:R-:W-:-:S04]  /*01b0*/  IADD3 R6, P0, PT, R2, UR8, RZ ;  /* 0x0000000802067c10 */ /* 0x001fc8000ff1e0ff */
[----:B------:R-:W-:-:S05]  /*01c0*/  IADD3.X R7, PT, PT, R4, UR9, RZ, P0, !PT ;  /* 0x0000000904077c10 */ /* 0x000fca00087fe4ff */
        /* <DEDUP_REMOVED lines=11> */
[----:B------:R-:W-:Y:S05]  /*0280*/  CALL.REL.NOINC `($__internal_7_$__cuda_sm3x_div_rn_noftz_f32_slowpath) ;  /* 0x00000000001c7944 */ /* 0x000fea0003c00000 */
[----:B------:R-:W-:-:S07]  /*0290*/  IMAD.MOV.U32 R5, RZ, RZ, R0 ;  /* 0x000000ffff057224 */ /* 0x000fce00078e0000 */
.L_x_105:
[----:B------:R-:W-:Y:S05]  /*02a0*/  BSYNC.RECONVERGENT B0 ;  /* 0x0000000000007941 */ /* 0x000fea0003800200 */
.L_x_104:
[----:B------:R-:W0:Y:S02]  /*02b0*/  LDCU.64 UR6, c[0x0][0x390] ;  /* 0x00007200ff0677ac */ /* 0x000e240008000a00 */
[----:B0-----:R-:W-:-:S04]  /*02c0*/  IADD3 R2, P0, PT, R2, UR6, RZ ;  /* 0x0000000602027c10 */ /* 0x001fc8000ff1e0ff */
[----:B------:R-:W-:-:S05]  /*02d0*/  IADD3.X R3, PT, PT, R4, UR7, RZ, P0, !PT ;  /* 0x0000000704037c10 */ /* 0x000fca00087fe4ff */
[----:B------:R-:W-:Y:S01]  /*02e0*/  STG.E desc[UR4][R2.64], R5 ;  /* 0x0000000502007986 */ /* 0x000fe2000c101904 */
[----:B------:R-:W-:Y:S05]  /*02f0*/  EXIT ;  /* 0x000000000000794d */ /* 0x000fea0003800000 */
        .weak           $__internal_7_$__cuda_sm3x_div_rn_noftz_f32_slowpath
        .type           $__internal_7_$__cuda_sm3x_div_rn_noftz_f32_slowpath,@function
        .size           $__internal_7_$__cuda_sm3x_div_rn_noftz_f32_slowpath,(.L_x_214 - $__internal_7_$__cuda_sm3x_div_rn_noftz_f32_slowpath)
$__internal_7_$__cuda_sm3x_div_rn_noftz_f32_slowpath:
[----:B------:R-:W0:Y:S01]  /*0300*/  LDC R3, c[0x0][0x388] ;  /* 0x0000e200ff037b82 */ /* 0x000e220000000800 */
[--C-:B------:R-:W-:Y:S01]  /*0310*/  SHF.R.U32.HI R5, RZ, 0x17, R0.reuse ;  /* 0x00000017ff057819 */ /* 0x100fe20000011600 */
[----:B------:R-:W1:Y:S01]  /*0320*/  LDCU UR6, c[0x0][0x388] ;  /* 0x00007100ff0677ac */ /* 0x000e620008000800 */
[----:B------:R-:W-:Y:S01]  /*0330*/  BSSY.RECONVERGENT B1, `(.L_x_106) ;  /* 0x0000064000017945 */ /* 0x000fe20003800200 */
[----:B------:R-:W-:Y:S01]  /*0340*/  IMAD.MOV.U32 R8, RZ, RZ, R0 ;  /* 0x000000ffff087224 */ /* 0x000fe200078e0000 */
[----:B------:R-:W-:-:S05]  /*0350*/  LOP3.LUT R5, R5, 0xff, RZ, 0xc0, !PT ;  /* 0x000000ff05057812 */ /* 0x000fca00078ec0ff */
[----:B------:R-:W-:Y:S02]  /*0360*/  VIADD R11, R5, 0xffffffff ;  /* 0xffffffff050b7836 */ /* 0x000fe40000000000 */
[----:B-1----:R-:W-:Y:S01]  /*0370*/  IMAD.U32 R9, RZ, RZ, UR6 ;  /* 0x00000006ff097e24 */ /* 0x002fe2000f8e00ff */
[----:B0-----:R-:W-:-:S04]  /*0380*/  SHF.R.U32.HI R7, RZ, 0x17, R3 ;  /* 0x00000017ff077819 */ /* 0x001fc80000011603 */
[----:B------:R-:W-:-:S05]  /*0390*/  LOP3.LUT R7, R7, 0xff, RZ, 0xc0, !PT ;  /* 0x000000ff07077812 */ /* 0x000fca00078ec0ff */
[----:B------:R-:W-:-:S05]  /*03a0*/  VIADD R12, R7, 0xffffffff ;  /* 0xffffffff070c7836 */ /* 0x000fca0000000000 */
        /* <DEDUP_REMOVED lines=27> */
.L_x_107:
        /* <DEDUP_REMOVED lines=29> */
[CC--:B------:R-:W-:Y:S01]  /*0730*/  FFMA.RZ R3, R12.reuse, R8.reuse, R13 ;  /* 0x000000080c037223 */ /* 0x0c0fe2000000c00d */
[C---:B------:R-:W-:Y:S01]  /*0740*/  VIADD R10, R7.reuse, 0x20 ;  /* 0x00000020070a7836 */ /* 0x040fe20000000000 */
[C---:B------:R-:W-:Y:S02]  /*0750*/  ISETP.NE.AND P2, PT, R7.reuse, RZ, PT ;  /* 0x000000ff0700720c */ /* 0x040fe40003f45270 */
[----:B------:R-:W-:Y:S01]  /*0760*/  ISETP.NE.AND P1, PT, R7, RZ, PT ;  /* 0x000000ff0700720c */ /* 0x000fe20003f25270 */
[----:B------:R-:W-:Y:S01]  /*0770*/  IMAD.MOV R7, RZ, RZ, -R7 ;  /* 0x000000ffff077224 */ /* 0x000fe200078e0a07 */
[----:B------:R-:W-:Y:S01]  /*0780*/  LOP3.LUT R5, R3, 0x7fffff, RZ, 0xc0, !PT ;  /* 0x007fffff03057812 */ /* 0x000fe200078ec0ff */
[CCC-:B------:R-:W-:Y:S01]  /*0790*/  FFMA.RP R3, R12.reuse, R8.reuse, R13.reuse ;  /* 0x000000080c037223 */ /* 0x1c0fe2000000800d */
[----:B------:R-:W-:Y:S02]  /*07a0*/  FFMA.RM R8, R12, R8, R13 ;  /* 0x000000080c087223 */ /* 0x000fe4000000400d */
[----:B------:R-:W-:-:S03]  /*07b0*/  LOP3.LUT R5, R5, 0x800000, RZ, 0xfc, !PT ;  /* 0x0080000005057812 */ /* 0x000fc600078efcff */
        /* <DEDUP_REMOVED lines=13> */
.L_x_114:
[----:B------:R-:W-:-:S04]  /*0890*/  LOP3.LUT R0, R0, 0x80000000, RZ, 0xc0, !PT ;  /* 0x8000000000007812 */ /* 0x000fc800078ec0ff */
[----:B------:R-:W-:Y:S01]  /*08a0*/  LOP3.LUT R0, R0, 0x7f800000, RZ, 0xfc, !PT ;  /* 0x7f80000000007812 */ /* 0x000fe200078efcff */
[----:B------:R-:W-:Y:S06]  /*08b0*/  BRA `(.L_x_115) ;  /* 0x0000000000047947 */ /* 0x000fec0003800000 */
.L_x_113:
[----:B------:R-:W-:-:S07]  /*08c0*/  IMAD R0, R5, 0x800000, R0 ;  /* 0x0080000005007824 */ /* 0x000fce00078e0200 */
.L_x_115:
[----:B------:R-:W-:Y:S05]  /*08d0*/  BSYNC.RECONVERGENT B2 ;  /* 0x0000000000027941 */ /* 0x000fea0003800200 */
.L_x_112:
[----:B------:R-:W-:Y:S05]  /*08e0*/  BRA `(.L_x_116) ;  /* 0x0000000000207947 */ /* 0x000fea0003800000 */
.L_x_111:
[----:B------:R-:W-:-:S04]  /*08f0*/  LOP3.LUT R0, R9, 0x80000000, R8, 0x48, !PT ;  /* 0x8000000009007812 */ /* 0x000fc800078e4808 */
[----:B------:R-:W-:Y:S01]  /*0900*/  LOP3.LUT R0, R0, 0x7f800000, RZ, 0xfc, !PT ;  /* 0x7f80000000007812 */ /* 0x000fe200078efcff */
[----:B------:R-:W-:Y:S06]  /*0910*/  BRA `(.L_x_116) ;  /* 0x0000000000147947 */ /* 0x000fec0003800000 */
.L_x_110:
[----:B------:R-:W-:Y:S01]  /*0920*/  LOP3.LUT R0, R9, 0x80000000, R8, 0x48, !PT ;  /* 0x8000000009007812 */ /* 0x000fe200078e4808 */
[----:B------:R-:W-:Y:S06]  /*0930*/  BRA `(.L_x_116) ;  /* 0x00000000000c7947 */ /* 0x000fec0003800000 */
.L_x_109:
[----:B------:R-:W0:Y:S01]  /*0940*/  MUFU.RSQ R0, -QNAN ;  /* 0xffc0000000007908 */ /* 0x000e220000001400 */
[----:B------:R-:W-:Y:S05]  /*0950*/  BRA `(.L_x_116) ;  /* 0x0000000000047947 */ /* 0x000fea0003800000 */
.L_x_108:
[----:B------:R-:W-:-:S07]  /*0960*/  FADD.FTZ R0, R0, R3 ;  /* 0x0000000300007221 */ /* 0x000fce0000010000 */
.L_x_116:
[----:B------:R-:W-:Y:S05]  /*0970*/  BSYNC.RECONVERGENT B1 ;  /* 0x0000000000017941 */ /* 0x000fea0003800200 */
.L_x_106:
[----:B------:R-:W-:-:S04]  /*0980*/  IMAD.MOV.U32 R7, RZ, RZ, 0x0 ;  /* 0x00000000ff077424 */ /* 0x000fc800078e00ff */
[----:B0-----:R-:W-:Y:S05]  /*0990*/  RET.REL.NODEC R6 `(div_a_b_for_scalar) ;  /* 0xfffffff406987950 */ /* 0x001fea0003c3ffff */
.L_x_117:
        /* <DEDUP_REMOVED lines=14> */
.L_x_214:


//--------------------- .text.mul_at_b_for_scalar --------------------------
	.section	.text.mul_at_b_for_scalar,"ax",@progbits
	.align	128
        .global         mul_at_b_for_scalar
        .type           mul_at_b_for_scalar,@function
        .size           mul_at_b_for_scalar,(.L_x_229 - mul_at_b_for_scalar)
        .other          mul_at_b_for_scalar,@"STO_CUDA_ENTRY STV_DEFAULT"
mul_at_b_for_scalar:
.text.mul_at_b_for_scalar:
[----:B------:R-:W-:Y:S01]  /*0000*/  LDC R1, c[0x0][0x37c] ;  /* 0x0000df00ff017b82 */ /* 0x000fe20000000800 */
[----:B------:R-:W0:Y:S01]  /*0010*/  S2R R8, SR_CTAID.Y ;  /* 0x0000000000087919 */ /* 0x000e220000002600 */
[----:B------:R-:W1:Y:S01]  /*0020*/  LDCU UR4, c[0x0][0x360] ;  /* 0x00006c00ff0477ac */ /* 0x000e620008000800 */
[----:B------:R-:W-:Y:S01]  /*0030*/  HFMA2 R3, -RZ, RZ, 0, 0 ;  /* 0x00000000ff037431 */ /* 0x000fe200000001ff */
        /* <DEDUP_REMOVED lines=17> */
[----:B------:R-:W2:Y:S01]  /*0150*/  LDCU.64 UR12, c[0x0][0x390] ;  /* 0x00007200ff0c77ac */ /* 0x000ea20008000a00 */
[C---:B0-----:R-:W-:Y:S01]  /*0160*/  LEA R6, P0, R4.reuse, UR10, 0x2 ;  /* 0x0000000a04067c11 */ /* 0x041fe2000f8010ff */
[----:B------:R-:W0:Y:S03]  /*0170*/  LDCU UR10, c[0x0][0x388] ;  /* 0x00007100ff0a77ac */ /* 0x000e260008000800 */
[----:B------:R-:W-:-:S05]  /*0180*/  LEA.HI.X R7, R4, UR11, R5, 0x2, P0 ;  /* 0x0000000b04077c11 */ /* 0x000fca00080f1405 */
[----:B-1----:R-:W0:Y:S01]  /*0190*/  LDG.E R6, desc[UR4][R6.64] ;  /* 0x0000000406067981 */ /* 0x002e22000c1e1900 */
[----:B------:R-:W-:Y:S01]  /*01a0*/  MOV R9, RZ ;  /* 0x000000ff00097202 */ /* 0x000fe20000000f00 */
[----:B------:R-:W-:Y:S02]  /*01b0*/  IMAD R3, R3, UR6, RZ ;  /* 0x0000000603037c24 */ /* 0x000fe4000f8e02ff */
[----:B------:R-:W-:-:S04]  /*01c0*/  IMAD.WIDE.U32 R4, R2, UR6, R8 ;  /* 0x0000000602047c25 */ /* 0x000fc8000f8e0008 */
[----:B------:R-:W-:Y:S01]  /*01d0*/  IMAD R3, R2, UR7, R3 ;  /* 0x0000000702037c24 */ /* 0x000fe2000f8e0203 */
[----:B--2---:R-:W-:-:S04]  /*01e0*/  LEA R2, P0, R4, UR12, 0x2 ;  /* 0x0000000c04027c11 */ /* 0x004fc8000f8010ff */
[----:B------:R-:W-:-:S04]  /*01f0*/  IADD3 R3, PT, PT, R5, R3, RZ ;  /* 0x0000000305037210 */ /* 0x000fc80007ffe0ff */
[----:B------:R-:W-:Y:S01]  /*0200*/  LEA.HI.X R3, R4, UR13, R3, 0x2, P0 ;  /* 0x0000000d04037c11 */ /* 0x000fe200080f1403 */
[----:B0-----:R-:W-:-:S05]  /*0210*/  FMUL R5, R6, UR10 ;  /* 0x0000000a06057c20 */ /* 0x001fca0008400000 */
[----:B------:R-:W-:Y:S01]  /*0220*/  STG.E desc[UR4][R2.64], R5 ;  /* 0x0000000502007986 */ /* 0x000fe2000c101904 */
[----:B------:R-:W-:Y:S05]  /*0230*/  EXIT ;  /* 0x000000000000794d */ /* 0x000fea0003800000 */
.L_x_118:
        /* <DEDUP_REMOVED lines=12> */
.L_x_229:


//--------------------- .text.mul_a_b_for_scalar  --------------------------
	.section	.text.mul_a_b_for_scalar,"ax",@progbits
	.align	128
        .global         mul_a_b_for_scalar
        .type           mul_a_b_for_scalar,@function
        .size           mul_a_b_for_scalar,(.L_x_230 - mul_a_b_for_scalar)
        .other          mul_a_b_for_scalar,@"STO_CUDA_ENTRY STV_DEFAULT"
mul_a_b_for_scalar:
.text.mul_a_b_for_scalar:
        /* <DEDUP_REMOVED lines=23> */
[----:B------:R-:W2:Y:S04]  /*0170*/  LDCU.64 UR10, c[0x0][0x390] ;  /* 0x00007200ff0a77ac */ /* 0x000ea80008000a00 */
[----:B------:R-:W-:Y:S01]  /*0180*/  IADD3 R3, PT, PT, R5, R3, RZ ;  /* 0x0000000305037210 */ /* 0x000fe20007ffe0ff */
[----:B------:R-:W-:-:S03]  /*0190*/  IMAD.SHL.U32 R5, R4, 0x4, RZ ;  /* 0x0000000404057824 */ /* 0x000fc600078e00ff */
[----:B------:R-:W-:Y:S02]  /*01a0*/  SHF.L.U64.HI R0, R4, 0x2, R3 ;  /* 0x0000000204007819 */ /* 0x000fe40000010203 */
[----:B0-----:R-:W-:Y:S01]  /*01b0*/  IADD3 R2, P0, PT, R5, UR8, RZ ;  /* 0x0000000805027c10 */ /* 0x001fe2000ff1e0ff */
[----:B------:R-:W0:Y:S03]  /*01c0*/  LDCU UR8, c[0x0][0x388] ;  /* 0x00007100ff0877ac */ /* 0x000e260008000800 */
[----:B------:R-:W-:-:S05]  /*01d0*/  IADD3.X R3, PT, PT, R0, UR9, RZ, P0, !PT ;  /* 0x0000000900037c10 */ /* 0x000fca00087fe4ff */
[----:B-1----:R-:W0:Y:S01]  /*01e0*/  LDG.E R2, desc[UR4][R2.64] ;  /* 0x0000000402027981 */ /* 0x002e22000c1e1900 */
[----:B--2---:R-:W-:-:S04]  /*01f0*/  IADD3 R4, P0, PT, R5, UR10, RZ ;  /* 0x0000000a05047c10 */ /* 0x004fc8000ff1e0ff */
[----:B------:R-:W-:Y:S01]  /*0200*/  IADD3.X R5, PT, PT, R0, UR11, RZ, P0, !PT ;  /* 0x0000000b00057c10 */ /* 0x000fe200087fe4ff */
[----:B0-----:R-:W-:-:S05]  /*0210*/  FMUL R7, R2, UR8 ;  /* 0x0000000802077c20 */ /* 0x001fca0008400000 */
[----:B------:R-:W-:Y:S01]  /*0220*/  STG.E desc[UR4][R4.64], R7 ;  /* 0x0000000704007986 */ /* 0x000fe2000c101904 */
[----:B------:R-:W-:Y:S05]  /*0230*/  EXIT ;  /* 0x000000000000794d */ /* 0x000fea0003800000 */
.L_x_119:
        /* <DEDUP_REMOVED lines=12> */
.L_x_230:


//--------------------- .text.rsub_at_b_for_scalar --------------------------
	.section	.text.rsub_at_b_for_scalar,"ax",@progbits
	.align	128
        .global         rsub_at_b_for_scalar
        .type           rsub_at_b_for_scalar,@function
        .size           rsub_at_b_for_scalar,(.L_x_231 - rsub_at_b_for_scalar)
        .other          rsub_at_b_for_scalar,@"STO_CUDA_ENTRY STV_DEFAULT"
rsub_at_b_for_scalar:
.text.rsub_at_b_for_scalar:
        /* <DEDUP_REMOVED lines=33> */
[----:B0-----:R-:W-:-:S05]  /*0210*/  FADD R5, -R6, UR10 ;  /* 0x0000000a06057e21 */ /* 0x001fca0008000100 */
[----:B------:R-:W-:Y:S01]  /*0220*/  STG.E desc[UR4][R2.64], R5 ;  /* 0x0000000502007986 */ /* 0x000fe2000c101904 */
[----:B------:R-:W-:Y:S05]  /*0230*/  EXIT ;  /* 0x000000000000794d */ /* 0x000fea0003800000 */
.L_x_120:
        /* <DEDUP_REMOVED lines=12> */
.L_x_231:


//--------------------- .text.rsub_a_b_for_scalar --------------------------
	.section	.text.rsub_a_b_for_scalar,"ax",@progbits
	.align	128
        .global         rsub_a_b_for_scalar
        .type           rsub_a_b_for_scalar,@function
        .size           rsub_a_b_for_scalar,(.L_x_232 - rsub_a_b_for_scalar)
        .other          rsub_a_b_for_scalar,@"STO_CUDA_ENTRY STV_DEFAULT"
rsub_a_b_for_scalar:
.text.rsub_a_b_for_scalar:
        /* <DEDUP_REMOVED lines=33> */
[----:B0-----:R-:W-:-:S05]  /*0210*/  FADD R7, -R2, UR8 ;  /* 0x0000000802077e21 */ /* 0x001fca0008000100 */
[----:B------:R-:W-:Y:S01]  /*0220*/  STG.E desc[UR4][R4.64], R7 ;  /* 0x0000000704007986 */ /* 0x000fe2000c101904 */
[----:B------:R-:W-:Y:S05]  /*0230*/  EXIT ;  /* 0x000000000000794d */ /* 0x000fea0003800000 */
.L_x_121:
        /* <DEDUP_REMOVED lines=12> */
.L_x_232:


//--------------------- .text.sub_at_b_for_scalar --------------------------
	.section	.text.sub_at_b_for_scalar,"ax",@progbits
	.align	128
        .global         sub_at_b_for_scalar
        .type           sub_at_b_for_scalar,@function
        .size           sub_at_b_for_scalar,(.L_x_233 - sub_at_b_for_scalar)
        .other          sub_at_b_for_scalar,@"STO_CUDA_ENTRY STV_DEFAULT"
sub_at_b_for_scalar:
.text.sub_at_b_for_scalar:
        /* <DEDUP_REMOVED lines=33> */
[----:B0-----:R-:W-:-:S05]  /*0210*/  FADD R5, R6, -UR10 ;  /* 0x8000000a06057e21 */ /* 0x001fca0008000000 */
[----:B------:R-:W-:Y:S01]  /*0220*/  STG.E desc[UR4][R2.64], R5 ;  /* 0x0000000502007986 */ /* 0x000fe2000c101904 */
[----:B------:R-:W-:Y:S05]  /*0230*/  EXIT ;  /* 0x000000000000794d */ /* 0x000fea0003800000 */
.L_x_122:
        /* <DEDUP_REMOVED lines=12> */
.L_x_233:


//--------------------- .text.sub_a_b_for_scalar  --------------------------
	.section	.text.sub_a_b_for_scalar,"ax",@progbits
	.align	128
        .global         sub_a_b_for_scalar
        .type           sub_a_b_for_scalar,@function
        .size           sub_a_b_for_scalar,(.L_x_234 - sub_a_b_for_scalar)
        .other          sub_a_b_for_scalar,@"STO_CUDA_ENTRY STV_DEFAULT"
sub_a_b_for_scalar:
.text.sub_a_b_for_scalar:
        /* <DEDUP_REMOVED lines=33> */
[----:B0-----:R-:W-:-:S05]  /*0210*/  FADD R7, R2, -UR8 ;  /* 0x8000000802077e21 */ /* 0x001fca0008000000 */
[----:B------:R-:W-:Y:S01]  /*0220*/  STG.E desc[UR4][R4.64], R7 ;  /* 0x0000000704007986 */ /* 0x000fe2000c101904 */
[----:B------:R-:W-:Y:S05]  /*0230*/  EXIT ;  /* 0x000000000000794d */ /* 0x000fea0003800000 */
.L_x_123:
        /* <DEDUP_REMOVED lines=12> */
.L_x_234:


//--------------------- .text.add_at_b_for_scalar --------------------------
	.section	.text.add_at_b_for_scalar,"ax",@progbits
	.align	128
        .global         add_at_b_for_scalar
        .type           add_at_b_for_scalar,@function
        .size           add_at_b_for_scalar,(.L_x_235 - add_at_b_for_scalar)
        .other          add_at_b_for_scalar,@"STO_CUDA_ENTRY STV_DEFAULT"
add_at_b_for_scalar:
.text.add_at_b_for_scalar:
        /* <DEDUP_REMOVED lines=33> */
[----:B0-----:R-:W-:-:S05]  /*0210*/  FADD R5, R6, UR10 ;  /* 0x0000000a06057e21 */ /* 0x001fca0008000000 */
[----:B------:R-:W-:Y:S01]  /*0220*/  STG.E desc[UR4][R2.64], R5 ;  /* 0x0000000502007986 */ /* 0x000fe2000c101904 */
[----:B------:R-:W-:Y:S05]  /*0230*/  EXIT ;  /* 0x000000000000794d */ /* 0x000fea0003800000 */
.L_x_124:
        /* <DEDUP_REMOVED lines=12> */
.L_x_235:


//--------------------- .text.add_a_b_for_scalar  --------------------------
	.section	.text.add_a_b_for_scalar,"ax",@progbits
	.align	128
        .global         add_a_b_for_scalar
        .type           add_a_b_for_scalar,@function
        .size           add_a_b_for_scalar,(.L_x_236 - add_a_b_for_scalar)
        .other          add_a_b_for_scalar,@"STO_CUDA_ENTRY STV_DEFAULT"
add_a_b_for_scalar:
.text.add_a_b_for_scalar:
        /* <DEDUP_REMOVED lines=33> */
[----:B0-----:R-:W-:-:S05]  /*0210*/  FADD R7, R2, UR8 ;  /* 0x0000000802077e21 */ /* 0x001fca0008000000 */
[----:B------:R-:W-:Y:S01]  /*0220*/  STG.E desc[UR4][R4.64], R7 ;  /* 0x0000000704007986 */ /* 0x000fe2000c101904 */
[----:B------:R-:W-:Y:S05]  /*0230*/  EXIT ;  /* 0x000000000000794d */ /* 0x000fea0003800000 */
.L_x_125:
        /* <DEDUP_REMOVED lines=12> */
.L_x_236:


//--------------------- .text.div_at_bt_for_elems --------------------------
	.section	.text.div_at_bt_for_elems,"ax",@progbits
	.align	128
        .global         div_at_bt_for_elems
        .type           div_at_bt_for_elems,@function
        .size           div_at_bt_for_elems,(.L_x_215 - div_at_bt_for_elems)
        .other          div_at_bt_for_elems,@"STO_CUDA_ENTRY STV_DEFAULT"
div_at_bt_for_elems:
.text.div_at_bt_for_elems:
        /* <DEDUP_REMOVED lines=17> */
[----:B------:R-:W0:Y:S01]  /*0110*/  LDCU.128 UR12, c[0x0][0x380] ;  /* 0x00007000ff0c77ac */ /* 0x000e220008000c00 */
[C---:B------:R-:W-:Y:S01]  /*0120*/  IMAD.WIDE.U32 R2, R4.reuse, UR8, R6 ;  /* 0x0000000804027c25 */ /* 0x040fe2000f8e0006 */
[----:B------:R-:W1:Y:S03]  /*0130*/  LDCU.64 UR4, c[0x0][0x358] ;  /* 0x00006b00ff0477ac */ /* 0x000e660008000a00 */
[----:B------:R-:W-:Y:S02]  /*0140*/  IMAD R9, R4, UR9, R3 ;  /* 0x0000000904097c24 */ /* 0x000fe4000f8e0203 */
[----:B------:R-:W-:-:S03]  /*0150*/  IMAD.SHL.U32 R3, R2, 0x4, RZ ;  /* 0x0000000402037824 */ /* 0x000fc600078e00ff */
[----:B------:R-:W-:Y:S02]  /*0160*/  SHF.L.U64.HI R0, R2, 0x2, R9 ;  /* 0x0000000202007819 */ /* 0x000fe40000010209 */
[----:B0-----:R-:W-:-:S04]  /*0170*/  IADD3 R8, P0, PT, R3, UR14, RZ ;  /* 0x0000000e03087c10 */ /* 0x001fc8000ff1e0ff */
[----:B------:R-:W-:-:S05]  /*0180*/  IADD3.X R9, PT, PT, R0, UR15, RZ, P0, !PT ;  /* 0x0000000f00097c10 */ /* 0x000fca00087fe4ff */
[----:B-1----:R-:W2:Y:S01]  /*0190*/  LDG.E R11, desc[UR4][R8.64] ;  /* 0x00000004080b7981 */ /* 0x002ea2000c1e1900 */
[----:B------:R-:W-:-:S04]  /*01a0*/  IADD3 R2, P0, PT, R3, UR12, RZ ;  /* 0x0000000c03027c10 */ /* 0x000fc8000ff1e0ff */
[----:B------:R-:W-:-:S05]  /*01b0*/  IADD3.X R3, PT, PT, R0, UR13, RZ, P0, !PT ;  /* 0x0000000d00037c10 */ /* 0x000fca00087fe4ff */
[----:B------:R-:W3:Y:S01]  /*01c0*/  LDG.E R0, desc[UR4][R2.64] ;  /* 0x0000000402007981 */ /* 0x000ee2000c1e1900 */
[----:B------:R-:W-:Y:S01]  /*01d0*/  BSSY.RECONVERGENT B0, `(.L_x_126) ;  /* 0x000000c000007945 */ /* 0x000fe20003800200 */
[----:B--2---:R-:W0:Y:S08]  /*01e0*/  MUFU.RCP R10, R11 ;  /* 0x0000000b000a7308 */ /* 0x004e300000001000 */
[----:B---3--:R-:W1:Y:S01]  /*01f0*/  FCHK P0, R0, R11 ;  /* 0x0000000b00007302 */ /* 0x008e620000000000 */
[----:B0-----:R-:W-:-:S04]  /*0200*/  FFMA R13, -R11, R10, 1 ;  /* 0x3f8000000b0d7423 */ /* 0x001fc8000000010a */
[----:B------:R-:W-:-:S04]  /*0210*/  FFMA R13, R10, R13, R10 ;  /* 0x0000000d0a0d7223 */ /* 0x000fc8000000000a */
[----:B------:R-:W-:-:S04]  /*0220*/  FFMA R10, R0, R13, RZ ;  /* 0x0000000d000a7223 */ /* 0x000fc800000000ff */
[----:B------:R-:W-:-:S04]  /*0230*/  FFMA R12, -R11, R10, R0 ;  /* 0x0000000a0b0c7223 */ /* 0x000fc80000000100 */
[----:B------:R-:W-:Y:S01]  /*0240*/  FFMA R13, R13, R12, R10 ;  /* 0x0000000c0d0d7223 */ /* 0x000fe2000000000a */
[----:B-1----:R-:W-:Y:S06]  /*0250*/  @!P0 BRA `(.L_x_127) ;  /* 0x00000000000c8947 */ /* 0x002fec0003800000 */
[----:B------:R-:W-:-:S07]  /*0260*/  MOV R2, 0x280 ;  /* 0x0000028000027802 */ /* 0x000fce0000000f00 */
[----:B------:R-:W-:Y:S05]  /*0270*/  CALL.REL.NOINC `($__internal_8_$__cuda_sm3x_div_rn_noftz_f32_slowpath) ;  /* 0x0000000000347944 */ /* 0x000fea0003c00000 */
[----:B------:R-:W-:-:S07]  /*0280*/  IMAD.MOV.U32 R13, RZ, RZ, R0 ;  /* 0x000000ffff0d7224 */ /* 0x000fce00078e0000 */
.L_x_127:
[----:B------:R-:W-:Y:S05]  /*0290*/  BSYNC.RECONVERGENT B0 ;  /* 0x0000000000007941 */ /* 0x000fea0003800200 */
.L_x_126:
        /* <DEDUP_REMOVED lines=11> */
        .weak           $__internal_8_$__cuda_sm3x_div_rn_noftz_f32_slowpath
        .type           $__internal_8_$__cuda_sm3x_div_rn_noftz_f32_slowpath,@function
        .size           $__internal_8_$__cuda_sm3x_div_rn_noftz_f32_slowpath,(.L_x_215 - $__internal_8_$__cuda_sm3x_div_rn_noftz_f32_slowpath)
$__internal_8_$__cuda_sm3x_div_rn_noftz_f32_slowpath:
[----:B------:R-:W-:Y:S01]  /*0350*/  SHF.R.U32.HI R9, RZ, 0x17, R11 ;  /* 0x00000017ff097819 */ /* 0x000fe2000001160b */
[----:B------:R-:W-:Y:S01]  /*0360*/  BSSY.RECONVERGENT B1, `(.L_x_128) ;  /* 0x0000064000017945 */ /* 0x000fe20003800200 */
[--C-:B------:R-:W-:Y:S01]  /*0370*/  SHF.R.U32.HI R3, RZ, 0x17, R0.reuse ;  /* 0x00000017ff037819 */ /* 0x100fe20000011600 */
[----:B------:R-:W-:Y:S01]  /*0380*/  IMAD.MOV.U32 R12, RZ, RZ, R0 ;  /* 0x000000ffff0c7224 */ /* 0x000fe200078e0000 */
        /* <DEDUP_REMOVED lines=32> */
.L_x_129:
        /* <DEDUP_REMOVED lines=51> */
.L_x_136:
[----:B------:R-:W-:-:S04]  /*08c0*/  LOP3.LUT R0, R0, 0x80000000, RZ, 0xc0, !PT ;  /* 0x8000000000007812 */ /* 0x000fc800078ec0ff */
[----:B------:R-:W-:Y:S01]  /*08d0*/  LOP3.LUT R0, R0, 0x7f800000, RZ, 0xfc, !PT ;  /* 0x7f80000000007812 */ /* 0x000fe200078efcff */
[----:B------:R-:W-:Y:S06]  /*08e0*/  BRA `(.L_x_137) ;  /* 0x0000000000047947 */ /* 0x000fec0003800000 */
.L_x_135:
[----:B------:R-:W-:-:S07]  /*08f0*/  IMAD R0, R9, 0x800000, R0 ;  /* 0x0080000009007824 */ /* 0x000fce00078e0200 */
.L_x_137:
[----:B------:R-:W-:Y:S05]  /*0900*/  BSYNC.RECONVERGENT B2 ;  /* 0x0000000000027941 */ /* 0x000fea0003800200 */
.L_x_134:
[----:B------:R-:W-:Y:S05]  /*0910*/  BRA `(.L_x_138) ;  /* 0x0000000000207947 */ /* 0x000fea0003800000 */
.L_x_133:
[----:B------:R-:W-:-:S04]  /*0920*/  LOP3.LUT R0, R11, 0x80000000, R12, 0x48, !PT ;  /* 0x800000000b007812 */ /* 0x000fc800078e480c */
[----:B------:R-:W-:Y:S01]  /*0930*/  LOP3.LUT R0, R0, 0x7f800000, RZ, 0xfc, !PT ;  /* 0x7f80000000007812 */ /* 0x000fe200078efcff */
[----:B------:R-:W-:Y:S06]  /*0940*/  BRA `(.L_x_138) ;  /* 0x0000000000147947 */ /* 0x000fec0003800000 */
.L_x_132:
[----:B------:R-:W-:Y:S01]  /*0950*/  LOP3.LUT R0, R11, 0x80000000, R12, 0x48, !PT ;  /* 0x800000000b007812 */ /* 0x000fe200078e480c */
[----:B------:R-:W-:Y:S06]  /*0960*/  BRA `(.L_x_138) ;  /* 0x00000000000c7947 */ /* 0x000fec0003800000 */
.L_x_131:
[----:B------:R-:W0:Y:S01]  /*0970*/  MUFU.RSQ R0, -QNAN ;  /* 0xffc0000000007908 */ /* 0x000e220000001400 */
[----:B------:R-:W-:Y:S05]  /*0980*/  BRA `(.L_x_138) ;  /* 0x0000000000047947 */ /* 0x000fea0003800000 */
.L_x_130:
[----:B------:R-:W-:-:S07]  /*0990*/  FADD.FTZ R0, R0, R3 ;  /* 0x0000000300007221 */ /* 0x000fce0000010000 */
.L_x_138:
[----:B------:R-:W-:Y:S05]  /*09a0*/  BSYNC.RECONVERGENT B1 ;  /* 0x0000000000017941 */ /* 0x000fea0003800200 */
.L_x_128:
[----:B------:R-:W-:-:S04]  /*09b0*/  IMAD.MOV.U32 R3, RZ, RZ, 0x0 ;  /* 0x00000000ff037424 */ /* 0x000fc800078e00ff */
[----:B0-----:R-:W-:Y:S05]  /*09c0*/  RET.REL.NODEC R2 `(div_at_bt_for_elems) ;  /* 0xfffffff4028c7950 */ /* 0x001fea0003c3ffff */
.L_x_139:
        /* <DEDUP_REMOVED lines=11> */
.L_x_215:


//--------------------- .text.div_a_bt_for_elems  --------------------------
	.section	.text.div_a_bt_for_elems,"ax",@progbits
	.align	128
        .global         div_a_bt_for_elems
        .type           div_a_bt_for_elems,@function
        .size           div_a_bt_for_elems,(.L_x_216 - div_a_bt_for_elems)
        .other          div_a_bt_for_elems,@"STO_CUDA_ENTRY STV_DEFAULT"
div_a_bt_for_elems:
.text.div_a_bt_for_elems:
        /* <DEDUP_REMOVED lines=21> */
[----:B------:R-:W-:Y:S01]  /*0150*/  IMAD R7, R3, UR6, RZ ;  /* 0x0000000603077c24 */ /* 0x000fe2000f8e02ff */
[----:B0-----:R-:W-:-:S04]  /*0160*/  LEA R8, P0, R6, UR14, 0x2 ;  /* 0x0000000e06087c11 */ /* 0x001fc8000f8010ff */
[----:B------:R-:W-:Y:S01]  /*0170*/  LEA.HI.X R9, R6, UR15, R5, 0x2, P0 ;  /* 0x0000000f06097c11 */ /* 0x000fe200080f1405 */
[----:B------:R-:W-:Y:S02]  /*0180*/  IMAD.MOV.U32 R5, RZ, RZ, RZ ;  /* 0x000000ffff057224 */ /* 0x000fe400078e00ff */
[C---:B------:R-:W-:Y:S02]  /*0190*/  IMAD R7, R2.reuse, UR7, R7 ;  /* 0x0000000702077c24 */ /* 0x040fe4000f8e0207 */
[----:B------:R-:W-:Y:S01]  /*01a0*/  IMAD.WIDE.U32 R4, R2, UR6, R4 ;  /* 0x0000000602047c25 */ /* 0x000fe2000f8e0004 */
[----:B-1----:R-:W2:Y:S03]  /*01b0*/  LDG.E R3, desc[UR4][R8.64] ;  /* 0x0000000408037981 */ /* 0x002ea6000c1e1900 */
[----:B------:R-:W-:Y:S02]  /*01c0*/  IMAD.IADD R5, R5, 0x1, R7 ;  /* 0x0000000105057824 */ /* 0x000fe400078e0207 */
[----:B------:R-:W-:-:S03]  /*01d0*/  IMAD.SHL.U32 R2, R4, 0x4, RZ ;  /* 0x0000000404027824 */ /* 0x000fc600078e00ff */
[----:B------:R-:W-:Y:S02]  /*01e0*/  SHF.L.U64.HI R4, R4, 0x2, R5 ;  /* 0x0000000204047819 */ /* 0x000fe40000010205 */
[----:B------:R-:W-:-:S04]  /*01f0*/  IADD3 R6, P0, PT, R2, UR12, RZ ;  /* 0x0000000c02067c10 */ /* 0x000fc8000ff1e0ff */
[----:B------:R-:W-:-:S05]  /*0200*/  IADD3.X R7, PT, PT, R4, UR13, RZ, P0, !PT ;  /* 0x0000000d04077c10 */ /* 0x000fca00087fe4ff */
[----:B------:R-:W3:Y:S01]  /*0210*/  LDG.E R0, desc[UR4][R6.64] ;  /* 0x0000000406007981 */ /* 0x000ee2000c1e1900 */
[----:B------:R-:W-:Y:S01]  /*0220*/  BSSY.RECONVERGENT B0, `(.L_x_140) ;  /* 0x000000c000007945 */ /* 0x000fe20003800200 */
[----:B--2---:R-:W0:Y:S02]  /*0230*/  MUFU.RCP R10, R3 ;  /* 0x00000003000a7308 */ /* 0x004e240000001000 */
[----:B0-----:R-:W-:-:S06]  /*0240*/  FFMA R5, -R3, R10, 1 ;  /* 0x3f80000003057423 */ /* 0x001fcc000000010a */
[----:B---3--:R-:W0:Y:S01]  /*0250*/  FCHK P0, R0, R3 ;  /* 0x0000000300007302 */ /* 0x008e220000000000 */
[----:B------:R-:W-:-:S04]  /*0260*/  FFMA R5, R10, R5, R10 ;  /* 0x000000050a057223 */ /* 0x000fc8000000000a */
[----:B------:R-:W-:-:S04]  /*0270*/  FFMA R8, R0, R5, RZ ;  /* 0x0000000500087223 */ /* 0x000fc800000000ff */
[----:B------:R-:W-:-:S04]  /*0280*/  FFMA R9, -R3, R8, R0 ;  /* 0x0000000803097223 */ /* 0x000fc80000000100 */
[----:B------:R-:W-:Y:S01]  /*0290*/  FFMA R5, R5, R9, R8 ;  /* 0x0000000905057223 */ /* 0x000fe20000000008 */
[----:B0-----:R-:W-:Y:S06]  /*02a0*/  @!P0 BRA `(.L_x_141) ;  /* 0x00000000000c8947 */ /* 0x001fec0003800000 */
[----:B------:R-:W-:-:S07]  /*02b0*/  MOV R6, 0x2d0 ;  /* 0x000002d000067802 */ /* 0x000fce0000000f00 */
[----:B------:R-:W-:Y:S05]  /*02c0*/  CALL.REL.NOINC `($__internal_9_$__cuda_sm3x_div_rn_noftz_f32_slowpath) ;  /* 0x00000000001c7944 */ /* 0x000fea0003c00000 */
[----:B------:R-:W-:-:S07]  /*02d0*/  IMAD.MOV.U32 R5, RZ, RZ, R0 ;  /* 0x000000ffff057224 */ /* 0x000fce00078e0000 */
.L_x_141:
[----:B------:R-:W-:Y:S05]  /*02e0*/  BSYNC.RECONVERGENT B0 ;  /* 0x0000000000007941 */ /* 0x000fea0003800200 */
.L_x_140:
[----:B------:R-:W0:Y:S02]  /*02f0*/  LDCU.64 UR6, c[0x0][0x390] ;  /* 0x00007200ff0677ac */ /* 0x000e240008000a00 */
[----:B0-----:R-:W-:-:S04]  /*0300*/  IADD3 R2, P0, PT, R2, UR6, RZ ;  /* 0x0000000602027c10 */ /* 0x001fc8000ff1e0ff */
[----:B------:R-:W-:-:S05]  /*0310*/  IADD3.X R3, PT, PT, R4, UR7, RZ, P0, !PT ;  /* 0x0000000704037c10 */ /* 0x000fca00087fe4ff */
[----:B------:R-:W-:Y:S01]  /*0320*/  STG.E desc[UR4][R2.64], R5 ;  /* 0x0000000502007986 */ /* 0x000fe2000c101904 */
[----:B------:R-:W-:Y:S05]  /*0330*/  EXIT ;  /* 0x000000000000794d */ /* 0x000fea0003800000 */
        .weak           $__internal_9_$__cuda_sm3x_div_rn_noftz_f32_slowpath
        .type           $__internal_9_$__cuda_sm3x_div_rn_noftz_f32_slowpath,@function
        .size           $__internal_9_$__cuda_sm3x_div_rn_noftz_f32_slowpath,(.L_x_216 - $__internal_9_$__cuda_sm3x_div_rn_noftz_f32_slowpath)
$__internal_9_$__cuda_sm3x_div_rn_noftz_f32_slowpath:
[--C-:B------:R-:W-:Y:S01]  /*0340*/  SHF.R.U32.HI R7, RZ, 0x17, R3.reuse ;  /* 0x00000017ff077819 */ /* 0x100fe20000011603 */
[----:B------:R-:W-:Y:S01]  /*0350*/  BSSY.RECONVERGENT B1, `(.L_x_142) ;  /* 0x0000064000017945 */ /* 0x000fe20003800200 */
[--C-:B------:R-:W-:Y:S01]  /*0360*/  SHF.R.U32.HI R5, RZ, 0x17, R0.reuse ;  /* 0x00000017ff057819 */ /* 0x100fe20000011600 */
[----:B------:R-:W-:Y:S01]  /*0370*/  IMAD.MOV.U32 R8, RZ, RZ, R0 ;  /* 0x000000ffff087224 */ /* 0x000fe200078e0000 */
[----:B------:R-:W-:Y:S01]  /*0380*/  LOP3.LUT R7, R7, 0xff, RZ, 0xc0, !PT ;  /* 0x000000ff07077812 */ /* 0x000fe200078ec0ff */
[----:B------:R-:W-:Y:S01]  /*0390*/  IMAD.MOV.U32 R9, RZ, RZ, R3 ;  /* 0x000000ffff097224 */ /* 0x000fe200078e0003 */
        /* <DEDUP_REMOVED lines=30> */
.L_x_143:
        /* <DEDUP_REMOVED lines=51> */
.L_x_150:
[----:B------:R-:W-:-:S04]  /*08b0*/  LOP3.LUT R0, R0, 0x80000000, RZ, 0xc0, !PT ;  /* 0x8000000000007812 */ /* 0x000fc800078ec0ff */
[----:B------:R-:W-:Y:S01]  /*08c0*/  LOP3.LUT R0, R0, 0x7f800000, RZ, 0xfc, !PT ;  /* 0x7f80000000007812 */ /* 0x000fe200078efcff */
[----:B------:R-:W-:Y:S06]  /*08d0*/  BRA `(.L_x_151) ;  /* 0x0000000000047947 */ /* 0x000fec0003800000 */
.L_x_149:
[----:B------:R-:W-:-:S07]  /*08e0*/  IMAD R0, R5, 0x800000, R0 ;  /* 0x0080000005007824 */ /* 0x000fce00078e0200 */
.L_x_151:
[----:B------:R-:W-:Y:S05]  /*08f0*/  BSYNC.RECONVERGENT B2 ;  /* 0x0000000000027941 */ /* 0x000fea0003800200 */
.L_x_148:
[----:B------:R-:W-:Y:S05]  /*0900*/  BRA `(.L_x_152) ;  /* 0x0000000000207947 */ /* 0x000fea0003800000 */
.L_x_147:
[----:B------:R-:W-:-:S04]  /*0910*/  LOP3.LUT R0, R9, 0x80000000, R8, 0x48, !PT ;  /* 0x8000000009007812 */ /* 0x000fc800078e4808 */
[----:B------:R-:W-:Y:S01]  /*0920*/  LOP3.LUT R0, R0, 0x7f800000, RZ, 0xfc, !PT ;  /* 0x7f80000000007812 */ /* 0x000fe200078efcff */
[----:B------:R-:W-:Y:S06]  /*0930*/  BRA `(.L_x_152) ;  /* 0x0000000000147947 */ /* 0x000fec0003800000 */
.L_x_146:
[----:B------:R-:W-:Y:S01]  /*0940*/  LOP3.LUT R0, R9, 0x80000000, R8, 0x48, !PT ;  /* 0x8000000009007812 */ /* 0x000fe200078e4808 */
[----:B------:R-:W-:Y:S06]  /*0950*/  BRA `(.L_x_152) ;  /* 0x00000000000c7947 */ /* 0x000fec0003800000 */
.L_x_145:
[----:B------:R-:W0:Y:S01]  /*0960*/  MUFU.RSQ R0, -QNAN ;  /* 0xffc0000000007908 */ /* 0x000e220000001400 */
[----:B------:R-:W-:Y:S05]  /*0970*/  BRA `(.L_x_152) ;  /* 0x0000000000047947 */ /* 0x000fea0003800000 */
.L_x_144:
[----:B------:R-:W-:-:S07]  /*0980*/  FADD.FTZ R0, R0, R3 ;  /* 0x0000000300007221 */ /* 0x000fce0000010000 */
.L_x_152:
[----:B------:R-:W-:Y:S05]  /*0990*/  BSYNC.RECONVERGENT B1 ;  /* 0x0000000000017941 */ /* 0x000fea0003800200 */
.L_x_142:
[----:B------:R-:W-:-:S04]  /*09a0*/  IMAD.MOV.U32 R7, RZ, RZ, 0x0 ;  /* 0x00000000ff077424 */ /* 0x000fc800078e00ff */
[----:B0-----:R-:W-:Y:S05]  /*09b0*/  RET.REL.NODEC R6 `(div_a_bt_for_elems) ;  /* 0xfffffff406907950 */ /* 0x001fea0003c3ffff */
.L_x_153:
        /* <DEDUP_REMOVED lines=12> */
.L_x_216:


//--------------------- .text.div_at_b_for_elems  --------------------------
	.section	.text.div_at_b_for_elems,"ax",@progbits
	.align	128
        .global         div_at_b_for_elems
        .type           div_at_b_for_elems,@function
        .size           div_at_b_for_elems,(.L_x_217 - div_at_b_for_elems)
        .other          div_at_b_for_elems,@"STO_CUDA_ENTRY STV_DEFAULT"
div_at_b_for_elems:
.text.div_at_b_for_elems:
        /* <DEDUP_REMOVED lines=18> */
[----:B------:R-:W-:Y:S02]  /*0120*/  IMAD R3, R7, UR6, RZ ;  /* 0x0000000607037c24 */ /* 0x000fe4000f8e02ff */
[----:B------:R-:W-:Y:S01]  /*0130*/  IMAD.MOV.U32 R9, RZ, RZ, RZ ;  /* 0x000000ffff097224 */ /* 0x000fe200078e00ff */
[----:B------:R-:W1:Y:S01]  /*0140*/  LDCU.64 UR4, c[0x0][0x358] ;  /* 0x00006b00ff0477ac */ /* 0x000e620008000a00 */
[C---:B------:R-:W-:Y:S02]  /*0150*/  IMAD R3, R6.reuse, UR7, R3 ;  /* 0x0000000706037c24 */ /* 0x040fe4000f8e0203 */
[----:B------:R-:W-:-:S04]  /*0160*/  IMAD.WIDE.U32 R4, R6, UR6, R8 ;  /* 0x0000000606047c25 */ /* 0x000fc8000f8e0008 */
[----:B------:R-:W-:Y:S02]  /*0170*/  IMAD.IADD R3, R5, 0x1, R3 ;  /* 0x0000000105037824 */ /* 0x000fe400078e0203 */
[----:B------:R-:W-:-:S03]  /*0180*/  IMAD.SHL.U32 R2, R4, 0x4, RZ ;  /* 0x0000000404027824 */ /* 0x000fc600078e00ff */
[----:B------:R-:W-:Y:S02]  /*0190*/  SHF.L.U64.HI R4, R4, 0x2, R3 ;  /* 0x0000000204047819 */ /* 0x000fe40000010203 */
[----:B0-----:R-:W-:-:S04]  /*01a0*/  IADD3 R10, P0, PT, R2, UR14, RZ ;  /* 0x0000000e020a7c10 */ /* 0x001fc8000ff1e0ff */
[----:B------:R-:W-:Y:S01]  /*01b0*/  IADD3.X R11, PT, PT, R4, UR15, RZ, P0, !PT ;  /* 0x0000000f040b7c10 */ /* 0x000fe200087fe4ff */
[----:B------:R-:W-:-:S04]  /*01c0*/  IMAD.WIDE.U32 R6, R8, UR8, R6 ;  /* 0x0000000808067c25 */ /* 0x000fc8000f8e0006 */
[----:B-1----:R-:W2:Y:S01]  /*01d0*/  LDG.E R3, desc[UR4][R10.64] ;  /* 0x000000040a037981 */ /* 0x002ea2000c1e1900 */
[----:B------:R-:W-:Y:S01]  /*01e0*/  IMAD R9, R8, UR9, R7 ;  /* 0x0000000908097c24 */ /* 0x000fe2000f8e0207 */
[----:B------:R-:W-:-:S04]  /*01f0*/  LEA R8, P0, R6, UR12, 0x2 ;  /* 0x0000000c06087c11 */ /* 0x000fc8000f8010ff */
[----:B------:R-:W-:-:S05]  /*0200*/  LEA.HI.X R9, R6, UR13, R9, 0x2, P0 ;  /* 0x0000000d06097c11 */ /* 0x000fca00080f1409 */
        /* <DEDUP_REMOVED lines=11> */
[----:B------:R-:W-:Y:S05]  /*02c0*/  CALL.REL.NOINC `($__internal_10_$__cuda_sm3x_div_rn_noftz_f32_slowpath) ;  /* 0x00000000001c7944 */ /* 0x000fea0003c00000 */
[----:B------:R-:W-:-:S07]  /*02d0*/  IMAD.MOV.U32 R5, RZ, RZ, R0 ;  /* 0x000000ffff057224 */ /* 0x000fce00078e0000 */
.L_x_155:
[----:B------:R-:W-:Y:S05]  /*02e0*/  BSYNC.RECONVERGENT B0 ;  /* 0x0000000000007941 */ /* 0x000fea0003800200 */
.L_x_154:
[----:B------:R-:W0:Y:S02]  /*02f0*/  LDCU.64 UR6, c[0x0][0x390] ;  /* 0x00007200ff0677ac */ /* 0x000e240008000a00 */
[----:B0-----:R-:W-:-:S04]  /*0300*/  IADD3 R2, P0, PT, R2, UR6, RZ ;  /* 0x0000000602027c10 */ /* 0x001fc8000ff1e0ff */
[----:B------:R-:W-:-:S05]  /*0310*/  IADD3.X R3, PT, PT, R4, UR7, RZ, P0, !PT ;  /* 0x0000000704037c10 */ /* 0x000fca00087fe4ff */
[----:B------:R-:W-:Y:S01]  /*0320*/  STG.E desc[UR4][R2.64], R5 ;  /* 0x0000000502007986 */ /* 0x000fe2000c101904 */
[----:B------:R-:W-:Y:S05]  /*0330*/  EXIT ;  /* 0x000000000000794d */ /* 0x000fea0003800000 */
        .weak           $__internal_10_$__cuda_sm3x_div_rn_noftz_f32_slowpath
        .type           $__internal_10_$__cuda_sm3x_div_rn_noftz_f32_slowpath,@function
        .size           $__internal_10_$__cuda_sm3x_div_rn_noftz_f32_slowpath,(.L_x_217 - $__internal_10_$__cuda_sm3x_div_rn_noftz_f32_slowpath)
$__internal_10_$__cuda_sm3x_div_rn_noftz_f32_slowpath:
        /* <DEDUP_REMOVED lines=36> */
.L_x_157:
        /* <DEDUP_REMOVED lines=51> */
.L_x_164:
[----:B------:R-:W-:-:S04]  /*08b0*/  LOP3.LUT R0, R0, 0x80000000, RZ, 0xc0, !PT ;  /* 0x8000000000007812 */ /* 0x000fc800078ec0ff */
[----:B------:R-:W-:Y:S01]  /*08c0*/  LOP3.LUT R0, R0, 0x7f800000, RZ, 0xfc, !PT ;  /* 0x7f80000000007812 */ /* 0x000fe200078efcff */
[----:B------:R-:W-:Y:S06]  /*08d0*/  BRA `(.L_x_165) ;  /* 0x0000000000047947 */ /* 0x000fec0003800000 */
.L_x_163:
[----:B------:R-:W-:-:S07]  /*08e0*/  IMAD R0, R5, 0x800000, R0 ;  /* 0x0080000005007824 */ /* 0x000fce00078e0200 */
.L_x_165:
[----:B------:R-:W-:Y:S05]  /*08f0*/  BSYNC.RECONVERGENT B2 ;  /* 0x0000000000027941 */ /* 0x000fea0003800200 */
.L_x_162:
[----:B------:R-:W-:Y:S05]  /*0900*/  BRA `(.L_x_166) ;  /* 0x0000000000207947 */ /* 0x000fea0003800000 */
.L_x_161:
[----:B------:R-:W-:-:S04]  /*0910*/  LOP3.LUT R0, R9, 0x80000000, R8, 0x48, !PT ;  /* 0x8000000009007812 */ /* 0x000fc800078e4808 */
[----:B------:R-:W-:Y:S01]  /*0920*/  LOP3.LUT R0, R0, 0x7f800000, RZ, 0xfc, !PT ;  /* 0x7f80000000007812 */ /* 0x000fe200078efcff */
[----:B------:R-:W-:Y:S06]  /*0930*/  BRA `(.L_x_166) ;  /* 0x0000000000147947 */ /* 0x000fec0003800000 */
.L_x_160:
[----:B------:R-:W-:Y:S01]  /*0940*/  LOP3.LUT R0, R9, 0x80000000, R8, 0x48, !PT ;  /* 0x8000000009007812 */ /* 0x000fe200078e4808 */
[----:B------:R-:W-:Y:S06]  /*0950*/  BRA `(.L_x_166) ;  /* 0x00000000000c7947 */ /* 0x000fec0003800000 */
.L_x_159:
[----:B------:R-:W0:Y:S01]  /*0960*/  MUFU.RSQ R0, -QNAN ;  /* 0xffc0000000007908 */ /* 0x000e220000001400 */
[----:B------:R-:W-:Y:S05]  /*0970*/  BRA `(.L_x_166) ;  /* 0x0000000000047947 */ /* 0x000fea0003800000 */
.L_x_158:
[----:B------:R-:W-:-:S07]  /*0980*/  FADD.FTZ R0, R0, R3 ;  /* 0x0000000300007221 */ /* 0x000fce0000010000 */
.L_x_166:
[----:B------:R-:W-:Y:S05]  /*0990*/  BSYNC.RECONVERGENT B1 ;  /* 0x0000000000017941 */ /* 0x000fea0003800200 */
.L_x_156:
[----:B------:R-:W-:-:S04]  /*09a0*/  IMAD.MOV.U32 R7, RZ, RZ, 0x0 ;  /* 0x00000000ff077424 */ /* 0x000fc800078e00ff */
[----:B0-----:R-:W-:Y:S05]  /*09b0*/  RET.REL.NODEC R6 `(div_at_b_for_elems) ;  /* 0xfffffff406907950 */ /* 0x001fea0003c3ffff */
.L_x_167:
        /* <DEDUP_REMOVED lines=12> */
.L_x_217:


//--------------------- .text.div_a_b_for_elems   --------------------------
	.section	.text.div_a_b_for_elems,"ax",@progbits
	.align	128
        .global         div_a_b_for_elems
        .type           div_a_b_for_elems,@function
        .size           div_a_b_for_elems,(.L_x_218 - div_a_b_for_elems)
        .other          div_a_b_for_elems,@"STO_CUDA_ENTRY STV_DEFAULT"
div_a_b_for_elems:
.text.div_a_b_for_elems:
        /* <DEDUP_REMOVED lines=42> */
[----:B------:R-:W-:Y:S05]  /*02a0*/  CALL.REL.NOINC `($__internal_11_$__cuda_sm3x_div_rn_noftz_f32_slowpath) ;  /* 0x00000000001c7944 */ /* 0x000fea0003c00000 */
[----:B------:R-:W-:-:S07]  /*02b0*/  IMAD.MOV.U32 R11, RZ, RZ, R0 ;  /* 0x000000ffff0b7224 */ /* 0x000fce00078e0000 */
.L_x_169:
[----:B------:R-:W-:Y:S05]  /*02c0*/  BSYNC.RECONVERGENT B0 ;  /* 0x0000000000007941 */ /* 0x000fea0003800200 */
.L_x_168:
[----:B------:R-:W0:Y:S02]  /*02d0*/  LDCU.64 UR6, c[0x0][0x390] ;  /* 0x00007200ff0677ac */ /* 0x000e240008000a00 */
[----:B0-----:R-:W-:-:S04]  /*02e0*/  IADD3 R4, P0, PT, R4, UR6, RZ ;  /* 0x0000000604047c10 */ /* 0x001fc8000ff1e0ff */
[----:B------:R-:W-:-:S05]  /*02f0*/  IADD3.X R5, PT, PT, R2, UR7, RZ, P0, !PT ;  /* 0x0000000702057c10 */ /* 0x000fca00087fe4ff */
[----:B------:R-:W-:Y:S01]  /*0300*/  STG.E desc[UR4][R4.64], R11 ;  /* 0x0000000b04007986 */ /* 0x000fe2000c101904 */
[----:B------:R-:W-:Y:S05]  /*0310*/  EXIT ;  /* 0x000000000000794d */ /* 0x000fea0003800000 */
        .weak           $__internal_11_$__cuda_sm3x_div_rn_noftz_f32_slowpath
        .type           $__internal_11_$__cuda_sm3x_div_rn_noftz_f32_slowpath,@function
        .size           $__internal_11_$__cuda_sm3x_div_rn_noftz_f32_slowpath,(.L_x_218 - $__internal_11_$__cuda_sm3x_div_rn_noftz_f32_slowpath)
$__internal_11_$__cuda_sm3x_div_rn_noftz_f32_slowpath:
        /* <DEDUP_REMOVED lines=36> */
.L_x_171:
        /* <DEDUP_REMOVED lines=51> */
.L_x_178:
[----:B------:R-:W-:-:S04]  /*0890*/  LOP3.LUT R0, R0, 0x80000000, RZ, 0xc0, !PT ;  /* 0x8000000000007812 */ /* 0x000fc800078ec0ff */
[----:B------:R-:W-:Y:S01]  /*08a0*/  LOP3.LUT R0, R0, 0x7f800000, RZ, 0xfc, !PT ;  /* 0x7f80000000007812 */ /* 0x000fe200078efcff */
[----:B------:R-:W-:Y:S06]  /*08b0*/  BRA `(.L_x_179) ;  /* 0x0000000000047947 */ /* 0x000fec0003800000 */
.L_x_177:
[----:B------:R-:W-:-:S07]  /*08c0*/  IMAD R0, R5, 0x800000, R0 ;  /* 0x0080000005007824 */ /* 0x000fce00078e0200 */
.L_x_179:
[----:B------:R-:W-:Y:S05]  /*08d0*/  BSYNC.RECONVERGENT B2 ;  /* 0x0000000000027941 */ /* 0x000fea0003800200 */
.L_x_176:
[----:B------:R-:W-:Y:S05]  /*08e0*/  BRA `(.L_x_180) ;  /* 0x0000000000207947 */ /* 0x000fea0003800000 */
.L_x_175:
[----:B------:R-:W-:-:S04]  /*08f0*/  LOP3.LUT R0, R9, 0x80000000, R8, 0x48, !PT ;  /* 0x8000000009007812 */ /* 0x000fc800078e4808 */
[----:B------:R-:W-:Y:S01]  /*0900*/  LOP3.LUT R0, R0, 0x7f800000, RZ, 0xfc, !PT ;  /* 0x7f80000000007812 */ /* 0x000fe200078efcff */
[----:B------:R-:W-:Y:S06]  /*0910*/  BRA `(.L_x_180) ;  /* 0x0000000000147947 */ /* 0x000fec0003800000 */
.L_x_174:
[----:B------:R-:W-:Y:S01]  /*0920*/  LOP3.LUT R0, R9, 0x80000000, R8, 0x48, !PT ;  /* 0x8000000009007812 */ /* 0x000fe200078e4808 */
[----:B------:R-:W-:Y:S06]  /*0930*/  BRA `(.L_x_180) ;  /* 0x00000000000c7947 */ /* 0x000fec0003800000 */
.L_x_173:
[----:B------:R-:W0:Y:S01]  /*0940*/  MUFU.RSQ R0, -QNAN ;  /* 0xffc0000000007908 */ /* 0x000e220000001400 */
[----:B------:R-:W-:Y:S05]  /*0950*/  BRA `(.L_x_180) ;  /* 0x0000000000047947 */ /* 0x000fea0003800000 */
.L_x_172:
[----:B------:R-:W-:-:S07]  /*0960*/  FADD.FTZ R0, R0, R3 ;  /* 0x0000000300007221 */ /* 0x000fce0000010000 */
.L_x_180:
[----:B------:R-:W-:Y:S05]  /*0970*/  BSYNC.RECONVERGENT B1 ;  /* 0x0000000000017941 */ /* 0x000fea0003800200 */
.L_x_170:
[----:B------:R-:W-:-:S04]  /*0980*/  IMAD.MOV.U32 R7, RZ, RZ, 0x0 ;  /* 0x00000000ff077424 */ /* 0x000fc800078e00ff */
[----:B0-----:R-:W-:Y:S05]  /*0990*/  RET.REL.NODEC R6 `(div_a_b_for_elems) ;  /* 0xfffffff406987950 */ /* 0x001fea0003c3ffff */
.L_x_181:
        /* <DEDUP_REMOVED lines=14> */
.L_x_218:


//--------------------- .text.mul_at_bt_for_elems --------------------------
	.section	.text.mul_at_bt_for_elems,"ax",@progbits
	.align	128
        .global         mul_at_bt_for_elems
        .type           mul_at_bt_for_elems,@function
        .size           mul_at_bt_for_elems,(.L_x_241 - mul_at_bt_for_elems)
        .other          mul_at_bt_for_elems,@"STO_CUDA_ENTRY STV_DEFAULT"
mul_at_bt_for_elems:
.text.mul_at_bt_for_elems:
        /* <DEDUP_REMOVED lines=21> */
[C---:B------:R-:W-:Y:S01]  /*0150*/  IMAD.SHL.U32 R6, R4.reuse, 0x4, RZ ;  /* 0x0000000404067824 */ /* 0x040fe200078e00ff */
[----:B------:R-:W2:Y:S02]  /*0160*/  LDCU.64 UR10, c[0x0][0x390] ;  /* 0x00007200ff0a77ac */ /* 0x000ea40008000a00 */
[----:B------:R-:W-:-:S02]  /*0170*/  SHF.L.U64.HI R0, R4, 0x2, R5 ;  /* 0x0000000204007819 */ /* 0x000fc40000010205 */
[C---:B0-----:R-:W-:Y:S02]  /*0180*/  IADD3 R4, P0, PT, R6.reuse, UR12, RZ ;  /* 0x0000000c06047c10 */ /* 0x041fe4000ff1e0ff */
[----:B------:R-:W-:Y:S02]  /*0190*/  IADD3 R6, P1, PT, R6, UR14, RZ ;  /* 0x0000000e06067c10 */ /* 0x000fe4000ff3e0ff */
[C---:B------:R-:W-:Y:S02]  /*01a0*/  IADD3.X R5, PT, PT, R0.reuse, UR13, RZ, P0, !PT ;  /* 0x0000000d00057c10 */ /* 0x040fe400087fe4ff */
[----:B------:R-:W-:-:S03]  /*01b0*/  IADD3.X R7, PT, PT, R0, UR15, RZ, P1, !PT ;  /* 0x0000000f00077c10 */ /* 0x000fc60008ffe4ff */
[----:B-1----:R-:W3:Y:S04]  /*01c0*/  LDG.E R4, desc[UR4][R4.64] ;  /* 0x0000000404047981 */ /* 0x002ee8000c1e1900 */
[----:B------:R-:W3:Y:S01]  /*01d0*/  LDG.E R7, desc[UR4][R6.64] ;  /* 0x0000000406077981 */ /* 0x000ee2000c1e1900 */
[----:B------:R-:W-:Y:S02]  /*01e0*/  HFMA2 R9, -RZ, RZ, 0, 0 ;  /* 0x00000000ff097431 */ /* 0x000fe400000001ff */
[----:B------:R-:W-:-:S04]  /*01f0*/  IMAD R3, R3, UR6, RZ ;  /* 0x0000000603037c24 */ /* 0x000fc8000f8e02ff */
[C---:B------:R-:W-:Y:S02]  /*0200*/  IMAD R3, R2.reuse, UR7, R3 ;  /* 0x0000000702037c24 */ /* 0x040fe4000f8e0203 */
[----:B------:R-:W-:-:S04]  /*0210*/  IMAD.WIDE.U32 R8, R2, UR6, R8 ;  /* 0x0000000602087c25 */ /* 0x000fc8000f8e0008 */
[----:B------:R-:W-:Y:S01]  /*0220*/  IMAD.IADD R3, R9, 0x1, R3 ;  /* 0x0000000109037824 */ /* 0x000fe200078e0203 */
[----:B--2---:R-:W-:-:S04]  /*0230*/  LEA R2, P0, R8, UR10, 0x2 ;  /* 0x0000000a08027c11 */ /* 0x004fc8000f8010ff */
[----:B------:R-:W-:Y:S01]  /*0240*/  LEA.HI.X R3, R8, UR11, R3, 0x2, P0 ;  /* 0x0000000b08037c11 */ /* 0x000fe200080f1403 */
[----:B---3--:R-:W-:-:S05]  /*0250*/  FMUL R9, R4, R7 ;  /* 0x0000000704097220 */ /* 0x008fca0000400000 */
[----:B------:R-:W-:Y:S01]  /*0260*/  STG.E desc[UR4][R2.64], R9 ;  /* 0x0000000902007986 */ /* 0x000fe2000c101904 */
[----:B------:R-:W-:Y:S05]  /*0270*/  EXIT ;  /* 0x000000000000794d */ /* 0x000fea0003800000 */
.L_x_182:
        /* <DEDUP_REMOVED lines=16> */
.L_x_241:


//--------------------- .text.mul_a_bt_for_elems  --------------------------
	.section	.text.mul_a_bt_for_elems,"ax",@progbits
	.align	128
        .global         mul_a_bt_for_elems
        .type           mul_a_bt_for_elems,@function
        .size           mul_a_bt_for_elems,(.L_x_242 - mul_a_bt_for_elems)
        .other          mul_a_bt_for_elems,@"STO_CUDA_ENTRY STV_DEFAULT"
mul_a_bt_for_elems:
.text.mul_a_bt_for_elems:
        /* <DEDUP_REMOVED lines=18> */
[----:B------:R-:W-:Y:S02]  /*0120*/  IMAD.MOV.U32 R7, RZ, RZ, RZ ;  /* 0x000000ffff077224 */ /* 0x000fe400078e00ff */
[----:B------:R-:W-:Y:S01]  /*0130*/  IMAD R9, R3, UR6, RZ ;  /* 0x0000000603097c24 */ /* 0x000fe2000f8e02ff */
[----:B------:R-:W1:Y:S01]  /*0140*/  LDCU.64 UR4, c[0x0][0x358] ;  /* 0x00006b00ff0477ac */ /* 0x000e620008000a00 */
[C---:B------:R-:W-:Y:S01]  /*0150*/  IMAD.WIDE.U32 R4, R2.reuse, UR6, R6 ;  /* 0x0000000602047c25 */ /* 0x040fe2000f8e0006 */
[----:B------:R-:W2:Y:S03]  /*0160*/  LDCU.64 UR10, c[0x0][0x390] ;  /* 0x00007200ff0a77ac */ /* 0x000ea60008000a00 */
[----:B------:R-:W-:Y:S02]  /*0170*/  IMAD R7, R2, UR7, R9 ;  /* 0x0000000702077c24 */ /* 0x000fe4000f8e0209 */
[----:B------:R-:W-:-:S03]  /*0180*/  IMAD.WIDE.U32 R8, R6, UR8, R2 ;  /* 0x0000000806087c25 */ /* 0x000fc6000f8e0002 */
[----:B------:R-:W-:Y:S01]  /*0190*/  IADD3 R3, PT, PT, R5, R7, RZ ;  /* 0x0000000705037210 */ /* 0x000fe20007ffe0ff */
[----:B------:R-:W-:Y:S02]  /*01a0*/  IMAD.SHL.U32 R5, R4, 0x4, RZ ;  /* 0x0000000404057824 */ /* 0x000fe400078e00ff */
[----:B------:R-:W-:Y:S01]  /*01b0*/  IMAD R7, R6, UR9, R9 ;  /* 0x0000000906077c24 */ /* 0x000fe2000f8e0209 */
[----:B0-----:R-:W-:Y:S02]  /*01c0*/  LEA R6, P1, R8, UR14, 0x2 ;  /* 0x0000000e08067c11 */ /* 0x001fe4000f8210ff */
[----:B------:R-:W-:Y:S02]  /*01d0*/  SHF.L.U64.HI R0, R4, 0x2, R3 ;  /* 0x0000000204007819 */ /* 0x000fe40000010203 */
[----:B------:R-:W-:Y:S02]  /*01e0*/  IADD3 R2, P0, PT, R5, UR12, RZ ;  /* 0x0000000c05027c10 */ /* 0x000fe4000ff1e0ff */
[----:B------:R-:W-:-:S02]  /*01f0*/  LEA.HI.X R7, R8, UR15, R7, 0x2, P1 ;  /* 0x0000000f08077c11 */ /* 0x000fc400088f1407 */
[----:B------:R-:W-:-:S04]  /*0200*/  IADD3.X R3, PT, PT, R0, UR13, RZ, P0, !PT ;  /* 0x0000000d00037c10 */ /* 0x000fc800087fe4ff */
[----:B-1----:R-:W3:Y:S04]  /*0210*/  LDG.E R7, desc[UR4][R6.64] ;  /* 0x0000000406077981 */ /* 0x002ee8000c1e1900 */
[----:B------:R-:W3:Y:S01]  /*0220*/  LDG.E R2, desc[UR4][R2.64] ;  /* 0x0000000402027981 */ /* 0x000ee2000c1e1900 */
[----:B--2---:R-:W-:-:S04]  /*0230*/  IADD3 R4, P0, PT, R5, UR10, RZ ;  /* 0x0000000a05047c10 */ /* 0x004fc8000ff1e0ff */
[----:B------:R-:W-:Y:S01]  /*0240*/  IADD3.X R5, PT, PT, R0, UR11, RZ, P0, !PT ;  /* 0x0000000b00057c10 */ /* 0x000fe200087fe4ff */
[----:B---3--:R-:W-:-:S05]  /*0250*/  FMUL R9, R2, R7 ;  /* 0x0000000702097220 */ /* 0x008fca0000400000 */
[----:B------:R-:W-:Y:S01]  /*0260*/  STG.E desc[UR4][R4.64], R9 ;  /* 0x0000000904007986 */ /* 0x000fe2000c101904 */
[----:B------:R-:W-:Y:S05]  /*0270*/  EXIT ;  /* 0x000000000000794d */ /* 0x000fea0003800000 */
.L_x_183:
        /* <DEDUP_REMOVED lines=16> */
.L_x_242:


//--------------------- .text.mul_at_b_for_elems  --------------------------
	.section	.text.mul_at_b_for_elems,"ax",@progbits
	.align	128
        .global         mul_at_b_for_elems
        .type           mul_at_b_for_elems,@function
        .size           mul_at_b_for_elems,(.L_x_243 - mul_at_b_for_elems)
        .other          mul_at_b_for_elems,@"STO_CUDA_ENTRY STV_DEFAULT"
mul_at_b_for_elems:
.text.mul_at_b_for_elems:
        /* <DEDUP_REMOVED lines=32> */
[----:B------:R-:W-:-:S03]  /*0200*/  IADD3.X R7, PT, PT, R3, UR15, RZ, P1, !PT ;  /* 0x0000000f03077c10 */ /* 0x000fc60008ffe4ff */
[----:B-1----:R-:W3:Y:S04]  /*0210*/  LDG.E R4, desc[UR4][R4.64] ;  /* 0x0000000404047981 */ /* 0x002ee8000c1e1900 */
[----:B------:R-:W3:Y:S01]  /*0220*/  LDG.E R7, desc[UR4][R6.64] ;  /* 0x0000000406077981 */ /* 0x000ee2000c1e1900 */
[----:B--2---:R-:W-:-:S04]  /*0230*/  IADD3 R2, P0, PT, R0, UR10, RZ ;  /* 0x0000000a00027c10 */ /* 0x004fc8000ff1e0ff */
[----:B------:R-:W-:Y:S01]  /*0240*/  IADD3.X R3, PT, PT, R3, UR11, RZ, P0, !PT ;  /* 0x0000000b03037c10 */ /* 0x000fe200087fe4ff */
[----:B---3--:R-:W-:-:S05]  /*0250*/  FMUL R9, R4, R7 ;  /* 0x0000000704097220 */ /* 0x008fca0000400000 */
[----:B------:R-:W-:Y:S01]  /*0260*/  STG.E desc[UR4][R2.64], R9 ;  /* 0x0000000902007986 */ /* 0x000fe2000c101904 */
[----:B------:R-:W-:Y:S05]  /*0270*/  EXIT ;  /* 0x000000000000794d */ /* 0x000fea0003800000 */
.L_x_184:
        /* <DEDUP_REMOVED lines=16> */
.L_x_243:


//--------------------- .text.mul_a_b_for_elems   --------------------------
	.section	.text.mul_a_b_for_elems,"ax",@progbits
	.align	128
        .global         mul_a_b_for_elems
        .type           mul_a_b_for_elems,@function
        .size           mul_a_b_for_elems,(.L_x_244 - mul_a_b_for_elems)
        .other          mul_a_b_for_elems,@"STO_CUDA_ENTRY STV_DEFAULT"
mul_a_b_for_elems:
.text.mul_a_b_for_elems:
        /* <DEDUP_REMOVED lines=26> */
[C---:B0-----:R-:W-:Y:S02]  /*01a0*/  IADD3 R4, P1, PT, R6.reuse, UR10, RZ ;  /* 0x0000000a06047c10 */ /* 0x041fe4000ff3e0ff */
[----:B------:R-:W-:Y:S02]  /*01b0*/  IADD3 R2, P0, PT, R6, UR8, RZ ;  /* 0x0000000806027c10 */ /* 0x000fe4000ff1e0ff */
[C---:B------:R-:W-:Y:S02]  /*01c0*/  IADD3.X R5, PT, PT, R0.reuse, UR11, RZ, P1, !PT ;  /* 0x0000000b00057c10 */ /* 0x040fe40008ffe4ff */
[----:B------:R-:W-:Y:S01]  /*01d0*/  IADD3.X R3, PT, PT, R0, UR9, RZ, P0, !PT ;  /* 0x0000000900037c10 */ /* 0x000fe200087fe4ff */
[----:B------:R-:W0:Y:S03]  /*01e0*/  LDCU.64 UR8, c[0x0][0x390] ;  /* 0x00007200ff0877ac */ /* 0x000e260008000a00 */
[----:B-1----:R-:W2:Y:S04]  /*01f0*/  LDG.E R5, desc[UR4][R4.64] ;  /* 0x0000000404057981 */ /* 0x002ea8000c1e1900 */
[----:B------:R-:W2:Y:S01]  /*0200*/  LDG.E R2, desc[UR4][R2.64] ;  /* 0x0000000402027981 */ /* 0x000ea2000c1e1900 */
[----:B0-----:R-:W-:-:S04]  /*0210*/  IADD3 R6, P0, PT, R6, UR8, RZ ;  /* 0x0000000806067c10 */ /* 0x001fc8000ff1e0ff */
[----:B------:R-:W-:Y:S01]  /*0220*/  IADD3.X R7, PT, PT, R0, UR9, RZ, P0, !PT ;  /* 0x0000000900077c10 */ /* 0x000fe200087fe4ff */
[----:B--2---:R-:W-:-:S05]  /*0230*/  FMUL R9, R2, R5 ;  /* 0x0000000502097220 */ /* 0x004fca0000400000 */
[----:B------:R-:W-:Y:S01]  /*0240*/  STG.E desc[UR4][R6.64], R9 ;  /* 0x0000000906007986 */ /* 0x000fe2000c101904 */
[----:B------:R-:W-:Y:S05]  /*0250*/  EXIT ;  /* 0x000000000000794d */ /* 0x000fea0003800000 */
.L_x_185:
        /* <DEDUP_REMOVED lines=10> */
.L_x_244:


//--------------------- .text.mul_at_bt           --------------------------
	.section	.text.mul_at_bt,"ax",@progbits
	.align	128
        .global         mul_at_bt
        .type           mul_at_bt,@function
        .size           mul_at_bt,(.L_x_245 - mul_at_bt)
        .other          mul_at_bt,@"STO_CUDA_ENTRY STV_DEFAULT"
mul_at_bt:
.text.mul_at_bt:
[----:B------:R-:W-:Y:S01]  /*0000*/  LDC R1, c[0x0][0x37c] ;  /* 0x0000df00ff017b82 */ /* 0x000fe20000000800 */
[----:B------:R-:W0:Y:S07]  /*0010*/  S2R R28, SR_TID.X ;  /* 0x00000000001c7919 */ /* 0x000e2e0000002100 */
[----:B------:R-:W1:Y:S01]  /*0020*/  S2UR UR5, SR_CTAID.X ;  /* 0x00000000000579c3 */ /* 0x000e620000002500 */
[----:B------:R-:W2:Y:S01]  /*0030*/  LDCU.64 UR10, c[0x0][0x3a8] ;  /* 0x00007500ff0a77ac */ /* 0x000ea20008000a00 */
[----:B------:R-:W-:Y:S01]  /*0040*/  HFMA2 R22, -RZ, RZ, 0, 0 ;  /* 0x00000000ff167431 */ /* 0x000fe200000001ff */
[----:B------:R-:W3:Y:S01]  /*0050*/  S2R R27, SR_CTAID.Y ;  /* 0x00000000001b7919 */ /* 0x000ee20000002600 */
[----:B------:R-:W1:Y:S01]  /*0060*/  LDCU UR4, c[0x0][0x360] ;  /* 0x00006c00ff0477ac */ /* 0x000e620008000800 */
[----:B------:R-:W3:Y:S01]  /*0070*/  S2R R2, SR_TID.Y ;  /* 0x0000000000027919 */ /* 0x000ee20000002200 */
[----:B------:R-:W3:Y:S01]  /*0080*/  LDCU UR6, c[0x0][0x364] ;  /* 0x00006c80ff0677ac */ /* 0x000ee20008000800 */
[----:B------:R-:W4:Y:S01]  /*0090*/  LDCU.64 UR20, c[0x0][0x3a0] ;  /* 0x00007400ff1477ac */ /* 0x000f220008000a00 */
[----:B------:R-:W0:Y:S01]  /*00a0*/  LDCU.64 UR8, c[0x0][0x358] ;  /* 0x00006b00ff0877ac */ /* 0x000e220008000a00 */
[----:B--2---:R-:W-:-:S02]  /*00b0*/  UISETP.NE.U32.AND UP0, UPT, UR10, URZ, UPT ;  /* 0x000000ff0a00728c */ /* 0x004fc4000bf05070 */
[----:B-1----:R-:W-:Y:S02]  /*00c0*/  UIMAD.WIDE.U32 UR4, UR4, UR5, URZ ;  /* 0x00000005040472a5 */ /* 0x002fe4000f8e00ff */
[----:B------:R-:W-:-:S04]  /*00d0*/  UISETP.NE.AND.EX UP0, UPT, UR11, URZ, UPT, UP0 ;  /* 0x000000ff0b00728c */ /* 0x000fc8000bf05300 */
[----:B0-----:R-:W-:-:S04]  /*00e0*/  IADD3 R3, P0, PT, R28, UR4, RZ ;  /* 0x000000041c037c10 */ /* 0x001fc8000ff1e0ff */
[----:B------:R-:W-:Y:S01]  /*00f0*/  IADD3.X R0, PT, PT, RZ, UR5, RZ, P0, !PT ;  /* 0x00000005ff007c10 */ /* 0x000fe200087fe4ff */
[----:B---3--:R-:W-:Y:S01]  /*0100*/  IMAD R26, R27, UR6, R2 ;  /* 0x000000061b1a7c24 */ /* 0x008fe2000f8e0202 */
[----:B----4-:R-:W-:Y:S07]  /*0110*/  BRA.U !UP0, `(.L_x_186) ;  /* 0x0000000908287547 */ /* 0x010fee000b800000 */
[----:B------:R-:W0:Y:S01]  /*0120*/  LDC.64 R6, c[0x0][0x398] ;  /* 0x0000e600ff067b82 */ /* 0x000e220000000a00 */
[----:B------:R-:W1:Y:S01]  /*0130*/  LDCU.128 UR12, c[0x0][0x380] ;  /* 0x00007000ff0c77ac */ /* 0x000e620008000c00 */
[----:B------:R-:W-:Y:S02]  /*0140*/  MOV R29, RZ ;  /* 0x000000ff001d7202 */ /* 0x000fe40000000f00 */
[----:B------:R-:W-:Y:S01]  /*0150*/  MOV R22, RZ ;  /* 0x000000ff00167202 */ /* 0x000fe20000000f00 */
[----:B------:R-:W-:Y:S01]  /*0160*/  UMOV UR6, 0x400 ;  /* 0x0000040000067882 */ /* 0x000fe20000000000 */
[----:B------:R-:W2:Y:S02]  /*0170*/  LDCU.64 UR18, c[0x0][0x3a8] ;  /* 0x00007500ff1277ac */ /* 0x000ea40008000a00 */
[----:B------:R-:W3:Y:S01]  /*0180*/  S2UR UR7, SR_CgaCtaId ;  /* 0x00000000000779c3 */ /* 0x000ee20000008800 */
[----:B------:R-:W4:Y:S01]  /*0190*/  LDCU.64 UR16, c[0x0][0x3a0] ;  /* 0x00007400ff1077ac */ /* 0x000f220008000a00 */
[----:B0-----:R-:W-:Y:S01]  /*01a0*/  IMAD.WIDE.U32 R4, R2, R6, UR4 ;  /* 0x0000000402047e25 */ /* 0x001fe2000f8e0006 */
[----:B------:R-:W-:Y:S01]  /*01b0*/  UIADD3 UR4, UPT, UPT, UR6, 0x1000, URZ ;  /* 0x0000100006047890 */ /* 0x000fe2000fffe0ff */
[----:B------:R-:W-:-:S02]  /*01c0*/  UMOV UR5, URZ ;  /* 0x000000ff00057c82 */ /* 0x000fc40008000000 */
[----:B------:R-:W-:Y:S01]  /*01d0*/  IMAD R8, R2, R7, R5 ;  /* 0x0000000702087224 */ /* 0x000fe200078e0205 */
[----:B------:R-:W-:Y:S01]  /*01e0*/  IADD3 R5, P0, PT, R28, R4, RZ ;  /* 0x000000041c057210 */ /* 0x000fe20007f1e0ff */
[C---:B------:R-:W-:Y:S01]  /*01f0*/  IMAD.WIDE.U32 R6, R26.reuse, UR10, R28 ;  /* 0x0000000a1a067c25 */ /* 0x040fe2000f8e001c */
[----:B---3--:R-:W-:Y:S02]  /*0200*/  ULEA UR6, UR7, UR6, 0x18 ;  /* 0x0000000607067291 */ /* 0x008fe4000f8ec0ff */
[----:B-1----:R-:W-:Y:S01]  /*0210*/  LEA R4, P1, R5, UR12, 0x2 ;  /* 0x0000000c05047c11 */ /* 0x002fe2000f8210ff */
[----:B------:R-:W-:Y:S01]  /*0220*/  ULEA UR4, UR7, UR4, 0x18 ;  /* 0x0000000407047291 */ /* 0x000fe2000f8ec0ff */
[----:B------:R-:W-:Y:S01]  /*0230*/  IMAD R17, R26, UR11, R7 ;  /* 0x0000000b1a117c24 */ /* 0x000fe2000f8e0207 */
[----:B------:R-:W-:Y:S02]  /*0240*/  LEA R16, P2, R6, UR14, 0x2 ;  /* 0x0000000e06107c11 */ /* 0x000fe4000f8410ff */
[----:B------:R-:W-:-:S02]  /*0250*/  IADD3.X R8, PT, PT, RZ, R8, RZ, P0, !PT ;  /* 0x00000008ff087210 */ /* 0x000fc400007fe4ff */
[C---:B------:R-:W-:Y:S02]  /*0260*/  LEA R21, R28.reuse, UR6, 0x7 ;  /* 0x000000061c157c11 */ /* 0x040fe4000f8e38ff */
[----:B------:R-:W-:Y:S02]  /*0270*/  LEA R7, R28, UR4, 0x7 ;  /* 0x000000041c077c11 */ /* 0x000fe4000f8e38ff */
[----:B------:R-:W-:Y:S02]  /*0280*/  LEA.HI.X R17, R6, UR15, R17, 0x2, P2 ;  /* 0x0000000f06117c11 */ /* 0x000fe400090f1411 */
[----:B------:R-:W-:Y:S02]  /*0290*/  LEA.HI.X R5, R5, UR13, R8, 0x2, P1 ;  /* 0x0000000d05057c11 */ /* 0x000fe400088f1408 */
[C---:B------:R-:W-:Y:S02]  /*02a0*/  LEA R19, R2.reuse, R21, 0x2 ;  /* 0x0000001502137211 */ /* 0x040fe400078e10ff */
[----:B------:R-:W-:-:S02]  /*02b0*/  LEA R20, R2, R7, 0x2 ;  /* 0x0000000702147211 */ /* 0x000fc400078e10ff */
[----:B------:R-:W-:Y:S01]  /*02c0*/  LEA R18, R2, UR4, 0x2 ;  /* 0x0000000402127c11 */ /* 0x000fe2000f8e10ff */
[----:B--2-4-:R-:W-:-:S06]  /*02d0*/  UMOV UR4, URZ ;  /* 0x000000ff00047c82 */ /* 0x014fcc0008000000 */
.L_x_187:
[----:B------:R-:W0:Y:S01]  /*02e0*/  LDC.64 R6, c[0x0][0x398] ;  /* 0x0000e600ff067b82 */ /* 0x000e220000000a00 */
[----:B------:R-:W-:Y:S01]  /*02f0*/  IADD3 R9, P2, PT, R2, UR4, RZ ;  /* 0x0000000402097c10 */ /* 0x000fe2000ff5e0ff */
[----:B------:R-:W-:Y:S01]  /*0300*/  HFMA2 R25, -RZ, RZ, 0, 0 ;  /* 0x00000000ff197431 */ /* 0x000fe200000001ff */
[----:B------:R-:W-:Y:S02]  /*0310*/  IADD3 R8, P3, PT, R28, UR4, RZ ;  /* 0x000000041c087c10 */ /* 0x000fe4000ff7e0ff */
[----:B------:R-:W-:Y:S02]  /*0320*/  ISETP.GE.U32.AND P0, PT, R9, UR18, PT ;  /* 0x0000001209007c0c */ /* 0x000fe4000bf06070 */
[----:B------:R-:W-:Y:S02]  /*0330*/  ISETP.GE.U32.AND P1, PT, R8, UR18, PT ;  /* 0x0000001208007c0c */ /* 0x000fe4000bf26070 */
[----:B------:R-:W-:Y:S02]  /*0340*/  IADD3.X R9, PT, PT, RZ, UR5, RZ, P2, !PT ;  /* 0x00000005ff097c10 */ /* 0x000fe400097fe4ff */
[----:B------:R-:W-:-:S02]  /*0350*/  IADD3.X R8, PT, PT, RZ, UR5, RZ, P3, !PT ;  /* 0x00000005ff087c10 */ /* 0x000fc40009ffe4ff */
[----:B------:R-:W-:Y:S02]  /*0360*/  ISETP.GE.U32.AND.EX P0, PT, R9, UR19, PT, P0 ;  /* 0x0000001309007c0c */ /* 0x000fe4000bf06100 */
[----:B------:R-:W-:Y:S02]  /*0370*/  ISETP.GE.U32.AND.EX P1, PT, R8, UR19, PT, P1 ;  /* 0x0000001308007c0c */ /* 0x000fe4000bf26110 */
[----:B------:R-:W-:Y:S02]  /*0380*/  ISETP.GE.U32.AND P3, PT, R26, UR16, PT ;  /* 0x000000101a007c0c */ /* 0x000fe4000bf66070 */
[----:B------:R-:W-:Y:S02]  /*0390*/  MOV R30, RZ ;  /* 0x000000ff001e7202 */ /* 0x000fe40000000f00 */
[----:B------:R-:W-:Y:S02]  /*03a0*/  ISETP.GE.U32.OR.EX P1, PT, RZ, UR17, P1, P3 ;  /* 0x00000011ff007c0c */ /* 0x000fe40008f26530 */
[----:B0-----:R-:W-:-:S04]  /*03b0*/  ISETP.GE.U32.AND P2, PT, R3, R6, PT ;  /* 0x000000060300720c */ /* 0x001fc80003f46070 */
[----:B------:R-:W-:-:S07]  /*03c0*/  ISETP.GE.U32.OR.EX P0, PT, R0, R7, P0, P2 ;  /* 0x000000070000720c */ /* 0x000fce0000706520 */
[----:B------:R-:W2:Y:S06]  /*03d0*/  @!P1 LDG.E R25, desc[UR8][R16.64] ;  /* 0x0000000810199981 */ /* 0x000eac000c1e1900 */
[----:B------:R-:W3:Y:S04]  /*03e0*/  @!P0 LDG.E R30, desc[UR8][R4.64] ;  /* 0x00000008041e8981 */ /* 0x000ee8000c1e1900 */
[----:B---3--:R-:W-:Y:S04]  /*03f0*/  STS [R19], R30 ;  /* 0x0000001e13007388 */ /* 0x008fe80000000800 */
[----:B--2---:R-:W-:Y:S01]  /*0400*/  STS [R20], R25 ;  /* 0x0000001914007388 */ /* 0x004fe20000000800 */
[----:B------:R-:W-:Y:S06]  /*0410*/  BAR.SYNC.DEFER_BLOCKING 0x0 ;  /* 0x0000000000007b1d */ /* 0x000fec0000010000 */
[----:B------:R-:W-:Y:S04]  /*0420*/  LDS R8, [R18+0x80] ;  /* 0x0000800012087984 */ /* 0x000fe80000000800 */
[----:B------:R-:W0:Y:S04]  /*0430*/  LDS.128 R12, [R21] ;  /* 0x00000000150c7984 */ /* 0x000e280000000c00 */
[----:B------:R-:W1:Y:S04]  /*0440*/  LDS R23, [R18] ;  /* 0x0000000012177984 */ /* 0x000e680000000800 */
[----:B------:R-:W-:Y:S04]  /*0450*/  LDS R24, [R18+0x280] ;  /* 0x0002800012187984 */ /* 0x000fe80000000800 */
[----:B------:R-:W-:Y:S04]  /*0460*/  LDS R25, [R18+0x500] ;  /* 0x0005000012197984 */ /* 0x000fe80000000800 */
[----:B------:R-:W-:Y:S01]  /*0470*/  LDS R30, [R18+0x980] ;  /* 0x00098000121e7984 */ /* 0x000fe20000000800 */
[----:B0-----:R-:W-:-:S03]  /*0480*/  FMUL R13, R8, R13 ;  /* 0x0000000d080d7220 */ /* 0x001fc60000400000 */
[----:B------:R-:W0:Y:S01]  /*0490*/  LDS.128 R8, [R21+0x10] ;  /* 0x0000100015087984 */ /* 0x000e220000000c00 */
[----:B-1----:R-:W-:-:S03]  /*04a0*/  FFMA R23, R12, R23, R13 ;  /* 0x000000170c177223 */ /* 0x002fc6000000000d */
[----:B------:R-:W-:Y:S01]  /*04b0*/  LDS R12, [R18+0x180] ;  /* 0x00018000120c7984 */ /* 0x000fe20000000800 */
[----:B0-----:R-:W-:-:S03]  /*04c0*/  FMUL R13, R24, R9 ;  /* 0x00000009180d7220 */ /* 0x001fc60000400000 */
[----:B------:R-:W0:Y:S04]  /*04d0*/  LDS R9, [R18+0x200] ;  /* 0x0002000012097984 */ /* 0x000e280000000800 */
[----:B------:R-:W1:Y:S01]  /*04e0*/  LDS R24, [R18+0x100] ;  /* 0x0001000012187984 */ /* 0x000e620000000800 */
[----:B0-----:R-:W-:-:S03]  /*04f0*/  FFMA R9, R8, R9, R13 ;  /* 0x0000000908097223 */ /* 0x001fc6000000000d */
[----:B------:R-:W0:Y:S01]  /*0500*/  LDS R8, [R18+0x300] ;  /* 0x0003000012087984 */ /* 0x000e220000000800 */
[----:B-1----:R-:W-:-:S03]  /*0510*/  FFMA R23, R24, R14, R23 ;  /* 0x0000000e18177223 */ /* 0x002fc60000000017 */
[----:B------:R-:W-:Y:S01]  /*0520*/  LDS R24, [R18+0x480] ;  /* 0x0004800012187984 */ /* 0x000fe20000000800 */
[----:B------:R-:W-:-:S03]  /*0530*/  FFMA R23, R12, R15, R23 ;  /* 0x0000000f0c177223 */ /* 0x000fc60000000017 */
[----:B------:R-:W1:Y:S01]  /*0540*/  LDS.128 R12, [R21+0x20] ;  /* 0x00002000150c7984 */ /* 0x000e620000000c00 */
[----:B0-----:R-:W-:-:S03]  /*0550*/  FFMA R8, R8, R10, R9 ;  /* 0x0000000a08087223 */ /* 0x001fc60000000009 */
[----:B------:R-:W0:Y:S01]  /*0560*/  LDS R9, [R18+0x400] ;  /* 0x0004000012097984 */ /* 0x000e220000000800 */
[----:B-1----:R-:W-:-:S03]  /*0570*/  FMUL R31, R24, R13 ;  /* 0x0000000d181f7220 */ /* 0x002fc60000400000 */
[----:B------:R-:W1:Y:S04]  /*0580*/  LDS R13, [R18+0x380] ;  /* 0x00038000120d7984 */ /* 0x000e680000000800 */
[----:B------:R-:W-:Y:S01]  /*0590*/  LDS R24, [R18+0x680] ;  /* 0x0006800012187984 */ /* 0x000fe20000000800 */
[----:B0-----:R-:W-:-:S04]  /*05a0*/  FFMA R12, R12, R9, R31 ;  /* 0x000000090c0c7223 */ /* 0x001fc8000000001f */
[----:B------:R-:W-:Y:S02]  /*05b0*/  FFMA R14, R25, R14, R12 ;  /* 0x0000000e190e7223 */ /* 0x000fe4000000000c */
[----:B------:R-:W-:Y:S01]  /*05c0*/  LDS R25, [R18+0x580] ;  /* 0x0005800012197984 */ /* 0x000fe20000000800 */
[----:B-1----:R-:W-:-:S03]  /*05d0*/  FFMA R12, R13, R11, R8 ;  /* 0x0000000b0d0c7223 */ /* 0x002fc60000000008 */
[----:B------:R-:W0:Y:S04]  /*05e0*/  LDS.128 R8, [R21+0x30] ;  /* 0x0000300015087984 */ /* 0x000e280000000c00 */
[----:B------:R-:W1:Y:S01]  /*05f0*/  LDS R13, [R18+0x600] ;  /* 0x00060000120d7984 */ /* 0x000e620000000800 */
[----:B0-----:R-:W-:-:S03]  /*0600*/  FMUL R9, R24, R9 ;  /* 0x0000000918097220 */ /* 0x001fc60000400000 */
[----:B------:R-:W-:Y:S01]  /*0610*/  LDS R24, [R18+0x780] ;  /* 0x0007800012187984 */ /* 0x000fe20000000800 */
[----:B-1----:R-:W-:-:S03]  /*0620*/  FFMA R8, R8, R13, R9 ;  /* 0x0000000d08087223 */ /* 0x002fc60000000009 */
[----:B------:R-:W0:Y:S01]  /*0630*/  LDS R9, [R18+0x700] ;  /* 0x0007000012097984 */ /* 0x000e220000000800 */
[----:B------:R-:W-:-:S03]  /*0640*/  FFMA R25, R25, R15, R14 ;  /* 0x0000000f19197223 */ /* 0x000fc6000000000e */
[----:B------:R-:W-:Y:S04]  /*0650*/  LDS R14, [R18+0x880] ;  /* 0x00088000120e7984 */ /* 0x000fe80000000800 */
[----:B------:R-:W-:Y:S01]  /*0660*/  LDS R13, [R18+0x800] ;  /* 0x00080000120d7984 */ /* 0x000fe20000000800 */
[----:B0-----:R-:W-:-:S04]  /*0670*/  FFMA R9, R9, R10, R8 ;  /* 0x0000000a09097223 */ /* 0x001fc80000000008 */
[----:B------:R-:W-:Y:S02]  /*0680*/  FFMA R24, R24, R11, R9 ;  /* 0x0000000b18187223 */ /* 0x000fe40000000009 */
[----:B------:R-:W0:Y:S02]  /*0690*/  LDS.128 R8, [R21+0x40] ;  /* 0x0000400015087984 */ /* 0x000e240000000c00 */
[----:B0-----:R-:W-:Y:S02]  /*06a0*/  FMUL R9, R14, R9 ;  /* 0x000000090e097220 */ /* 0x001fe40000400000 */
[----:B------:R-:W-:Y:S02]  /*06b0*/  LDS R14, [R18+0xa80] ;  /* 0x000a8000120e7984 */ /* 0x000fe40000000800 */
[----:B------:R-:W-:Y:S02]  /*06c0*/  FFMA R8, R8, R13, R9 ;  /* 0x0000000d08087223 */ /* 0x000fe40000000009 */
[----:B------:R-:W0:Y:S02]  /*06d0*/  LDS R9, [R18+0x900] ;  /* 0x0009000012097984 */ /* 0x000e240000000800 */
[----:B0-----:R-:W-:-:S04]  /*06e0*/  FFMA R9, R9, R10, R8 ;  /* 0x0000000a09097223 */ /* 0x001fc80000000008 */
[----:B------:R-:W-:Y:S02]  /*06f0*/  FFMA R30, R30, R11, R9 ;  /* 0x0000000b1e1e7223 */ /* 0x000fe40000000009 */
[----:B------:R-:W0:Y:S02]  /*0700*/  LDS.128 R8, [R21+0x50] ;  /* 0x0000500015087984 */ /* 0x000e240000000c00 */
[----:B0-----:R-:W-:Y:S02]  /*0710*/  FMUL R13, R14, R9 ;  /* 0x000000090e0d7220 */ /* 0x001fe40000400000 */
[----:B------:R-:W0:Y:S01]  /*0720*/  LDS R9, [R18+0xa00] ;  /* 0x000a000012097984 */ /* 0x000e220000000800 */
[----:B------:R-:W-:-:S03]  /*0730*/  FADD R23, R23, R22 ;  /* 0x0000001617177221 */ /* 0x000fc60000000000 */
[----:B------:R-:W-:Y:S01]  /*0740*/  LDS R22, [R18+0xc80] ;  /* 0x000c800012167984 */ /* 0x000fe20000000800 */
[----:B0-----:R-:W-:-:S03]  /*0750*/  FFMA R14, R8, R9, R13 ;  /* 0x00000009080e7223 */ /* 0x001fc6000000000d */
[----:B------:R-:W0:Y:S01]  /*0760*/  LDS R9, [R18+0xb00] ;  /* 0x000b000012097984 */ /* 0x000e220000000800 */
[----:B------:R-:W-:-:S03]  /*0770*/  FADD R8, R23, R12 ;  /* 0x0000000c17087221 */ /* 0x000fc60000000000 */
[----:B------:R-:W-:Y:S01]  /*0780*/  LDS R23, [R18+0xf00] ;  /* 0x000f000012177984 */ /* 0x000fe20000000800 */
[----:B0-----:R-:W-:-:S03]  /*0790*/  FFMA R10, R9, R10, R14 ;  /* 0x0000000a090a7223 */ /* 0x001fc6000000000e */
[----:B------:R-:W0:Y:S04]  /*07a0*/  LDS.128 R12, [R21+0x60] ;  /* 0x00006000150c7984 */ /* 0x000e280000000c00 */
[----:B------:R-:W1:Y:S01]  /*07b0*/  LDS R9, [R18+0xc00] ;  /* 0x000c000012097984 */ /* 0x000e620000000800 */
[----:B------:R-:W-:-:S03]  /*07c0*/  FADD R25, R8, R25 ;  /* 0x0000001908197221 */ /* 0x000fc60000000000 */
[----:B------:R-:W-:Y:S01]  /*07d0*/  LDS R8, [R18+0xd80] ;  /* 0x000d800012087984 */ /* 0x000fe20000000800 */
[----:B0-----:R-:W-:-:S03]  /*07e0*/  FMUL R13, R22, R13 ;  /* 0x0000000d160d7220 */ /* 0x001fc60000400000 */
[----:B------:R-:W-:Y:S01]  /*07f0*/  LDS R22, [R18+0xf80] ;  /* 0x000f800012167984 */ /* 0x000fe20000000800 */
[----:B-1----:R-:W-:-:S03]  /*0800*/  FFMA R9, R12, R9, R13 ;  /* 0x000000090c097223 */ /* 0x002fc6000000000d */
[----:B------:R-:W0:Y:S04]  /*0810*/  LDS R12, [R18+0xd00] ;  /* 0x000d0000120c7984 */ /* 0x000e280000000800 */
[----:B------:R-:W1:Y:S01]  /*0820*/  LDS R13, [R18+0xb80] ;  /* 0x000b8000120d7984 */ /* 0x000e620000000800 */
[----:B0-----:R-:W-:-:S03]  /*0830*/  FFMA R9, R12, R14, R9 ;  /* 0x0000000e0c097223 */ /* 0x001fc60000000009 */
[----:B------:R-:W-:Y:S01]  /*0840*/  LDS R14, [R18+0xe80] ;  /* 0x000e8000120e7984 */ /* 0x000fe20000000800 */
[----:B-1----:R-:W-:Y:S01]  /*0850*/  FFMA R12, R13, R11, R10 ;  /* 0x0000000b0d0c7223 */ /* 0x002fe2000000000a */
[----:B------:R-:W-:Y:S02]  /*0860*/  FFMA R15, R8, R15, R9 ;  /* 0x0000000f080f7223 */ /* 0x000fe40000000009 */
[----:B------:R-:W-:Y:S04]  /*0870*/  LDS R13, [R18+0xe00] ;  /* 0x000e0000120d7984 */ /* 0x000fe80000000800 */
[----:B------:R-:W0:Y:S01]  /*0880*/  LDS.128 R8, [R21+0x70] ;  /* 0x0000700015087984 */ /* 0x000e220000000c00 */
[----:B------:R-:W-:Y:S01]  /*0890*/  UIADD3 UR4, UP0, UPT, UR4, 0x20, URZ ;  /* 0x0000002004047890 */ /* 0x000fe2000ff1e0ff */
[----:B------:R-:W-:-:S03]  /*08a0*/  FADD R25, R25, R24 ;  /* 0x0000001819197221 */ /* 0x000fc60000000000 */
[----:B------:R-:W-:Y:S02]  /*08b0*/  UIADD3.X UR5, UPT, UPT, URZ, UR5, URZ, UP0, !UPT ;  /* 0x00000005ff057290 */ /* 0x000fe400087fe4ff */
[----:B------:R-:W-:Y:S01]  /*08c0*/  UISETP.GE.U32.AND UP0, UPT, UR4, UR18, UPT ;  /* 0x000000120400728c */ /* 0x000fe2000bf06070 */
[----:B------:R-:W-:-:S03]  /*08d0*/  FADD R25, R25, R30 ;  /* 0x0000001e19197221 */ /* 0x000fc60000000000 */
[----:B------:R-:W-:Y:S01]  /*08e0*/  UISETP.GE.U32.AND.EX UP0, UPT, UR5, UR19, UPT, UP0 ;  /* 0x000000130500728c */ /* 0x000fe2000bf06100 */
[----:B------:R-:W-:Y:S01]  /*08f0*/  FADD R12, R25, R12 ;  /* 0x0000000c190c7221 */ /* 0x000fe20000000000 */
[----:B------:R-:W-:Y:S01]  /*0900*/  BAR.SYNC.DEFER_BLOCKING 0x0 ;  /* 0x0000000000007b1d */ /* 0x000fe20000010000 */
[----:B------:R-:W-:Y:S02]  /*0910*/  IADD3 R16, P1, PT, R16, 0x80, RZ ;  /* 0x0000008010107810 */ /* 0x000fe40007f3e0ff */
[----:B------:R-:W-:Y:S01]  /*0920*/  FADD R12, R12, R15 ;  /* 0x0000000f0c0c7221 */ /* 0x000fe20000000000 */
[C---:B------:R-:W-:Y:S02]  /*0930*/  LEA R4, P0, R6.reuse, R4, 0x7 ;  /* 0x0000000406047211 */ /* 0x040fe400078038ff */
[----:B------:R-:W-:Y:S02]  /*0940*/  IADD3.X R17, PT, PT, RZ, R17, RZ, P1, !PT ;  /* 0x00000011ff117210 */ /* 0x000fe40000ffe4ff */
[----:B------:R-:W-:Y:S01]  /*0950*/  LEA.HI.X R5, R6, R5, R7, 0x7, P0 ;  /* 0x0000000506057211 */ /* 0x000fe200000f3c07 */
[----:B0-----:R-:W-:-:S04]  /*0960*/  FMUL R9, R14, R9 ;  /* 0x000000090e097220 */ /* 0x001fc80000400000 */
[----:B------:R-:W-:-:S04]  /*0970*/  FFMA R8, R8, R13, R9 ;  /* 0x0000000d08087223 */ /* 0x000fc80000000009 */
[----:B------:R-:W-:-:S04]  /*0980*/  FFMA R23, R23, R10, R8 ;  /* 0x0000000a17177223 */ /* 0x000fc80000000008 */
[----:B------:R-:W-:-:S04]  /*0990*/  FFMA R11, R22, R11, R23 ;  /* 0x0000000b160b7223 */ /* 0x000fc80000000017 */
[----:B------:R-:W-:Y:S01]  /*09a0*/  FADD R22, R12, R11 ;  /* 0x0000000b0c167221 */ /* 0x000fe20000000000 */
[----:B------:R-:W-:Y:S06]  /*09b0*/  BRA.U !UP0, `(.L_x_187) ;  /* 0xfffffff908487547 */ /* 0x000fec000b83ffff */
.L_x_186:
[----:B------:R-:W0:Y:S01]  /*09c0*/  LDCU.64 UR4, c[0x0][0x398] ;  /* 0x00007300ff0477ac */ /* 0x000e220008000a00 */
[----:B------:R-:W-:-:S04]  /*09d0*/  ISETP.GE.U32.AND P0, PT, R26, UR20, PT ;  /* 0x000000141a007c0c */ /* 0x000fc8000bf06070 */
[----:B------:R-:W-:Y:S02]  /*09e0*/  ISETP.GE.U32.AND.EX P0, PT, RZ, UR21, PT, P0 ;  /* 0x00000015ff007c0c */ /* 0x000fe4000bf06100 */
[----:B0-----:R-:W-:-:S04]  /*09f0*/  ISETP.GE.U32.AND P1, PT, R3, UR4, PT ;  /* 0x0000000403007c0c */ /* 0x001fc8000bf26070 */
[----:B------:R-:W-:-:S13]  /*0a00*/  ISETP.GE.U32.OR.EX P0, PT, R0, UR5, P0, P1 ;  /* 0x0000000500007c0c */ /* 0x000fda0008706510 */
[----:B------:R-:W-:Y:S05]  /*0a10*/  @P0 EXIT ;  /* 0x000000000000094d */ /* 0x000fea0003800000 */
[----:B------:R-:W0:Y:S01]  /*0a20*/  LDCU.64 UR4, c[0x0][0x390] ;  /* 0x00007200ff0477ac */ /* 0x000e220008000a00 */
[----:B------:R-:W-:Y:S01]  /*0a30*/  MOV R27, RZ ;  /* 0x000000ff001b7202 */ /* 0x000fe20000000f00 */
[----:B------:R-:W-:-:S04]  /*0a40*/  IMAD R0, R0, UR20, RZ ;  /* 0x0000001400007c24 */ /* 0x000fc8000f8e02ff */
[C---:B------:R-:W-:Y:S02]  /*0a50*/  IMAD R5, R3.reuse, UR21, R0 ;  /* 0x0000001503057c24 */ /* 0x040fe4000f8e0200 */
[----:B------:R-:W-:-:S05]  /*0a60*/  IMAD.WIDE.U32 R26, R3, UR20, R26 ;  /* 0x00000014031a7c25 */ /* 0x000fca000f8e001a */
[----:B------:R-:W-:Y:S02]  /*0a70*/  IADD3 R3, PT, PT, R27, R5, RZ ;  /* 0x000000051b037210 */ /* 0x000fe40007ffe0ff */
[----:B0-----:R-:W-:-:S04]  /*0a80*/  LEA R2, P0, R26, UR4, 0x2 ;  /* 0x000000041a027c11 */ /* 0x001fc8000f8010ff */
[----:B------:R-:W-:-:S05]  /*0a90*/  LEA.HI.X R3, R26, UR5, R3, 0x2, P0 ;  /* 0x000000051a037c11 */ /* 0x000fca00080f1403 */
[----:B------:R-:W-:Y:S01]  /*0aa0*/  STG.E desc[UR8][R2.64], R22 ;  /* 0x0000001602007986 */ /* 0x000fe2000c101908 */
[----:B------:R-:W-:Y:S05]  /*0ab0*/  EXIT ;  /* 0x000000000000794d */ /* 0x000fea0003800000 */
.L_x_188:
        /* <DEDUP_REMOVED lines=12> */
.L_x_245:


//--------------------- .text.mul_a_bt            --------------------------
	.section	.text.mul_a_bt,"ax",@progbits
	.align	128
        .global         mul_a_bt
        .type           mul_a_bt,@function
        .size           mul_a_bt,(.L_x_246 - mul_a_bt)
        .other          mul_a_bt,@"STO_CUDA_ENTRY STV_DEFAULT"
mul_a_bt:
.text.mul_a_bt:
[----:B------:R-:W-:Y:S01]  /*0000*/  LDC R1, c[0x0][0x37c] ;  /* 0x0000df00ff017b82 */ /* 0x000fe20000000800 */
[----:B------:R-:W0:Y:S01]  /*0010*/  LDCU.64 UR10, c[0x0][0x3a8] ;  /* 0x00007500ff0a77ac */ /* 0x000e220008000a00 */
[----:B------:R-:W1:Y:S01]  /*0020*/  S2R R25, SR_CTAID.Y ;  /* 0x0000000000197919 */ /* 0x000e620000002600 */
[----:B------:R-:W-:Y:S01]  /*0030*/  MOV R29, RZ ;  /* 0x000000ff001d7202 */ /* 0x000fe20000000f00 */
[----:B------:R-:W-:Y:S01]  /*0040*/  HFMA2 R21, -RZ, RZ, 0, 0 ;  /* 0x00000000ff157431 */ /* 0x000fe200000001ff */
[----:B------:R-:W2:Y:S01]  /*0050*/  LDCU UR4, c[0x0][0x360] ;  /* 0x00006c00ff0477ac */ /* 0x000ea20008000800 */
[----:B------:R-:W1:Y:S01]  /*0060*/  S2R R26, SR_TID.Y ;  /* 0x00000000001a7919 */ /* 0x000e620000002200 */
[----:B------:R-:W1:Y:S01]  /*0070*/  LDCU UR5, c[0x0][0x364] ;  /* 0x00006c80ff0577ac */ /* 0x000e620008000800 */
[----:B------:R-:W2:Y:S01]  /*0080*/  S2R R31, SR_CTAID.X ;  /* 0x00000000001f7919 */ /* 0x000ea20000002500 */
[----:B------:R-:W3:Y:S01]  /*0090*/  LDCU.64 UR22, c[0x0][0x3a0] ;  /* 0x00007400ff1677ac */ /* 0x000ee20008000a00 */
[----:B------:R-:W2:Y:S01]  /*00a0*/  S2R R28, SR_TID.X ;  /* 0x00000000001c7919 */ /* 0x000ea20000002100 */
[----:B------:R-:W4:Y:S01]  /*00b0*/  LDCU.64 UR8, c[0x0][0x358] ;  /* 0x00006b00ff0877ac */ /* 0x000f220008000a00 */
[----:B0-----:R-:W-:-:S04]  /*00c0*/  UISETP.NE.U32.AND UP0, UPT, UR10, URZ, UPT ;  /* 0x000000ff0a00728c */ /* 0x001fc8000bf05070 */
[----:B------:R-:W-:Y:S01]  /*00d0*/  UISETP.NE.AND.EX UP0, UPT, UR11, URZ, UPT, UP0 ;  /* 0x000000ff0b00728c */ /* 0x000fe2000bf05300 */
[----:B-1----:R-:W-:Y:S02]  /*00e0*/  IMAD R24, R25, UR5, R26 ;  /* 0x0000000519187c24 */ /* 0x002fe4000f8e021a */
[----:B--2---:R-:W-:-:S06]  /*00f0*/  IMAD.WIDE.U32 R30, R31, UR4, R28 ;  /* 0x000000041f1e7c25 */ /* 0x004fcc000f8e001c */
[----:B---34-:R-:W-:Y:S05]  /*0100*/  BRA.U !UP0, `(.L_x_189) ;  /* 0x0000000908287547 */ /* 0x018fea000b800000 */
[----:B------:R-:W0:Y:S01]  /*0110*/  S2UR UR6, SR_CgaCtaId ;  /* 0x00000000000679c3 */ /* 0x000e220000008800 */
[----:B------:R-:W1:Y:S01]  /*0120*/  LDCU.128 UR12, c[0x0][0x380] ;  /* 0x00007000ff0c77ac */ /* 0x000e620008000c00 */
[----:B------:R-:W-:Y:S01]  /*0130*/  MOV R27, RZ ;  /* 0x000000ff001b7202 */ /* 0x000fe20000000f00 */
[----:B------:R-:W-:Y:S01]  /*0140*/  IMAD R3, R31, UR10, RZ ;  /* 0x0000000a1f037c24 */ /* 0x000fe2000f8e02ff */
[----:B------:R-:W-:Y:S01]  /*0150*/  MOV R21, RZ ;  /* 0x000000ff00157202 */ /* 0x000fe20000000f00 */
[----:B------:R-:W-:Y:S01]  /*0160*/  UMOV UR4, 0x400 ;  /* 0x0000040000047882 */ /* 0x000fe20000000000 */
[----:B------:R-:W-:Y:S01]  /*0170*/  IMAD.WIDE.U32 R6, R24, UR10, R28 ;  /* 0x0000000a18067c25 */ /* 0x000fe2000f8e001c */
[----:B------:R-:W-:Y:S01]  /*0180*/  UIADD3 UR5, UPT, UPT, UR4, 0x1000, URZ ;  /* 0x0000100004057890 */ /* 0x000fe2000fffe0ff */
[----:B------:R-:W2:Y:S02]  /*0190*/  LDCU.64 UR20, c[0x0][0x3a8] ;  /* 0x00007500ff1477ac */ /* 0x000ea40008000a00 */
[C---:B------:R-:W-:Y:S01]  /*01a0*/  IMAD.WIDE.U32 R4, R30.reuse, UR10, R26 ;  /* 0x0000000a1e047c25 */ /* 0x040fe2000f8e001a */
[----:B------:R-:W3:Y:S03]  /*01b0*/  LDCU.64 UR16, c[0x0][0x398] ;  /* 0x00007300ff1077ac */ /* 0x000ee60008000a00 */
[----:B------:R-:W-:-:S02]  /*01c0*/  IMAD R3, R30, UR11, R3 ;  /* 0x0000000b1e037c24 */ /* 0x000fc4000f8e0203 */
[----:B------:R-:W-:Y:S01]  /*01d0*/  IMAD R17, R24, UR11, R7 ;  /* 0x0000000b18117c24 */ /* 0x000fe2000f8e0207 */
[----:B------:R-:W4:Y:S01]  /*01e0*/  LDCU.64 UR18, c[0x0][0x3a0] ;  /* 0x00007400ff1277ac */ /* 0x000f220008000a00 */
[----:B-1----:R-:W-:Y:S02]  /*01f0*/  LEA R0, P1, R6, UR14, 0x2 ;  /* 0x0000000e06007c11 */ /* 0x002fe4000f8210ff */
[----:B------:R-:W-:Y:S02]  /*0200*/  LEA R2, P0, R4, UR12, 0x2 ;  /* 0x0000000c04027c11 */ /* 0x000fe4000f8010ff */
[----:B------:R-:W-:Y:S01]  /*0210*/  IADD3 R3, PT, PT, R5, R3, RZ ;  /* 0x0000000305037210 */ /* 0x000fe20007ffe0ff */
[----:B0-----:R-:W-:Y:S01]  /*0220*/  ULEA UR4, UR6, UR4, 0x18 ;  /* 0x0000000406047291 */ /* 0x001fe2000f8ec0ff */
[----:B------:R-:W-:Y:S01]  /*0230*/  LEA.HI.X R17, R6, UR15, R17, 0x2, P1 ;  /* 0x0000000f06117c11 */ /* 0x000fe200088f1411 */
[----:B------:R-:W-:Y:S01]  /*0240*/  ULEA UR5, UR6, UR5, 0x18 ;  /* 0x0000000506057291 */ /* 0x000fe2000f8ec0ff */
[----:B------:R-:W-:-:S03]  /*0250*/  LEA.HI.X R3, R4, UR13, R3, 0x2, P0 ;  /* 0x0000000d04037c11 */ /* 0x000fc600080f1403 */
[C---:B------:R-:W-:Y:S01]  /*0260*/  LEA R20, R28.reuse, UR4, 0x7 ;  /* 0x000000041c147c11 */ /* 0x040fe2000f8e38ff */
[----:B------:R-:W-:Y:S01]  /*0270*/  UMOV UR4, URZ ;  /* 0x000000ff00047c82 */ /* 0x000fe20008000000 */
[----:B------:R-:W-:Y:S02]  /*0280*/  LEA R19, R28, UR5, 0x7 ;  /* 0x000000051c137c11 */ /* 0x000fe4000f8e38ff */
[C---:B------:R-:W-:Y:S02]  /*0290*/  LEA R18, R26.reuse, R20, 0x2 ;  /* 0x000000141a127211 */ /* 0x040fe400078e10ff */
[C---:B------:R-:W-:Y:S02]  /*02a0*/  LEA R19, R26.reuse, R19, 0x2 ;  /* 0x000000131a137211 */ /* 0x040fe400078e10ff */
[----:B------:R-:W-:Y:S01]  /*02b0*/  LEA R16, R26, UR5, 0x2 ;  /* 0x000000051a107c11 */ /* 0x000fe2000f8e10ff */
[----:B--234-:R-:W-:-:S06]  /*02c0*/  UMOV UR5, URZ ;  /* 0x000000ff00057c82 */ /* 0x01cfcc0008000000 */
.L_x_190:
[----:B------:R-:W-:Y:S02]  /*02d0*/  IADD3 R4, P3, PT, R28, UR4, RZ ;  /* 0x000000041c047c10 */ /* 0x000fe4000ff7e0ff */
[----:B------:R-:W-:Y:S02]  /*02e0*/  CS2R R32, SRZ ;  /* 0x0000000000207805 */ /* 0x000fe4000001ff00 */
[----:B------:R-:W-:Y:S02]  /*02f0*/  IADD3 R5, P1, PT, R26, UR4, RZ ;  /* 0x000000041a057c10 */ /* 0x000fe4000ff3e0ff */
[----:B------:R-:W-:Y:S02]  /*0300*/  ISETP.GE.U32.AND P2, PT, R4, UR20, PT ;  /* 0x0000001404007c0c */ /* 0x000fe4000bf46070 */
[----:B------:R-:W-:Y:S02]  /*0310*/  IADD3.X R4, PT, PT, RZ, UR5, RZ, P3, !PT ;  /* 0x00000005ff047c10 */ /* 0x000fe40009ffe4ff */
[----:B------:R-:W-:-:S02]  /*0320*/  ISETP.GE.U32.AND P0, PT, R5, UR20, PT ;  /* 0x0000001405007c0c */ /* 0x000fc4000bf06070 */
[----:B------:R-:W-:Y:S02]  /*0330*/  IADD3.X R5, PT, PT, RZ, UR5, RZ, P1, !PT ;  /* 0x00000005ff057c10 */ /* 0x000fe40008ffe4ff */
[----:B------:R-:W-:Y:S02]  /*0340*/  ISETP.GE.U32.AND.EX P2, PT, R4, UR21, PT, P2 ;  /* 0x0000001504007c0c */ /* 0x000fe4000bf46120 */
[----:B------:R-:W-:Y:S02]  /*0350*/  ISETP.GE.U32.AND P3, PT, R24, UR18, PT ;  /* 0x0000001218007c0c */ /* 0x000fe4000bf66070 */
[----:B------:R-:W-:Y:S02]  /*0360*/  ISETP.GE.U32.AND.EX P0, PT, R5, UR21, PT, P0 ;  /* 0x0000001505007c0c */ /* 0x000fe4000bf06100 */
[----:B------:R-:W-:Y:S02]  /*0370*/  ISETP.GE.U32.AND P1, PT, R30, UR16, PT ;  /* 0x000000101e007c0c */ /* 0x000fe4000bf26070 */
[----:B------:R-:W-:-:S02]  /*0380*/  ISETP.GE.U32.OR.EX P2, PT, RZ, UR19, P2, P3 ;  /* 0x00000013ff007c0c */ /* 0x000fc40009746530 */
[----:B------:R-:W-:-:S11]  /*0390*/  ISETP.GE.U32.OR.EX P0, PT, R31, UR17, P0, P1 ;  /* 0x000000111f007c0c */ /* 0x000fd60008706510 */
[----:B------:R-:W-:Y:S02]  /*03a0*/  @!P2 MOV R12, R0 ;  /* 0x00000000000ca202 */ /* 0x000fe40000000f00 */
[----:B------:R-:W-:Y:S01]  /*03b0*/  @!P2 MOV R13, R17 ;  /* 0x00000011000da202 */ /* 0x000fe20000000f00 */
[----:B------:R0:W2:Y:S04]  /*03c0*/  @!P0 LDG.E R33, desc[UR8][R2.64] ;  /* 0x0000000802218981 */ /* 0x0000a8000c1e1900 */
[----:B------:R-:W3:Y:S01]  /*03d0*/  @!P2 LDG.E R32, desc[UR8][R12.64] ;  /* 0x000000080c20a981 */ /* 0x000ee2000c1e1900 */
[----:B------:R-:W-:Y:S01]  /*03e0*/  UIADD3 UR4, UP0, UPT, UR4, 0x20, URZ ;  /* 0x0000002004047890 */ /* 0x000fe2000ff1e0ff */
[----:B------:R-:W-:-:S03]  /*03f0*/  IADD3 R0, P1, PT, R0, 0x80, RZ ;  /* 0x0000008000007810 */ /* 0x000fc60007f3e0ff */
[----:B------:R-:W-:Y:S01]  /*0400*/  UIADD3.X UR5, UPT, UPT, URZ, UR5, URZ, UP0, !UPT ;  /* 0x00000005ff057290 */ /* 0x000fe200087fe4ff */
[----:B0-----:R-:W-:Y:S01]  /*0410*/  IADD3 R2, P0, PT, R2, 0x80, RZ ;  /* 0x0000008002027810 */ /* 0x001fe20007f1e0ff */
[----:B------:R-:W-:Y:S01]  /*0420*/  UISETP.GE.U32.AND UP0, UPT, UR4, UR20, UPT ;  /* 0x000000140400728c */ /* 0x000fe2000bf06070 */
[----:B------:R-:W-:Y:S02]  /*0430*/  IADD3.X R17, PT, PT, RZ, R17, RZ, P1, !PT ;  /* 0x00000011ff117210 */ /* 0x000fe40000ffe4ff */
[----:B------:R-:W-:Y:S01]  /*0440*/  IADD3.X R3, PT, PT, RZ, R3, RZ, P0, !PT ;  /* 0x00000003ff037210 */ /* 0x000fe200007fe4ff */
[----:B------:R-:W-:Y:S01]  /*0450*/  UISETP.GE.U32.AND.EX UP0, UPT, UR5, UR21, UPT, UP0 ;  /* 0x000000150500728c */ /* 0x000fe2000bf06100 */
[----:B--2---:R-:W-:Y:S04]  /*0460*/  STS [R18], R33 ;  /* 0x0000002112007388 */ /* 0x004fe80000000800 */
[----:B---3--:R-:W-:Y:S01]  /*0470*/  STS [R19], R32 ;  /* 0x0000002013007388 */ /* 0x008fe20000000800 */
[----:B------:R-:W-:Y:S06]  /*0480*/  BAR.SYNC.DEFER_BLOCKING 0x0 ;  /* 0x0000000000007b1d */ /* 0x000fec0000010000 */
[----:B------:R-:W-:Y:S04]  /*0490*/  LDS R22, [R16+0x80] ;  /* 0x0000800010167984 */ /* 0x000fe80000000800 */
[----:B------:R-:W0:Y:S04]  /*04a0*/  LDS.128 R4, [R20] ;  /* 0x0000000014047984 */ /* 0x000e280000000c00 */
[----:B------:R-:W1:Y:S04]  /*04b0*/  LDS R15, [R16] ;  /* 0x00000000100f7984 */ /* 0x000e680000000800 */
[----:B------:R-:W-:Y:S04]  /*04c0*/  LDS R14, [R16+0x280] ;  /* 0x00028000100e7984 */ /* 0x000fe80000000800 */
[----:B------:R-:W2:Y:S04]  /*04d0*/  LDS.128 R8, [R20+0x10] ;  /* 0x0000100014087984 */ /* 0x000ea80000000c00 */
[----:B------:R-:W3:Y:S01]  /*04e0*/  LDS R13, [R16+0x100] ;  /* 0x00010000100d7984 */ /* 0x000ee20000000800 */
[----:B0-----:R-:W-:-:S03]  /*04f0*/  FMUL R23, R22, R5 ;  /* 0x0000000516177220 */ /* 0x001fc60000400000 */
[----:B------:R-:W0:Y:S01]  /*0500*/  LDS R5, [R16+0x200] ;  /* 0x0002000010057984 */ /* 0x000e220000000800 */
[----:B-1----:R-:W-:-:S03]  /*0510*/  FFMA R12, R4, R15, R23 ;  /* 0x0000000f040c7223 */ /* 0x002fc60000000017 */
[----:B------:R-:W1:Y:S04]  /*0520*/  LDS R4, [R16+0x300] ;  /* 0x0003000010047984 */ /* 0x000e680000000800 */
[----:B------:R-:W4:Y:S01]  /*0530*/  LDS R23, [R16+0x180] ;  /* 0x0001800010177984 */ /* 0x000f220000000800 */
[----:B--2---:R-:W-:Y:S01]  /*0540*/  FMUL R9, R14, R9 ;  /* 0x000000090e097220 */ /* 0x004fe20000400000 */
[----:B---3--:R-:W-:Y:S02]  /*0550*/  FFMA R6, R13, R6, R12 ;  /* 0x000000060d067223 */ /* 0x008fe4000000000c */
[----:B------:R-:W-:Y:S01]  /*0560*/  LDS.128 R12, [R20+0x20] ;  /* 0x00002000140c7984 */ /* 0x000fe20000000c00 */
[----:B0-----:R-:W-:-:S03]  /*0570*/  FFMA R5, R8, R5, R9 ;  /* 0x0000000508057223 */ /* 0x001fc60000000009 */
[----:B------:R-:W0:Y:S01]  /*0580*/  LDS R8, [R16+0x480] ;  /* 0x0004800010087984 */ /* 0x000e220000000800 */
[----:B-1----:R-:W-:-:S03]  /*0590*/  FFMA R4, R4, R10, R5 ;  /* 0x0000000a04047223 */ /* 0x002fc60000000005 */
[----:B------:R-:W1:Y:S01]  /*05a0*/  LDS R5, [R16+0x400] ;  /* 0x0004000010057984 */ /* 0x000e620000000800 */
[----:B----4-:R-:W-:-:S03]  /*05b0*/  FFMA R22, R23, R7, R6 ;  /* 0x0000000717167223 */ /* 0x010fc60000000006 */
[----:B------:R-:W-:Y:S01]  /*05c0*/  LDS R9, [R16+0x380] ;  /* 0x0003800010097984 */ /* 0x000fe20000000800 */
[----:B------:R-:W-:Y:S01]  /*05d0*/  FADD R21, R22, R21 ;  /* 0x0000001516157221 */ /* 0x000fe20000000000 */
[----:B0-----:R-:W-:Y:S02]  /*05e0*/  FMUL R33, R8, R13 ;  /* 0x0000000d08217220 */ /* 0x001fe40000400000 */
[----:B------:R-:W0:Y:S02]  /*05f0*/  LDS R13, [R16+0x500] ;  /* 0x00050000100d7984 */ /* 0x000e240000000800 */
[----:B-1----:R-:W-:Y:S02]  /*0600*/  FFMA R12, R12, R5, R33 ;  /* 0x000000050c0c7223 */ /* 0x002fe40000000021 */
[----:B------:R-:W-:Y:S02]  /*0610*/  LDS R8, [R16+0x680] ;  /* 0x0006800010087984 */ /* 0x000fe40000000800 */
[----:B0-----:R-:W-:Y:S01]  /*0620*/  FFMA R14, R13, R14, R12 ;  /* 0x0000000e0d0e7223 */ /* 0x001fe2000000000c */
[----:B------:R-:W-:-:S02]  /*0630*/  FFMA R12, R9, R11, R4 ;  /* 0x0000000b090c7223 */ /* 0x000fc40000000004 */
[----:B------:R-:W0:Y:S02]  /*0640*/  LDS.128 R4, [R20+0x30] ;  /* 0x0000300014047984 */ /* 0x000e240000000c00 */
[----:B------:R-:W-:Y:S02]  /*0650*/  FADD R12, R21, R12 ;  /* 0x0000000c150c7221 */ /* 0x000fe40000000000 */
[----:B------:R-:W1:Y:S04]  /*0660*/  LDS R11, [R16+0x580] ;  /* 0x00058000100b7984 */ /* 0x000e680000000800 */
[----:B------:R-:W2:Y:S01]  /*0670*/  LDS R9, [R16+0x600] ;  /* 0x0006000010097984 */ /* 0x000ea20000000800 */
[----:B0-----:R-:W-:-:S03]  /*0680*/  FMUL R13, R8, R5 ;  /* 0x00000005080d7220 */ /* 0x001fc60000400000 */
[----:B------:R-:W0:Y:S01]  /*0690*/  LDS R5, [R16+0x700] ;  /* 0x0007000010057984 */ /* 0x000e220000000800 */
[----:B-1----:R-:W-:Y:S01]  /*06a0*/  FFMA R15, R11, R15, R14 ;  /* 0x0000000f0b0f7223 */ /* 0x002fe2000000000e */
[----:B--2---:R-:W-:-:S03]  /*06b0*/  FFMA R14, R4, R9, R13 ;  /* 0x00000009040e7223 */ /* 0x004fc6000000000d */
[----:B------:R-:W-:Y:S01]  /*06c0*/  FADD R12, R12, R15 ;  /* 0x0000000f0c0c7221 */ /* 0x000fe20000000000 */
[----:B------:R-:W-:Y:S04]  /*06d0*/  LDS R4, [R16+0x880] ;  /* 0x0008800010047984 */ /* 0x000fe80000000800 */
[----:B------:R-:W1:Y:S04]  /*06e0*/  LDS.128 R8, [R20+0x40] ;  /* 0x0000400014087984 */ /* 0x000e680000000c00 */
[----:B------:R-:W2:Y:S04]  /*06f0*/  LDS R13, [R16+0x780] ;  /* 0x00078000100d7984 */ /* 0x000ea80000000800 */
[----:B------:R-:W-:Y:S01]  /*0700*/  LDS R15, [R16+0xd80] ;  /* 0x000d8000100f7984 */ /* 0x000fe20000000800 */
[----:B0-----:R-:W-:-:S03]  /*0710*/  FFMA R6, R5, R6, R14 ;  /* 0x0000000605067223 */ /* 0x001fc6000000000e */
[----:B------:R-:W0:Y:S01]  /*0720*/  LDS R5, [R16+0x800] ;  /* 0x0008000010057984 */ /* 0x000e220000000800 */
[----:B-1----:R-:W-:-:S03]  /*0730*/  FMUL R23, R4, R9 ;  /* 0x0000000904177220 */ /* 0x002fc60000400000 */
[----:B------:R-:W1:Y:S01]  /*0740*/  LDS R9, [R16+0x900] ;  /* 0x0009000010097984 */ /* 0x000e620000000800 */
[----:B--2---:R-:W-:-:S04]  /*0750*/  FFMA R13, R13, R7, R6 ;  /* 0x000000070d0d7223 */ /* 0x004fc80000000006 */
[----:B------:R-:W-:Y:S02]  /*0760*/  FADD R21, R12, R13 ;  /* 0x0000000d0c157221 */ /* 0x000fe40000000000 */
[----:B------:R-:W-:Y:S01]  /*0770*/  LDS R13, [R16+0xf00] ;  /* 0x000f0000100d7984 */ /* 0x000fe20000000800 */
[----:B0-----:R-:W-:-:S03]  /*0780*/  FFMA R8, R8, R5, R23 ;  /* 0x0000000508087223 */ /* 0x001fc60000000017 */
[----:B------:R-:W-:Y:S01]  /*0790*/  LDS.128 R4, [R20+0x50] ;  /* 0x0000500014047984 */ /* 0x000fe20000000c00 */
[----:B-1----:R-:W-:-:S03]  /*07a0*/  FFMA R10, R9, R10, R8 ;  /* 0x0000000a090a7223 */ /* 0x002fc60000000008 */
[----:B------:R-:W0:Y:S04]  /*07b0*/  LDS R8, [R16+0xa80] ;  /* 0x000a800010087984 */ /* 0x000e280000000800 */
[----:B------:R-:W1:Y:S01]  /*07c0*/  LDS R9, [R16+0xa00] ;  /* 0x000a000010097984 */ /* 0x000e620000000800 */
[----:B0-----:R-:W-:-:S04]  /*07d0*/  FMUL R5, R8, R5 ;  /* 0x0000000508057220 */ /* 0x001fc80000400000 */
[----:B-1----:R-:W-:Y:S02]  /*07e0*/  FFMA R8, R4, R9, R5 ;  /* 0x0000000904087223 */ /* 0x002fe40000000005 */
[----:B------:R-:W0:Y:S04]  /*07f0*/  LDS R9, [R16+0xb00] ;  /* 0x000b000010097984 */ /* 0x000e280000000800 */
[----:B------:R-:W1:Y:S04]  /*0800*/  LDS R5, [R16+0x980] ;  /* 0x0009800010057984 */ /* 0x000e680000000800 */
[----:B------:R-:W2:Y:S01]  /*0810*/  LDS R4, [R16+0xb80] ;  /* 0x000b800010047984 */ /* 0x000ea20000000800 */
[----:B0-----:R-:W-:-:S03]  /*0820*/  FFMA R9, R9, R6, R8 ;  /* 0x0000000609097223 */ /* 0x001fc60000000008 */
[----:B------:R-:W-:Y:S01]  /*0830*/  LDS R8, [R16+0xc80] ;  /* 0x000c800010087984 */ /* 0x000fe20000000800 */
[----:B-1----:R-:W-:Y:S01]  /*0840*/  FFMA R14, R5, R11, R10 ;  /* 0x0000000b050e7223 */ /* 0x002fe2000000000a */
[----:B--2---:R-:W-:-:S03]  /*0850*/  FFMA R23, R4, R7, R9 ;  /* 0x0000000704177223 */ /* 0x004fc60000000009 */
[----:B------:R-:W-:Y:S01]  /*0860*/  FADD R14, R21, R14 ;  /* 0x0000000e150e7221 */ /* 0x000fe20000000000 */
[----:B------:R-:W0:Y:S03]  /*0870*/  LDS.128 R4, [R20+0x60] ;  /* 0x0000600014047984 */ /* 0x000e260000000c00 */
[----:B------:R-:W-:Y:S01]  /*0880*/  FADD R14, R14, R23 ;  /* 0x000000170e0e7221 */ /* 0x000fe20000000000 */
[----:B------:R-:W1:Y:S01]  /*0890*/  LDS R9, [R16+0xc00] ;  /* 0x000c000010097984 */ /* 0x000e620000000800 */
[----:B0-----:R-:W-:-:S03]  /*08a0*/  FMUL R11, R8, R5 ;  /* 0x00000005080b7220 */ /* 0x001fc60000400000 */
[----:B------:R-:W0:Y:S01]  /*08b0*/  LDS R5, [R16+0xd00] ;  /* 0x000d000010057984 */ /* 0x000e220000000800 */
[----:B-1----:R-:W-:-:S03]  /*08c0*/  FFMA R4, R4, R9, R11 ;  /* 0x0000000904047223 */ /* 0x002fc6000000000b */
[----:B------:R-:W-:Y:S01]  /*08d0*/  LDS.128 R8, [R20+0x70] ;  /* 0x0000700014087984 */ /* 0x000fe20000000c00 */
[----:B0-----:R-:W-:-:S03]  /*08e0*/  FFMA R6, R5, R6, R4 ;  /* 0x0000000605067223 */ /* 0x001fc60000000004 */
[----:B------:R-:W0:Y:S01]  /*08f0*/  LDS R4, [R16+0xe80] ;  /* 0x000e800010047984 */ /* 0x000e220000000800 */
[----:B------:R-:W-:-:S03]  /*0900*/  FFMA R7, R15, R7, R6 ;  /* 0x000000070f077223 */ /* 0x000fc60000000006 */
[----:B------:R-:W1:Y:S01]  /*0910*/  LDS R5, [R16+0xe00] ;  /* 0x000e000010057984 */ /* 0x000e620000000800 */
[----:B------:R-:W-:Y:S01]  /*0920*/  FADD R7, R14, R7 ;  /* 0x000000070e077221 */ /* 0x000fe20000000000 */
[----:B0-----:R-:W-:Y:S02]  /*0930*/  FMUL R9, R4, R9 ;  /* 0x0000000904097220 */ /* 0x001fe40000400000 */
[----:B------:R-:W0:Y:S02]  /*0940*/  LDS R4, [R16+0xf80] ;  /* 0x000f800010047984 */ /* 0x000e240000000800 */
[----:B-1----:R-:W-:-:S04]  /*0950*/  FFMA R8, R8, R5, R9 ;  /* 0x0000000508087223 */ /* 0x002fc80000000009 */
[----:B------:R-:W-:-:S04]  /*0960*/  FFMA R13, R13, R10, R8 ;  /* 0x0000000a0d0d7223 */ /* 0x000fc80000000008 */
[----:B0-----:R-:W-:-:S04]  /*0970*/  FFMA R4, R4, R11, R13 ;  /* 0x0000000b04047223 */ /* 0x001fc8000000000d */
[----:B------:R-:W-:Y:S01]  /*0980*/  FADD R21, R7, R4 ;  /* 0x0000000407157221 */ /* 0x000fe20000000000 */
[----:B------:R-:W-:Y:S06]  /*0990*/  BAR.SYNC.DEFER_BLOCKING 0x0 ;  /* 0x0000000000007b1d */ /* 0x000fec0000010000 */
[----:B------:R-:W-:Y:S05]  /*09a0*/  BRA.U !UP0, `(.L_x_190) ;  /* 0xfffffff908487547 */ /* 0x000fea000b83ffff */
.L_x_189:
[----:B------:R-:W0:Y:S01]  /*09b0*/  LDCU.64 UR4, c[0x0][0x398] ;  /* 0x00007300ff0477ac */ /* 0x000e220008000a00 */
[----:B------:R-:W-:-:S04]  /*09c0*/  ISETP.GE.U32.AND P0, PT, R24, UR22, PT ;  /* 0x0000001618007c0c */ /* 0x000fc8000bf06070 */
[----:B------:R-:W-:Y:S02]  /*09d0*/  ISETP.GE.U32.AND.EX P0, PT, RZ, UR23, PT, P0 ;  /* 0x00000017ff007c0c */ /* 0x000fe4000bf06100 */
[----:B0-----:R-:W-:-:S04]  /*09e0*/  ISETP.GE.U32.AND P1, PT, R30, UR4, PT ;  /* 0x000000041e007c0c */ /* 0x001fc8000bf26070 */
[----:B------:R-:W-:-:S13]  /*09f0*/  ISETP.GE.U32.OR.EX P0, PT, R31, UR5, P0, P1 ;  /* 0x000000051f007c0c */ /* 0x000fda0008706510 */
[----:B------:R-:W-:Y:S05]  /*0a00*/  @P0 EXIT ;  /* 0x000000000000094d */ /* 0x000fea0003800000 */
[----:B------:R-:W0:Y:S01]  /*0a10*/  LDCU.64 UR4, c[0x0][0x390] ;  /* 0x00007200ff0477ac */ /* 0x000e220008000a00 */
[----:B------:R-:W-:Y:S02]  /*0a20*/  HFMA2 R25, -RZ, RZ, 0, 0 ;  /* 0x00000000ff197431 */ /* 0x000fe400000001ff */
        /* <DEDUP_REMOVED lines=8> */
.L_x_191:
        /* <DEDUP_REMOVED lines=13> */
.L_x_246:


//--------------------- .text.mul_at_b            --------------------------
	.section	.text.mul_at_b,"ax",@progbits
	.align	128
        .global         mul_at_b
        .type           mul_at_b,@function
        .size           mul_at_b,(.L_x_247 - mul_at_b)
        .other          mul_at_b,@"STO_CUDA_ENTRY STV_DEFAULT"
mul_at_b:
.text.mul_at_b:
        /* <DEDUP_REMOVED lines=10> */
[----:B--2---:R-:W-:-:S04]  /*00a0*/  UISETP.NE.U32.AND UP0, UPT, UR8, URZ, UPT ;  /* 0x000000ff0800728c */ /* 0x004fc8000bf05070 */
[----:B------:R-:W-:Y:S02]  /*00b0*/  UISETP.NE.AND.EX UP0, UPT, UR9, URZ, UPT, UP0 ;  /* 0x000000ff0900728c */ /* 0x000fe4000bf05300 */
[----:B-1----:R-:W-:Y:S01]  /*00c0*/  UIMAD.WIDE.U32 UR4, UR4, UR5, URZ ;  /* 0x00000005040472a5 */ /* 0x002fe2000f8e00ff */
[----:B------:R-:W1:Y:S05]  /*00d0*/  LDCU.64 UR8, c[0x0][0x358] ;  /* 0x00006b00ff0877ac */ /* 0x000e6a0008000a00 */
[----:B0-----:R-:W-:-:S04]  /*00e0*/  IADD3 R3, P0, PT, R20, UR4, RZ ;  /* 0x0000000414037c10 */ /* 0x001fc8000ff1e0ff */
[----:B------:R-:W-:Y:S01]  /*00f0*/  IADD3.X R0, PT, PT, RZ, UR5, RZ, P0, !PT ;  /* 0x00000005ff007c10 */ /* 0x000fe200087fe4ff */
[----:B---3--:R-:W-:Y:S01]  /*0100*/  IMAD R26, R27, UR6, R2 ;  /* 0x000000061b1a7c24 */ /* 0x008fe2000f8e0202 */
[----:B----4-:R-:W-:Y:S07]  /*0110*/  BRA.U !UP0, `(.L_x_192) ;  /* 0x00000009082c7547 */ /* 0x010fee000b800000 */
[----:B------:R-:W0:Y:S01]  /*0120*/  LDC.64 R8, c[0x0][0x398] ;  /* 0x0000e600ff087b82 */ /* 0x000e220000000a00 */
[----:B------:R-:W2:Y:S01]  /*0130*/  LDCU.64 UR10, c[0x0][0x3a0] ;  /* 0x00007400ff0a77ac */ /* 0x000ea20008000a00 */
[----:B------:R-:W-:Y:S02]  /*0140*/  MOV R27, RZ ;  /* 0x000000ff001b7202 */ /* 0x000fe40000000f00 */
[----:B------:R-:W-:Y:S01]  /*0150*/  MOV R24, RZ ;  /* 0x000000ff00187202 */ /* 0x000fe20000000f00 */
[----:B------:R-:W3:Y:S03]  /*0160*/  LDCU.128 UR12, c[0x0][0x380] ;  /* 0x00007000ff0c77ac */ /* 0x000ee60008000c00 */
[----:B------:R-:W4:Y:S01]  /*0170*/  S2UR UR7, SR_CgaCtaId ;  /* 0x00000000000779c3 */ /* 0x000f220000008800 */
[----:B------:R-:W-:Y:S01]  /*0180*/  UMOV UR6, 0x400 ;  /* 0x0000040000067882 */ /* 0x000fe20000000000 */
[----:B--2---:R-:W-:-:S04]  /*0190*/  IMAD.WIDE.U32 R6, R20, UR10, R26 ;  /* 0x0000000a14067c25 */ /* 0x004fc8000f8e001a */
[----:B------:R-:W-:Y:S01]  /*01a0*/  IMAD R19, R20, UR11, R7 ;  /* 0x0000000b14137c24 */ /* 0x000fe2000f8e0207 */
[----:B---3--:R-:W-:Y:S01]  /*01b0*/  LEA R18, P2, R6, UR14, 0x2 ;  /* 0x0000000e06127c11 */ /* 0x008fe2000f8410ff */
[----:B0-----:R-:W-:Y:S01]  /*01c0*/  IMAD.WIDE.U32 R4, R2, R8, UR4 ;  /* 0x0000000402047e25 */ /* 0x001fe2000f8e0008 */
[----:B------:R-:W-:Y:S02]  /*01d0*/  UIADD3 UR4, UPT, UPT, UR6, 0x1000, URZ ;  /* 0x0000100006047890 */ /* 0x000fe4000fffe0ff */
[----:B------:R-:W-:Y:S01]  /*01e0*/  LEA.HI.X R19, R6, UR15, R19, 0x2, P2 ;  /* 0x0000000f06137c11 */ /* 0x000fe200090f1413 */
[----:B------:R-:W-:Y:S01]  /*01f0*/  IMAD R8, R2, R9, R5 ;  /* 0x0000000902087224 */ /* 0x000fe200078e0205 */
[----:B------:R-:W-:Y:S01]  /*0200*/  IADD3 R5, P0, PT, R20, R4, RZ ;  /* 0x0000000414057210 */ /* 0x000fe20007f1e0ff */
[----:B------:R-:W0:Y:S03]  /*0210*/  LDCU.64 UR10, c[0x0][0x3a8] ;  /* 0x00007500ff0a77ac */ /* 0x000e260008000a00 */
[----:B------:R-:W-:Y:S01]  /*0220*/  LEA R4, P1, R5, UR12, 0x2 ;  /* 0x0000000c05047c11 */ /* 0x000fe2000f8210ff */
[----:B----4-:R-:W-:Y:S01]  /*0230*/  ULEA UR4, UR7, UR4, 0x18 ;  /* 0x0000000407047291 */ /* 0x010fe2000f8ec0ff */
[----:B------:R-:W-:Y:S01]  /*0240*/  IADD3.X R8, PT, PT, RZ, R8, RZ, P0, !PT ;  /* 0x00000008ff087210 */ /* 0x000fe200007fe4ff */
[----:B------:R-:W-:Y:S01]  /*0250*/  ULEA UR6, UR7, UR6, 0x18 ;  /* 0x0000000607067291 */ /* 0x000fe2000f8ec0ff */
[----:B------:R-:W-:-:S02]  /*0260*/  UMOV UR5, URZ ;  /* 0x000000ff00057c82 */ /* 0x000fc40008000000 */
[----:B------:R-:W-:Y:S02]  /*0270*/  LEA.HI.X R5, R5, UR13, R8, 0x2, P1 ;  /* 0x0000000d05057c11 */ /* 0x000fe400088f1408 */
[C---:B------:R-:W-:Y:S02]  /*0280*/  LEA R7, R20.reuse, UR4, 0x7 ;  /* 0x0000000414077c11 */ /* 0x040fe4000f8e38ff */
[----:B------:R-:W-:Y:S02]  /*0290*/  LEA R23, R20, UR6, 0x7 ;  /* 0x0000000614177c11 */ /* 0x000fe4000f8e38ff */
[C---:B------:R-:W-:Y:S02]  /*02a0*/  LEA R22, R2.reuse, R7, 0x2 ;  /* 0x0000000702167211 */ /* 0x040fe400078e10ff */
[----:B------:R-:W-:Y:S01]  /*02b0*/  LEA R21, R2, UR4, 0x2 ;  /* 0x0000000402157c11 */ /* 0x000fe2000f8e10ff */
[----:B0-----:R-:W-:-:S06]  /*02c0*/  UMOV UR4, URZ ;  /* 0x000000ff00047c82 */ /* 0x001fcc0008000000 */
.L_x_193:
[----:B------:R-:W0:Y:S01]  /*02d0*/  LDC.64 R16, c[0x0][0x398] ;  /* 0x0000e600ff107b82 */ /* 0x000e220000000a00 */
[----:B------:R-:W-:Y:S01]  /*02e0*/  IADD3 R9, P2, PT, R2, UR4, RZ ;  /* 0x0000000402097c10 */ /* 0x000fe2000ff5e0ff */
[----:B------:R-:W-:Y:S01]  /*02f0*/  HFMA2 R29, -RZ, RZ, 0, 0 ;  /* 0x00000000ff1d7431 */ /* 0x000fe200000001ff */
[----:B------:R-:W-:Y:S02]  /*0300*/  IADD3 R8, P3, PT, R20, UR4, RZ ;  /* 0x0000000414087c10 */ /* 0x000fe4000ff7e0ff */
[----:B------:R-:W-:Y:S02]  /*0310*/  ISETP.GE.U32.AND P1, PT, R9, UR10, PT ;  /* 0x0000000a09007c0c */ /* 0x000fe4000bf26070 */
[----:B------:R-:W-:Y:S01]  /*0320*/  ISETP.GE.U32.AND P0, PT, R8, UR10, PT ;  /* 0x0000000a08007c0c */ /* 0x000fe2000bf06070 */
[----:B------:R-:W2:Y:S01]  /*0330*/  LDC.64 R6, c[0x0][0x3a0] ;  /* 0x0000e800ff067b82 */ /* 0x000ea20000000a00 */
[----:B------:R-:W-:Y:S02]  /*0340*/  IADD3.X R9, PT, PT, RZ, UR5, RZ, P2, !PT ;  /* 0x00000005ff097c10 */ /* 0x000fe400097fe4ff */
[----:B------:R-:W-:-:S02]  /*0350*/  IADD3.X R8, PT, PT, RZ, UR5, RZ, P3, !PT ;  /* 0x00000005ff087c10 */ /* 0x000fc40009ffe4ff */
[----:B------:R-:W-:Y:S02]  /*0360*/  ISETP.GE.U32.AND.EX P1, PT, R9, UR11, PT, P1 ;  /* 0x0000000b09007c0c */ /* 0x000fe4000bf26110 */
[----:B------:R-:W-:Y:S02]  /*0370*/  ISETP.GE.U32.AND.EX P0, PT, R8, UR11, PT, P0 ;  /* 0x0000000b08007c0c */ /* 0x000fe4000bf06100 */
[----:B------:R-:W-:Y:S02]  /*0380*/  MOV R25, RZ ;  /* 0x000000ff00197202 */ /* 0x000fe40000000f00 */
[----:B0-----:R-:W-:-:S04]  /*0390*/  ISETP.GE.U32.AND P3, PT, R3, R16, PT ;  /* 0x000000100300720c */ /* 0x001fc80003f66070 */
[----:B------:R-:W-:Y:S02]  /*03a0*/  ISETP.GE.U32.OR.EX P1, PT, R0, R17, P1, P3 ;  /* 0x000000110000720c */ /* 0x000fe40000f26530 */
[----:B--2---:R-:W-:-:S04]  /*03b0*/  ISETP.GE.U32.AND P2, PT, R26, R6, PT ;  /* 0x000000061a00720c */ /* 0x004fc80003f46070 */
[----:B------:R-:W-:-:S07]  /*03c0*/  ISETP.GE.U32.OR.EX P0, PT, RZ, R7, P0, P2 ;  /* 0x00000007ff00720c */ /* 0x000fce0000706520 */
[----:B-1----:R0:W2:Y:S06]  /*03d0*/  @!P1 LDG.E R25, desc[UR8][R4.64] ;  /* 0x0000000804199981 */ /* 0x0020ac000c1e1900 */
[----:B------:R1:W3:Y:S01]  /*03e0*/  @!P0 LDG.E R29, desc[UR8][R18.64] ;  /* 0x00000008121d8981 */ /* 0x0002e2000c1e1900 */
[----:B------:R-:W-:Y:S01]  /*03f0*/  LEA R10, R2, R23, 0x2 ;  /* 0x00000017020a7211 */ /* 0x000fe200078e10ff */
[----:B------:R-:W-:Y:S01]  /*0400*/  UIADD3 UR4, UP0, UPT, UR4, 0x20, URZ ;  /* 0x0000002004047890 */ /* 0x000fe2000ff1e0ff */
[----:B0-----:R-:W-:-:S03]  /*0410*/  LEA R4, P0, R16, R4, 0x7 ;  /* 0x0000000410047211 */ /* 0x001fc600078038ff */
[----:B------:R-:W-:Y:S01]  /*0420*/  UIADD3.X UR5, UPT, UPT, URZ, UR5, URZ, UP0, !UPT ;  /* 0x00000005ff057290 */ /* 0x000fe200087fe4ff */
[----:B------:R-:W-:Y:S01]  /*0430*/  LEA.HI.X R5, R16, R5, R17, 0x7, P0 ;  /* 0x0000000510057211 */ /* 0x000fe200000f3c11 */
[----:B------:R-:W-:Y:S01]  /*0440*/  UISETP.GE.U32.AND UP0, UPT, UR4, UR10, UPT ;  /* 0x0000000a0400728c */ /* 0x000fe2000bf06070 */
[----:B-1----:R-:W-:-:S03]  /*0450*/  LEA R18, P1, R6, R18, 0x7 ;  /* 0x0000001206127211 */ /* 0x002fc600078238ff */
[----:B------:R-:W-:Y:S01]  /*0460*/  UISETP.GE.U32.AND.EX UP0, UPT, UR5, UR11, UPT, UP0 ;  /* 0x0000000b0500728c */ /* 0x000fe2000bf06100 */
[----:B------:R-:W-:Y:S01]  /*0470*/  LEA.HI.X R19, R6, R19, R7, 0x7, P1 ;  /* 0x0000001306137211 */ /* 0x000fe200008f3c07 */
[----:B--2---:R-:W-:Y:S04]  /*0480*/  STS [R10], R25 ;  /* 0x000000190a007388 */ /* 0x004fe80000000800 */
[----:B---3--:R-:W-:Y:S01]  /*0490*/  STS [R22], R29 ;  /* 0x0000001d16007388 */ /* 0x008fe20000000800 */
[----:B------:R-:W-:Y:S06]  /*04a0*/  BAR.SYNC.DEFER_BLOCKING 0x0 ;  /* 0x0000000000007b1d */ /* 0x000fec0000010000 */
[----:B------:R-:W-:Y:S04]  /*04b0*/  LDS R8, [R21+0x80] ;  /* 0x0000800015087984 */ /* 0x000fe80000000800 */
[----:B------:R-:W0:Y:S04]  /*04c0*/  LDS.128 R12, [R23] ;  /* 0x00000000170c7984 */ /* 0x000e280000000c00 */
[----:B------:R-:W1:Y:S04]  /*04d0*/  LDS R9, [R21] ;  /* 0x0000000015097984 */ /* 0x000e680000000800 */
[----:B------:R-:W-:Y:S04]  /*04e0*/  LDS R28, [R21+0x280] ;  /* 0x00028000151c7984 */ /* 0x000fe80000000800 */
[----:B------:R-:W-:Y:S01]  /*04f0*/  LDS R25, [R21+0x180] ;  /* 0x0001800015197984 */ /* 0x000fe20000000800 */
[----:B0-----:R-:W-:-:S03]  /*0500*/  FMUL R11, R8, R13 ;  /* 0x0000000d080b7220 */ /* 0x001fc60000400000 */
[----:B------:R-:W0:Y:S01]  /*0510*/  LDS R13, [R21+0x100] ;  /* 0x00010000150d7984 */ /* 0x000e220000000800 */
[----:B-1----:R-:W-:-:S03]  /*0520*/  FFMA R12, R12, R9, R11 ;  /* 0x000000090c0c7223 */ /* 0x002fc6000000000b */
[----:B------:R-:W1:Y:S01]  /*0530*/  LDS.128 R8, [R23+0x10] ;  /* 0x0000100017087984 */ /* 0x000e620000000c00 */
[----:B0-----:R-:W-:-:S03]  /*0540*/  FFMA R14, R13, R14, R12 ;  /* 0x0000000e0d0e7223 */ /* 0x001fc6000000000c */
[----:B------:R-:W0:Y:S01]  /*0550*/  LDS R13, [R21+0x200] ;  /* 0x00020000150d7984 */ /* 0x000e220000000800 */
[----:B-1----:R-:W-:Y:S01]  /*0560*/  FMUL R29, R28, R9 ;  /* 0x000000091c1d7220 */ /* 0x002fe20000400000 */
[----:B------:R-:W-:Y:S02]  /*0570*/  FFMA R25, R25, R15, R14 ;  /* 0x0000000f19197223 */ /* 0x000fe4000000000e */
[----:B------:R-:W1:Y:S02]  /*0580*/  LDS R9, [R21+0x300] ;  /* 0x0003000015097984 */ /* 0x000e640000000800 */
[----:B------:R-:W-:Y:S02]  /*0590*/  FADD R24, R25, R24 ;  /* 0x0000001819187221 */ /* 0x000fe40000000000 */
[----:B------:R-:W-:Y:S01]  /*05a0*/  LDS R28, [R21+0xa80] ;  /* 0x000a8000151c7984 */ /* 0x000fe20000000800 */
[----:B0-----:R-:W-:-:S03]  /*05b0*/  FFMA R8, R8, R13, R29 ;  /* 0x0000000d08087223 */ /* 0x001fc6000000001d */
[----:B------:R-:W-:Y:S01]  /*05c0*/  LDS.128 R12, [R23+0x20] ;  /* 0x00002000170c7984 */ /* 0x000fe20000000c00 */
[----:B-1----:R-:W-:-:S03]  /*05d0*/  FFMA R10, R9, R10, R8 ;  /* 0x0000000a090a7223 */ /* 0x002fc60000000008 */
[----:B------:R-:W0:Y:S04]  /*05e0*/  LDS R8, [R21+0x480] ;  /* 0x0004800015087984 */ /* 0x000e280000000800 */
[----:B------:R-:W1:Y:S04]  /*05f0*/  LDS R9, [R21+0x400] ;  /* 0x0004000015097984 */ /* 0x000e680000000800 */
        /* <DEDUP_REMOVED lines=10> */
[----:B------:R-:W-:Y:S01]  /*06a0*/  LDS R14, [R21+0x880] ;  /* 0x00088000150e7984 */ /* 0x000fe20000000800 */
[----:B------:R-:W-:-:S03]  /*06b0*/  FADD R24, R24, R13 ;  /* 0x0000000d18187221 */ /* 0x000fc60000000000 */
[----:B------:R-:W0:Y:S01]  /*06c0*/  LDS.128 R8, [R23+0x30] ;  /* 0x0000300017087984 */ /* 0x000e220000000c00 */
[----:B------:R-:W-:Y:S01]  /*06d0*/  FADD R15, R24, R15 ;  /* 0x0000000f180f7221 */ /* 0x000fe20000000000 */
[----:B0-----:R-:W-:Y:S02]  /*06e0*/  FMUL R9, R12, R9 ;  /* 0x000000090c097220 */ /* 0x001fe40000400000 */
[----:B------:R-:W-:Y:S02]  /*06f0*/  LDS R12, [R21+0x780] ;  /* 0x00078000150c7984 */ /* 0x000fe40000000800 */
[----:B------:R-:W-:Y:S02]  /*0700*/  FFMA R8, R8, R29, R9 ;  /* 0x0000001d08087223 */ /* 0x000fe40000000009 */
[----:B------:R-:W0:Y:S02]  /*0710*/  LDS R9, [R21+0x700] ;  /* 0x0007000015097984 */ /* 0x000e240000000800 */
[----:B0-----:R-:W-:-:S04]  /*0720*/  FFMA R9, R9, R10, R8 ;  /* 0x0000000a09097223 */ /* 0x001fc80000000008 */
[----:B------:R-:W-:Y:S02]  /*0730*/  FFMA R12, R12, R11, R9 ;  /* 0x0000000b0c0c7223 */ /* 0x000fe40000000009 */
[----:B------:R-:W0:Y:S02]  /*0740*/  LDS.128 R8, [R23+0x40] ;  /* 0x0000400017087984 */ /* 0x000e240000000c00 */
[----:B------:R-:W-:Y:S01]  /*0750*/  FADD R15, R15, R12 ;  /* 0x0000000c0f0f7221 */ /* 0x000fe20000000000 */
[----:B0-----:R-:W-:Y:S02]  /*0760*/  FMUL R29, R14, R9 ;  /* 0x000000090e1d7220 */ /* 0x001fe40000400000 */
[----:B------:R-:W0:Y:S04]  /*0770*/  LDS R9, [R21+0x800] ;  /* 0x0008000015097984 */ /* 0x000e280000000800 */
[----:B------:R-:W-:Y:S01]  /*0780*/  LDS R14, [R21+0x980] ;  /* 0x00098000150e7984 */ /* 0x000fe20000000800 */
[----:B0-----:R-:W-:-:S03]  /*0790*/  FFMA R8, R8, R9, R29 ;  /* 0x0000000908087223 */ /* 0x001fc6000000001d */
[----:B------:R-:W0:Y:S02]  /*07a0*/  LDS R9, [R21+0x900] ;  /* 0x0009000015097984 */ /* 0x000e240000000800 */
[----:B0-----:R-:W-:-:S04]  /*07b0*/  FFMA R9, R9, R10, R8 ;  /* 0x0000000a09097223 */ /* 0x001fc80000000008 */
[----:B------:R-:W-:Y:S02]  /*07c0*/  FFMA R14, R14, R11, R9 ;  /* 0x0000000b0e0e7223 */ /* 0x000fe40000000009 */
[----:B------:R-:W0:Y:S02]  /*07d0*/  LDS.128 R8, [R23+0x50] ;  /* 0x0000500017087984 */ /* 0x000e240000000c00 */
[----:B------:R-:W-:Y:S01]  /*07e0*/  FADD R14, R15, R14 ;  /* 0x0000000e0f0e7221 */ /* 0x000fe20000000000 */
[----:B0-----:R-:W-:Y:S02]  /*07f0*/  FMUL R25, R28, R9 ;  /* 0x000000091c197220 */ /* 0x001fe40000400000 */
[----:B------:R-:W0:Y:S02]  /*0800*/  LDS R9, [R21+0xa00] ;  /* 0x000a000015097984 */ /* 0x000e240000000800 */
[----:B0-----:R-:W-:Y:S02]  /*0810*/  FFMA R28, R8, R9, R25 ;  /* 0x00000009081c7223 */ /* 0x001fe40000000019 */
[----:B------:R-:W0:Y:S04]  /*0820*/  LDS R9, [R21+0xb00] ;  /* 0x000b000015097984 */ /* 0x000e280000000800 */
[----:B------:R-:W1:Y:S01]  /*0830*/  LDS R8, [R21+0xb80] ;  /* 0x000b800015087984 */ /* 0x000e620000000800 */
[----:B0-----:R-:W-:-:S03]  /*0840*/  FFMA R9, R9, R10, R28 ;  /* 0x0000000a09097223 */ /* 0x001fc6000000001c */
[----:B------:R-:W-:Y:S01]  /*0850*/  LDS R28, [R21+0xc80] ;  /* 0x000c8000151c7984 */ /* 0x000fe20000000800 */
[----:B-1----:R-:W-:-:S03]  /*0860*/  FFMA R13, R8, R11, R9 ;  /* 0x0000000b080d7223 */ /* 0x002fc60000000009 */
[----:B------:R-:W0:Y:S01]  /*0870*/  LDS.128 R8, [R23+0x60] ;  /* 0x0000600017087984 */ /* 0x000e220000000c00 */
        /* <DEDUP_REMOVED lines=12> */
[----:B------:R-:W0:Y:S04]  /*0940*/  LDS R9, [R21+0xe00] ;  /* 0x000e000015097984 */ /* 0x000e280000000800 */
[----:B------:R-:W1:Y:S01]  /*0950*/  LDS R28, [R21+0xf00] ;  /* 0x000f0000151c7984 */ /* 0x000e620000000800 */
[----:B0-----:R-:W-:-:S03]  /*0960*/  FFMA R9, R8, R9, R25 ;  /* 0x0000000908097223 */ /* 0x001fc60000000019 */
[----:B------:R-:W0:Y:S01]  /*0970*/  LDS R8, [R21+0xf80] ;  /* 0x000f800015087984 */ /* 0x000e220000000800 */
[----:B-1----:R-:W-:-:S04]  /*0980*/  FFMA R9, R28, R10, R9 ;  /* 0x0000000a1c097223 */ /* 0x002fc80000000009 */
[----:B0-----:R-:W-:-:S04]  /*0990*/  FFMA R9, R8, R11, R9 ;  /* 0x0000000b08097223 */ /* 0x001fc80000000009 */
[----:B------:R-:W-:Y:S01]  /*09a0*/  FADD R24, R24, R9 ;  /* 0x0000000918187221 */ /* 0x000fe20000000000 */
[----:B------:R-:W-:Y:S06]  /*09b0*/  BAR.SYNC.DEFER_BLOCKING 0x0 ;  /* 0x0000000000007b1d */ /* 0x000fec0000010000 */
[----:B------:R-:W-:Y:S05]  /*09c0*/  BRA.U !UP0, `(.L_x_193) ;  /* 0xfffffff908407547 */ /* 0x000fea000b83ffff */
.L_x_192:
[----:B------:R-:W0:Y:S01]  /*09d0*/  LDCU.64 UR4, c[0x0][0x398] ;  /* 0x00007300ff0477ac */ /* 0x000e220008000a00 */
[----:B------:R-:W-:-:S04]  /*09e0*/  ISETP.GE.U32.AND P0, PT, R26, UR16, PT ;  /* 0x000000101a007c0c */ /* 0x000fc8000bf06070 */
[----:B------:R-:W-:Y:S02]  /*09f0*/  ISETP.GE.U32.AND.EX P0, PT, RZ, UR17, PT, P0 ;  /* 0x00000011ff007c0c */ /* 0x000fe4000bf06100 */
[----:B0-----:R-:W-:-:S04]  /*0a00*/  ISETP.GE.U32.AND P1, PT, R3, UR4, PT ;  /* 0x0000000403007c0c */ /* 0x001fc8000bf26070 */
[----:B------:R-:W-:-:S13]  /*0a10*/  ISETP.GE.U32.OR.EX P0, PT, R0, UR5, P0, P1 ;  /* 0x0000000500007c0c */ /* 0x000fda0008706510 */
[----:B-1----:R-:W-:Y:S05]  /*0a20*/  @P0 EXIT ;  /* 0x000000000000094d */ /* 0x002fea0003800000 */
[----:B------:R-:W0:Y:S01]  /*0a30*/  LDCU.64 UR4, c[0x0][0x390] ;  /* 0x00007200ff0477ac */ /* 0x000e220008000a00 */
[----:B------:R-:W-:Y:S01]  /*0a40*/  IMAD R0, R0, UR16, RZ ;  /* 0x0000001000007c24 */ /* 0x000fe2000f8e02ff */
[----:B------:R-:W-:-:S03]  /*0a50*/  MOV R27, RZ ;  /* 0x000000ff001b7202 */ /* 0x000fc60000000f00 */
[C---:B------:R-:W-:Y:S02]  /*0a60*/  IMAD R5, R3.reuse, UR17, R0 ;  /* 0x0000001103057c24 */ /* 0x040fe4000f8e0200 */
[----:B------:R-:W-:-:S05]  /*0a70*/  IMAD.WIDE.U32 R2, R3, UR16, R26 ;  /* 0x0000001003027c25 */ /* 0x000fca000f8e001a */
[----:B------:R-:W-:Y:S02]  /*0a80*/  IADD3 R3, PT, PT, R3, R5, RZ ;  /* 0x0000000503037210 */ /* 0x000fe40007ffe0ff */
[----:B0-----:R-:W-:-:S04]  /*0a90*/  LEA R4, P0, R2, UR4, 0x2 ;  /* 0x0000000402047c11 */ /* 0x001fc8000f8010ff */
[----:B------:R-:W-:-:S05]  /*0aa0*/  LEA.HI.X R5, R2, UR5, R3, 0x2, P0 ;  /* 0x0000000502057c11 */ /* 0x000fca00080f1403 */
[----:B------:R-:W-:Y:S01]  /*0ab0*/  STG.E desc[UR8][R4.64], R24 ;  /* 0x0000001804007986 */ /* 0x000fe2000c101908 */
[----:B------:R-:W-:Y:S05]  /*0ac0*/  EXIT ;  /* 0x000000000000794d */ /* 0x000fea0003800000 */
.L_x_194:
        /* <DEDUP_REMOVED lines=11> */
.L_x_247:


//--------------------- .text.mul_a_b             --------------------------
	.section	.text.mul_a_b,"ax",@progbits
	.align	128
        .global         mul_a_b
        .type           mul_a_b,@function
        .size           mul_a_b,(.L_x_248 - mul_a_b)
        .other          mul_a_b,@"STO_CUDA_ENTRY STV_DEFAULT"
mul_a_b:
.text.mul_a_b:
[----:B------:R-:W-:Y:S01]  /*0000*/  LDC R1, c[0x0][0x37c] ;  /* 0x0000df00ff017b82 */ /* 0x000fe20000000800 */
[----:B------:R-:W0:Y:S01]  /*0010*/  LDCU.64 UR10, c[0x0][0x3a8] ;  /* 0x00007500ff0a77ac */ /* 0x000e220008000a00 */
[----:B------:R-:W1:Y:S01]  /*0020*/  S2R R31, SR_CTAID.X ;  /* 0x00000000001f7919 */ /* 0x000e620000002500 */
[----:B------:R-:W-:Y:S01]  /*0030*/  HFMA2 R29, -RZ, RZ, 0, 0 ;  /* 0x00000000ff1d7431 */ /* 0x000fe200000001ff */
[----:B------:R-:W-:Y:S01]  /*0040*/  MOV R19, RZ ;  /* 0x000000ff00137202 */ /* 0x000fe20000000f00 */
[----:B------:R-:W1:Y:S01]  /*0050*/  LDCU UR4, c[0x0][0x360] ;  /* 0x00006c00ff0477ac */ /* 0x000e620008000800 */
[----:B------:R-:W2:Y:S01]  /*0060*/  S2R R23, SR_CTAID.Y ;  /* 0x0000000000177919 */ /* 0x000ea20000002600 */
[----:B------:R-:W2:Y:S01]  /*0070*/  LDCU UR5, c[0x0][0x364] ;  /* 0x00006c80ff0577ac */ /* 0x000ea20008000800 */
[----:B------:R-:W2:Y:S01]  /*0080*/  S2R R24, SR_TID.Y ;  /* 0x0000000000187919 */ /* 0x000ea20000002200 */
[----:B------:R-:W3:Y:S01]  /*0090*/  LDCU.64 UR22, c[0x0][0x3a0] ;  /* 0x00007400ff1677ac */ /* 0x000ee20008000a00 */
[----:B------:R-:W1:Y:S01]  /*00a0*/  S2R R28, SR_TID.X ;  /* 0x00000000001c7919 */ /* 0x000e620000002100 */
[----:B------:R-:W4:Y:S01]  /*00b0*/  LDCU.64 UR8, c[0x0][0x358] ;  /* 0x00006b00ff0877ac */ /* 0x000f220008000a00 */
[----:B0-----:R-:W-:-:S04]  /*00c0*/  UISETP.NE.U32.AND UP0, UPT, UR10, URZ, UPT ;  /* 0x000000ff0a00728c */ /* 0x001fc8000bf05070 */
[----:B------:R-:W-:Y:S01]  /*00d0*/  UISETP.NE.AND.EX UP0, UPT, UR11, URZ, UPT, UP0 ;  /* 0x000000ff0b00728c */ /* 0x000fe2000bf05300 */
[----:B--2---:R-:W-:Y:S02]  /*00e0*/  IMAD R22, R23, UR5, R24 ;  /* 0x0000000517167c24 */ /* 0x004fe4000f8e0218 */
[----:B-1----:R-:W-:-:S06]  /*00f0*/  IMAD.WIDE.U32 R30, R31, UR4, R28 ;  /* 0x000000041f1e7c25 */ /* 0x002fcc000f8e001c */
[----:B---34-:R-:W-:Y:S05]  /*0100*/  BRA.U !UP0, `(.L_x_195) ;  /* 0x0000000908307547 */ /* 0x018fea000b800000 */
[----:B------:R-:W0:Y:S01]  /*0110*/  S2UR UR6, SR_CgaCtaId ;  /* 0x00000000000679c3 */ /* 0x000e220000008800 */
[----:B------:R-:W1:Y:S01]  /*0120*/  LDCU.64 UR16, c[0x0][0x3a0] ;  /* 0x00007400ff1077ac */ /* 0x000e620008000a00 */
[----:B------:R-:W-:Y:S01]  /*0130*/  MOV R23, RZ ;  /* 0x000000ff00177202 */ /* 0x000fe20000000f00 */
[----:B------:R-:W-:Y:S01]  /*0140*/  IMAD R5, R31, UR10, RZ ;  /* 0x0000000a1f057c24 */ /* 0x000fe2000f8e02ff */
[----:B------:R-:W-:Y:S01]  /*0150*/  MOV R25, RZ ;  /* 0x000000ff00197202 */ /* 0x000fe20000000f00 */
[----:B------:R-:W2:Y:S01]  /*0160*/  LDCU.128 UR12, c[0x0][0x380] ;  /* 0x00007000ff0c77ac */ /* 0x000ea20008000c00 */
[----:B------:R-:W-:Y:S01]  /*0170*/  MOV R19, RZ ;  /* 0x000000ff00137202 */ /* 0x000fe20000000f00 */
[C---:B------:R-:W-:Y:S01]  /*0180*/  IMAD R9, R30.reuse, UR11, R5 ;  /* 0x0000000b1e097c24 */ /* 0x040fe2000f8e0205 */
[----:B------:R-:W-:Y:S01]  /*0190*/  UMOV UR4, 0x400 ;  /* 0x0000040000047882 */ /* 0x000fe20000000000 */
[----:B------:R-:W-:Y:S01]  /*01a0*/  IMAD.WIDE.U32 R2, R30, UR10, R24 ;  /* 0x0000000a1e027c25 */ /* 0x000fe2000f8e0018 */
[----:B------:R-:W-:Y:S01]  /*01b0*/  UIADD3 UR5, UPT, UPT, UR4, 0x1000, URZ ;  /* 0x0000100004057890 */ /* 0x000fe2000fffe0ff */
[----:B------:R-:W3:Y:S03]  /*01c0*/  LDCU.64 UR20, c[0x0][0x3a8] ;  /* 0x00007500ff1477ac */ /* 0x000ee60008000a00 */
[----:B------:R-:W-:Y:S01]  /*01d0*/  IADD3 R3, PT, PT, R3, R9, RZ ;  /* 0x0000000903037210 */ /* 0x000fe20007ffe0ff */
[----:B------:R-:W4:Y:S01]  /*01e0*/  LDCU.64 UR18, c[0x0][0x398] ;  /* 0x00007300ff1277ac */ /* 0x000f220008000a00 */
[----:B-1----:R-:W-:-:S04]  /*01f0*/  IMAD.WIDE.U32 R6, R28, UR16, R22 ;  /* 0x000000101c067c25 */ /* 0x002fc8000f8e0016 */
[----:B------:R-:W-:Y:S01]  /*0200*/  IMAD R5, R28, UR17, R7 ;  /* 0x000000111c057c24 */ /* 0x000fe2000f8e0207 */
[----:B0-----:R-:W-:Y:S01]  /*0210*/  ULEA UR4, UR6, UR4, 0x18 ;  /* 0x0000000406047291 */ /* 0x001fe2000f8ec0ff */
[----:B--2---:R-:W-:Y:S01]  /*0220*/  LEA R4, P1, R6, UR14, 0x2 ;  /* 0x0000000e06047c11 */ /* 0x004fe2000f8210ff */
[----:B------:R-:W-:Y:S01]  /*0230*/  ULEA UR5, UR6, UR5, 0x18 ;  /* 0x0000000506057291 */ /* 0x000fe2000f8ec0ff */
[----:B------:R-:W-:Y:S02]  /*0240*/  LEA R0, P0, R2, UR12, 0x2 ;  /* 0x0000000c02007c11 */ /* 0x000fe4000f8010ff */
[----:B------:R-:W-:Y:S02]  /*0250*/  LEA.HI.X R5, R6, UR15, R5, 0x2, P1 ;  /* 0x0000000f06057c11 */ /* 0x000fe400088f1405 */
[C---:B------:R-:W-:Y:S01]  /*0260*/  LEA R18, R28.reuse, UR4, 0x7 ;  /* 0x000000041c127c11 */ /* 0x040fe2000f8e38ff */
[----:B------:R-:W-:Y:S01]  /*0270*/  UMOV UR4, URZ ;  /* 0x000000ff00047c82 */ /* 0x000fe20008000000 */
[----:B------:R-:W-:-:S02]  /*0280*/  LEA R17, R28, UR5, 0x7 ;  /* 0x000000051c117c11 */ /* 0x000fc4000f8e38ff */
[C---:B------:R-:W-:Y:S02]  /*0290*/  LEA R16, R24.reuse, R18, 0x2 ;  /* 0x0000001218107211 */ /* 0x040fe400078e10ff */
[----:B------:R-:W-:Y:S02]  /*02a0*/  LEA R17, R24, R17, 0x2 ;  /* 0x0000001118117211 */ /* 0x000fe400078e10ff */
[----:B------:R-:W-:Y:S02]  /*02b0*/  LEA.HI.X R3, R2, UR13, R3, 0x2, P0 ;  /* 0x0000000d02037c11 */ /* 0x000fe400080f1403 */
[----:B------:R-:W-:Y:S01]  /*02c0*/  LEA R2, R24, UR5, 0x2 ;  /* 0x0000000518027c11 */ /* 0x000fe2000f8e10ff */
[----:B---34-:R-:W-:-:S06]  /*02d0*/  UMOV UR5, URZ ;  /* 0x000000ff00057c82 */ /* 0x018fcc0008000000 */
.L_x_196:
[----:B------:R-:W0:Y:S01]  /*02e0*/  LDC.64 R6, c[0x0][0x3a0] ;  /* 0x0000e800ff067b82 */ /* 0x000e220000000a00 */
        /* <DEDUP_REMOVED lines=10> */
[----:B------:R-:W-:Y:S02]  /*0390*/  ISETP.GE.U32.OR.EX P1, PT, R31, UR19, P1, P3 ;  /* 0x000000131f007c0c */ /* 0x000fe40008f26530 */
[----:B0-----:R-:W-:-:S04]  /*03a0*/  ISETP.GE.U32.AND P2, PT, R22, R6, PT ;  /* 0x000000061600720c */ /* 0x001fc80003f46070 */
[----:B------:R-:W-:-:S07]  /*03b0*/  ISETP.GE.U32.OR.EX P0, PT, RZ, R7, P0, P2 ;  /* 0x00000007ff00720c */ /* 0x000fce0000706520 */
[----:B------:R-:W-:Y:S02]  /*03c0*/  @!P1 MOV R20, R0 ;  /* 0x0000000000149202 */ /* 0x000fe40000000f00 */
[----:B------:R-:W-:-:S05]  /*03d0*/  @!P1 MOV R21, R3 ;  /* 0x0000000300159202 */ /* 0x000fca0000000f00 */
[----:B------:R-:W2:Y:S04]  /*03e0*/  @!P1 LDG.E R33, desc[UR8][R20.64] ;  /* 0x0000000814219981 */ /* 0x000ea8000c1e1900 */
[----:B------:R0:W3:Y:S01]  /*03f0*/  @!P0 LDG.E R32, desc[UR8][R4.64] ;  /* 0x0000000804208981 */ /* 0x0000e2000c1e1900 */
[----:B------:R-:W-:Y:S01]  /*0400*/  UIADD3 UR4, UP0, UPT, UR4, 0x20, URZ ;  /* 0x0000002004047890 */ /* 0x000fe2000ff1e0ff */
[----:B------:R-:W-:-:S03]  /*0410*/  IADD3 R0, P0, PT, R0, 0x80, RZ ;  /* 0x0000008000007810 */ /* 0x000fc60007f1e0ff */
[----:B------:R-:W-:Y:S01]  /*0420*/  UIADD3.X UR5, UPT, UPT, URZ, UR5, URZ, UP0, !UPT ;  /* 0x00000005ff057290 */ /* 0x000fe200087fe4ff */
[----:B------:R-:W-:Y:S01]  /*0430*/  IADD3.X R3, PT, PT, RZ, R3, RZ, P0, !PT ;  /* 0x00000003ff037210 */ /* 0x000fe200007fe4ff */
[----:B------:R-:W-:Y:S01]  /*0440*/  UISETP.GE.U32.AND UP0, UPT, UR4, UR20, UPT ;  /* 0x000000140400728c */ /* 0x000fe2000bf06070 */
[----:B0-----:R-:W-:-:S03]  /*0450*/  LEA R4, P1, R6, R4, 0x7 ;  /* 0x0000000406047211 */ /* 0x001fc600078238ff */
        /* <DEDUP_REMOVED lines=11> */
[----:B------:R-:W0:Y:S01]  /*0510*/  LDS.128 R8, [R18+0x10] ;  /* 0x0000100012087984 */ /* 0x000e220000000c00 */
[----:B-1----:R-:W-:-:S03]  /*0520*/  FFMA R13, R12, R27, R13 ;  /* 0x0000001b0c0d7223 */ /* 0x002fc6000000000d */
[----:B------:R-:W1:Y:S01]  /*0530*/  LDS R12, [R2+0x100] ;  /* 0x00010000020c7984 */ /* 0x000e620000000800 */
[----:B0-----:R-:W-:-:S03]  /*0540*/  FMUL R21, R26, R9 ;  /* 0x000000091a157220 */ /* 0x001fc60000400000 */
[----:B------:R-:W0:Y:S01]  /*0550*/  LDS R9, [R2+0x200] ;  /* 0x0002000002097984 */ /* 0x000e220000000800 */
[----:B-1----:R-:W-:-:S03]  /*0560*/  FFMA R13, R12, R14, R13 ;  /* 0x0000000e0c0d7223 */ /* 0x002fc6000000000d */
[----:B------:R-:W-:Y:S01]  /*0570*/  LDS R26, [R2+0x480] ;  /* 0x00048000021a7984 */ /* 0x000fe20000000800 */
[----:B------:R-:W-:-:S03]  /*0580*/  FFMA R20, R20, R15, R13 ;  /* 0x0000000f14147223 */ /* 0x000fc6000000000d */
[----:B------:R-:W1:Y:S01]  /*0590*/  LDS.128 R12, [R18+0x20] ;  /* 0x00002000120c7984 */ /* 0x000e620000000c00 */
[----:B0-----:R-:W-:-:S03]  /*05a0*/  FFMA R8, R8, R9, R21 ;  /* 0x0000000908087223 */ /* 0x001fc60000000015 */
[----:B------:R-:W0:Y:S04]  /*05b0*/  LDS R9, [R2+0x300] ;  /* 0x0003000002097984 */ /* 0x000e280000000800 */
[----:B------:R-:W-:Y:S01]  /*05c0*/  LDS R21, [R2+0x500] ;  /* 0x0005000002157984 */ /* 0x000fe20000000800 */
[----:B-1----:R-:W-:-:S03]  /*05d0*/  FMUL R27, R26, R13 ;  /* 0x0000000d1a1b7220 */ /* 0x002fc60000400000 */
[----:B------:R-:W-:Y:S04]  /*05e0*/  LDS R13, [R2+0x380] ;  /* 0x00038000020d7984 */ /* 0x000fe80000000800 */
[----:B------:R-:W-:Y:S01]  /*05f0*/  LDS R26, [R2+0x680] ;  /* 0x00068000021a7984 */ /* 0x000fe20000000800 */
[----:B0-----:R-:W-:-:S03]  /*0600*/  FFMA R8, R9, R10, R8 ;  /* 0x0000000a09087223 */ /* 0x001fc60000000008 */
[----:B------:R-:W0:Y:S02]  /*0610*/  LDS R9, [R2+0x400] ;  /* 0x0004000002097984 */ /* 0x000e240000000800 */
[----:B0-----:R-:W-:-:S04]  /*0620*/  FFMA R12, R12, R9, R27 ;  /* 0x000000090c0c7223 */ /* 0x001fc8000000001b */
[----:B------:R-:W-:Y:S01]  /*0630*/  FFMA R14, R21, R14, R12 ;  /* 0x0000000e150e7223 */ /* 0x000fe2000000000c */
[----:B------:R-:W-:Y:S02]  /*0640*/  FFMA R12, R13, R11, R8 ;  /* 0x0000000b0d0c7223 */ /* 0x000fe40000000008 */
[----:B------:R-:W0:Y:S04]  /*0650*/  LDS.128 R8, [R18+0x30] ;  /* 0x0000300012087984 */ /* 0x000e280000000c00 */
[----:B------:R-:W1:Y:S01]  /*0660*/  LDS R13, [R2+0x600] ;  /* 0x00060000020d7984 */ /* 0x000e620000000800 */
[----:B0-----:R-:W-:-:S04]  /*0670*/  FMUL R9, R26, R9 ;  /* 0x000000091a097220 */ /* 0x001fc80000400000 */
[----:B-1----:R-:W-:Y:S02]  /*0680*/  FFMA R26, R8, R13, R9 ;  /* 0x0000000d081a7223 */ /* 0x002fe40000000009 */
[----:B------:R-:W0:Y:S04]  /*0690*/  LDS R13, [R2+0x700] ;  /* 0x00070000020d7984 */ /* 0x000e280000000800 */
[----:B------:R-:W1:Y:S04]  /*06a0*/  LDS R9, [R2+0x580] ;  /* 0x0005800002097984 */ /* 0x000e680000000800 */
[----:B------:R-:W2:Y:S01]  /*06b0*/  LDS R8, [R2+0x780] ;  /* 0x0007800002087984 */ /* 0x000ea20000000800 */
[----:B0-----:R-:W-:Y:S01]  /*06c0*/  FFMA R13, R13, R10, R26 ;  /* 0x0000000a0d0d7223 */ /* 0x001fe2000000001a */
[----:B-1----:R-:W-:-:S02]  /*06d0*/  FFMA R26, R9, R15, R14 ;  /* 0x0000000f091a7223 */ /* 0x002fc4000000000e */
[----:B------:R-:W-:Y:S01]  /*06e0*/  LDS R14, [R2+0x880] ;  /* 0x00088000020e7984 */ /* 0x000fe20000000800 */
[----:B--2---:R-:W-:-:S03]  /*06f0*/  FFMA R21, R8, R11, R13 ;  /* 0x0000000b08157223 */ /* 0x004fc6000000000d */
[----:B------:R-:W0:Y:S04]  /*0700*/  LDS.128 R8, [R18+0x40] ;  /* 0x0000400012087984 */ /* 0x000e280000000c00 */
[----:B------:R-:W1:Y:S01]  /*0710*/  LDS R13, [R2+0x800] ;  /* 0x00080000020d7984 */ /* 0x000e620000000800 */
[----:B0-----:R-:W-:-:S04]  /*0720*/  FMUL R9, R14, R9 ;  /* 0x000000090e097220 */ /* 0x001fc80000400000 */
[----:B-1----:R-:W-:Y:S02]  /*0730*/  FFMA R14, R8, R13, R9 ;  /* 0x0000000d080e7223 */ /* 0x002fe40000000009 */
[----:B------:R-:W0:Y:S04]  /*0740*/  LDS R9, [R2+0x900] ;  /* 0x0009000002097984 */ /* 0x000e280000000800 */
[----:B------:R-:W1:Y:S04]  /*0750*/  LDS R8, [R2+0x980] ;  /* 0x0009800002087984 */ /* 0x000e680000000800 */
[----:B------:R-:W-:Y:S01]  /*0760*/  LDS R13, [R2+0xa00] ;  /* 0x000a0000020d7984 */ /* 0x000fe20000000800 */
[----:B0-----:R-:W-:-:S03]  /*0770*/  FFMA R9, R9, R10, R14 ;  /* 0x0000000a09097223 */ /* 0x001fc6000000000e */
[----:B------:R-:W-:Y:S01]  /*0780*/  LDS R14, [R2+0xa80] ;  /* 0x000a8000020e7984 */ /* 0x000fe20000000800 */
[----:B-1----:R-:W-:-:S03]  /*0790*/  FFMA R27, R8, R11, R9 ;  /* 0x0000000b081b7223 */ /* 0x002fc60000000009 */
[----:B------:R-:W0:Y:S02]  /*07a0*/  LDS.128 R8, [R18+0x50] ;  /* 0x0000500012087984 */ /* 0x000e240000000c00 */
[----:B0-----:R-:W-:-:S04]  /*07b0*/  FMUL R9, R14, R9 ;  /* 0x000000090e097220 */ /* 0x001fc80000400000 */
[----:B------:R-:W-:Y:S01]  /*07c0*/  FFMA R13, R8, R13, R9 ;  /* 0x0000000d080d7223 */ /* 0x000fe20000000009 */
[----:B------:R-:W-:Y:S01]  /*07d0*/  FADD R9, R20, R19 ;  /* 0x0000001314097221 */ /* 0x000fe20000000000 */
[----:B------:R-:W0:Y:S03]  /*07e0*/  LDS R8, [R2+0xb00] ;  /* 0x000b000002087984 */ /* 0x000e260000000800 */
[----:B------:R-:W-:Y:S01]  /*07f0*/  FADD R9, R9, R12 ;  /* 0x0000000c09097221 */ /* 0x000fe20000000000 */
[----:B------:R-:W-:Y:S03]  /*0800*/  LDS R20, [R2+0xf80] ;  /* 0x000f800002147984 */ /* 0x000fe60000000800 */
[----:B------:R-:W-:Y:S02]  /*0810*/  FADD R26, R9, R26 ;  /* 0x0000001a091a7221 */ /* 0x000fe40000000000 */
[----:B------:R-:W-:Y:S02]  /*0820*/  LDS R9, [R2+0xb80] ;  /* 0x000b800002097984 */ /* 0x000fe40000000800 */
[----:B------:R-:W-:-:S04]  /*0830*/  FADD R26, R26, R21 ;  /* 0x000000151a1a7221 */ /* 0x000fc80000000000 */
[----:B------:R-:W-:Y:S01]  /*0840*/  FADD R27, R26, R27 ;  /* 0x0000001b1a1b7221 */ /* 0x000fe20000000000 */
[----:B0-----:R-:W-:Y:S02]  /*0850*/  FFMA R10, R8, R10, R13 ;  /* 0x0000000a080a7223 */ /* 0x001fe4000000000d */
[----:B------:R-:W-:Y:S04]  /*0860*/  LDS R8, [R2+0xc80] ;  /* 0x000c800002087984 */ /* 0x000fe80000000800 */
[----:B------:R-:W0:Y:S02]  /*0870*/  LDS.128 R12, [R18+0x60] ;  /* 0x00006000120c7984 */ /* 0x000e240000000c00 */
[----:B0-----:R-:W-:Y:S02]  /*0880*/  FMUL R19, R8, R13 ;  /* 0x0000000d08137220 */ /* 0x001fe40000400000 */
[----:B------:R-:W0:Y:S04]  /*0890*/  LDS R13, [R2+0xc00] ;  /* 0x000c0000020d7984 */ /* 0x000e280000000800 */
[----:B------:R-:W-:Y:S01]  /*08a0*/  LDS R8, [R2+0xd80] ;  /* 0x000d800002087984 */ /* 0x000fe20000000800 */
[----:B0-----:R-:W-:-:S03]  /*08b0*/  FFMA R12, R12, R13, R19 ;  /* 0x0000000d0c0c7223 */ /* 0x001fc60000000013 */
[----:B------:R-:W0:Y:S04]  /*08c0*/  LDS R13, [R2+0xd00] ;  /* 0x000d0000020d7984 */ /* 0x000e280000000800 */
[----:B------:R-:W-:Y:S01]  /*08d0*/  LDS R19, [R2+0xf00] ;  /* 0x000f000002137984 */ /* 0x000fe20000000800 */
[----:B0-----:R-:W-:Y:S01]  /*08e0*/  FFMA R13, R13, R14, R12 ;  /* 0x0000000e0d0d7223 */ /* 0x001fe2000000000c */
[----:B------:R-:W-:Y:S02]  /*08f0*/  FFMA R12, R9, R11, R10 ;  /* 0x0000000b090c7223 */ /* 0x000fe4000000000a */
[----:B------:R-:W-:Y:S01]  /*0900*/  LDS R14, [R2+0xe80] ;  /* 0x000e8000020e7984 */ /* 0x000fe20000000800 */
[----:B------:R-:W-:Y:S01]  /*0910*/  FFMA R15, R8, R15, R13 ;  /* 0x0000000f080f7223 */ /* 0x000fe2000000000d */
[----:B------:R-:W-:-:S02]  /*0920*/  FADD R12, R27, R12 ;  /* 0x0000000c1b0c7221 */ /* 0x000fc40000000000 */
[----:B------:R-:W0:Y:S02]  /*0930*/  LDS.128 R8, [R18+0x70] ;  /* 0x0000700012087984 */ /* 0x000e240000000c00 */
[----:B------:R-:W-:Y:S02]  /*0940*/  FADD R12, R12, R15 ;  /* 0x0000000f0c0c7221 */ /* 0x000fe40000000000 */
[----:B------:R-:W1:Y:S01]  /*0950*/  LDS R13, [R2+0xe00] ;  /* 0x000e0000020d7984 */ /* 0x000e620000000800 */
[----:B0-----:R-:W-:-:S04]  /*0960*/  FMUL R9, R14, R9 ;  /* 0x000000090e097220 */ /* 0x001fc80000400000 */
[----:B-1----:R-:W-:-:S04]  /*0970*/  FFMA R8, R8, R13, R9 ;  /* 0x0000000d08087223 */ /* 0x002fc80000000009 */
[----:B------:R-:W-:-:S04]  /*0980*/  FFMA R19, R19, R10, R8 ;  /* 0x0000000a13137223 */ /* 0x000fc80000000008 */
[----:B------:R-:W-:-:S04]  /*0990*/  FFMA R19, R20, R11, R19 ;  /* 0x0000000b14137223 */ /* 0x000fc80000000013 */
[----:B------:R-:W-:Y:S01]  /*09a0*/  FADD R19, R12, R19 ;  /* 0x000000130c137221 */ /* 0x000fe20000000000 */
[----:B------:R-:W-:Y:S06]  /*09b0*/  BAR.SYNC.DEFER_BLOCKING 0x0 ;  /* 0x0000000000007b1d */ /* 0x000fec0000010000 */
[----:B------:R-:W-:Y:S05]  /*09c0*/  BRA.U !UP0, `(.L_x_196) ;  /* 0xfffffff908447547 */ /* 0x000fea000b83ffff */
.L_x_195:
[----:B------:R-:W0:Y:S01]  /*09d0*/  LDCU.64 UR4, c[0x0][0x398] ;  /* 0x00007300ff0477ac */ /* 0x000e220008000a00 */
[----:B------:R-:W-:-:S04]  /*09e0*/  ISETP.GE.U32.AND P0, PT, R22, UR22, PT ;  /* 0x0000001616007c0c */ /* 0x000fc8000bf06070 */
[----:B------:R-:W-:Y:S02]  /*09f0*/  ISETP.GE.U32.AND.EX P0, PT, RZ, UR23, PT, P0 ;  /* 0x00000017ff007c0c */ /* 0x000fe4000bf06100 */
[----:B0-----:R-:W-:-:S04]  /*0a00*/  ISETP.GE.U32.AND P1, PT, R30, UR4, PT ;  /* 0x000000041e007c0c */ /* 0x001fc8000bf26070 */
[----:B------:R-:W-:-:S13]  /*0a10*/  ISETP.GE.U32.OR.EX P0, PT, R31, UR5, P0, P1 ;  /* 0x000000051f007c0c */ /* 0x000fda0008706510 */
[----:B------:R-:W-:Y:S05]  /*0a20*/  @P0 EXIT ;  /* 0x000000000000094d */ /* 0x000fea0003800000 */
[----:B------:R-:W0:Y:S01]  /*0a30*/  LDCU.64 UR4, c[0x0][0x390] ;  /* 0x00007200ff0477ac */ /* 0x000e220008000a00 */
[----:B------:R-:W-:Y:S01]  /*0a40*/  HFMA2 R3, -RZ, RZ, 0, 0 ;  /* 0x00000000ff037431 */ /* 0x000fe200000001ff */
[----:B------:R-:W-:Y:S01]  /*0a50*/  MOV R2, R22 ;  /* 0x0000001600027202 */ /* 0x000fe20000000f00 */
        /* <DEDUP_REMOVED lines=8> */
.L_x_197:
        /* <DEDUP_REMOVED lines=10> */
.L_x_248:


//--------------------- .text.sub_at_bt           --------------------------
	.section	.text.sub_at_bt,"ax",@progbits
	.align	128
        .global         sub_at_bt
        .type           sub_at_bt,@function
        .size           sub_at_bt,(.L_x_249 - sub_at_bt)
        .other          sub_at_bt,@"STO_CUDA_ENTRY STV_DEFAULT"
sub_at_bt:
.text.sub_at_bt:
        /* <DEDUP_REMOVED lines=37> */
[----:B---3--:R-:W-:-:S05]  /*0250*/  FADD R9, R4, -R7 ;  /* 0x8000000704097221 */ /* 0x008fca0000000000 */
[----:B------:R-:W-:Y:S01]  /*0260*/  STG.E desc[UR4][R2.64], R9 ;  /* 0x0000000902007986 */ /* 0x000fe2000c101904 */
[----:B------:R-:W-:Y:S05]  /*0270*/  EXIT ;  /* 0x000000000000794d */ /* 0x000fea0003800000 */
.L_x_198:
        /* <DEDUP_REMOVED lines=16> */
.L_x_249:


//--------------------- .text.sub_a_bt            --------------------------
	.section	.text.sub_a_bt,"ax",@progbits
	.align	128
        .global         sub_a_bt
        .type           sub_a_bt,@function
        .size           sub_a_bt,(.L_x_250 - sub_a_bt)
        .other          sub_a_bt,@"STO_CUDA_ENTRY STV_DEFAULT"
sub_a_bt:
.text.sub_a_bt:
        /* <DEDUP_REMOVED lines=37> */
[----:B---3--:R-:W-:-:S05]  /*0250*/  FADD R9, R2, -R7 ;  /* 0x8000000702097221 */ /* 0x008fca0000000000 */
[----:B------:R-:W-:Y:S01]  /*0260*/  STG.E desc[UR4][R4.64], R9 ;  /* 0x0000000904007986 */ /* 0x000fe2000c101904 */
[----:B------:R-:W-:Y:S05]  /*0270*/  EXIT ;  /* 0x000000000000794d */ /* 0x000fea0003800000 */
.L_x_199:
        /* <DEDUP_REMOVED lines=16> */
.L_x_250:


//--------------------- .text.sub_at_b            --------------------------
	.section	.text.sub_at_b,"ax",@progbits
	.align	128
        .global         sub_at_b
        .type           sub_at_b,@function
        .size           sub_at_b,(.L_x_251 - sub_at_b)
        .other          sub_at_b,@"STO_CUDA_ENTRY STV_DEFAULT"
sub_at_b:
.text.sub_at_b:
        /* <DEDUP_REMOVED lines=37> */
[----:B---3--:R-:W-:-:S05]  /*0250*/  FADD R9, R4, -R7 ;  /* 0x8000000704097221 */ /* 0x008fca0000000000 */
[----:B------:R-:W-:Y:S01]  /*0260*/  STG.E desc[UR4][R2.64], R9 ;  /* 0x0000000902007986 */ /* 0x000fe2000c101904 */
[----:B------:R-:W-:Y:S05]  /*0270*/  EXIT ;  /* 0x000000000000794d */ /* 0x000fea0003800000 */
.L_x_200:
        /* <DEDUP_REMOVED lines=16> */
.L_x_251:


//--------------------- .text.sub_a_b             --------------------------
	.section	.text.sub_a_b,"ax",@progbits
	.align	128
        .global         sub_a_b
        .type           sub_a_b,@function
        .size           sub_a_b,(.L_x_252 - sub_a_b)
        .other          sub_a_b,@"STO_CUDA_ENTRY STV_DEFAULT"
sub_a_b:
.text.sub_a_b:
        /* <DEDUP_REMOVED lines=35> */
[----:B--2---:R-:W-:-:S05]  /*0230*/  FADD R9, R2, -R5 ;  /* 0x8000000502097221 */ /* 0x004fca0000000000 */
[----:B------:R-:W-:Y:S01]  /*0240*/  STG.E desc[UR4][R6.64], R9 ;  /* 0x0000000906007986 */ /* 0x000fe2000c101904 */
[----:B------:R-:W-:Y:S05]  /*0250*/  EXIT ;  /* 0x000000000000794d */ /* 0x000fea0003800000 */
.L_x_201:
        /* <DEDUP_REMOVED lines=10> */
.L_x_252:


//--------------------- .text.add_at_bt           --------------------------
	.section	.text.add_at_bt,"ax",@progbits
	.align	128
        .global         add_at_bt
        .type           add_at_bt,@function
        .size           add_at_bt,(.L_x_253 - add_at_bt)
        .other          add_at_bt,@"STO_CUDA_ENTRY STV_DEFAULT"
add_at_bt:
.text.add_at_bt:
        /* <DEDUP_REMOVED lines=37> */
[----:B---3--:R-:W-:-:S05]  /*0250*/  FADD R9, R4, R7 ;  /* 0x0000000704097221 */ /* 0x008fca0000000000 */
[----:B------:R-:W-:Y:S01]  /*0260*/  STG.E desc[UR4][R2.64], R9 ;  /* 0x0000000902007986 */ /* 0x000fe2000c101904 */
[----:B------:R-:W-:Y:S05]  /*0270*/  EXIT ;  /* 0x000000000000794d */ /* 0x000fea0003800000 */
.L_x_202:
        /* <DEDUP_REMOVED lines=16> */
.L_x_253:


//--------------------- .text.add_a_bt            --------------------------
	.section	.text.add_a_bt,"ax",@progbits
	.align	128
        .global         add_a_bt
        .type           add_a_bt,@function
        .size           add_a_bt,(.L_x_254 - add_a_bt)
        .other          add_a_bt,@"STO_CUDA_ENTRY STV_DEFAULT"
add_a_bt:
.text.add_a_bt:
        /* <DEDUP_REMOVED lines=37> */
[----:B---3--:R-:W-:-:S05]  /*0250*/  FADD R9, R2, R7 ;  /* 0x0000000702097221 */ /* 0x008fca0000000000 */
[----:B------:R-:W-:Y:S01]  /*0260*/  STG.E desc[UR4][R4.64], R9 ;  /* 0x0000000904007986 */ /* 0x000fe2000c101904 */
[----:B------:R-:W-:Y:S05]  /*0270*/  EXIT ;  /* 0x000000000000794d */ /* 0x000fea0003800000 */
.L_x_203:
        /* <DEDUP_REMOVED lines=16> */
.L_x_254:


//--------------------- .text.add_at_b            --------------------------
	.section	.text.add_at_b,"ax",@progbits
	.align	128
        .global         add_at_b
        .type           add_at_b,@function
        .size           add_at_b,(.L_x_255 - add_at_b)
        .other          add_at_b,@"STO_CUDA_ENTRY STV_DEFAULT"
add_at_b:
.text.add_at_b:
        /* <DEDUP_REMOVED lines=37> */
[----:B---3--:R-:W-:-:S05]  /*0250*/  FADD R9, R4, R7 ;  /* 0x0000000704097221 */ /* 0x008fca0000000000 */
[----:B------:R-:W-:Y:S01]  /*0260*/  STG.E desc[UR4][R2.64], R9 ;  /* 0x0000000902007986 */ /* 0x000fe2000c101904 */
[----:B------:R-:W-:Y:S05]  /*0270*/  EXIT ;  /* 0x000000000000794d */ /* 0x000fea0003800000 */
.L_x_204:
        /* <DEDUP_REMOVED lines=16> */
.L_x_255:


//--------------------- .text.add_a_b             --------------------------
	.section	.text.add_a_b,"ax",@progbits
	.align	128
        .global         add_a_b
        .type           add_a_b,@function
        .size           add_a_b,(.L_x_256 - add_a_b)
        .other          add_a_b,@"STO_CUDA_ENTRY STV_DEFAULT"
add_a_b:
.text.add_a_b:
        /* <DEDUP_REMOVED lines=35> */
[----:B--2---:R-:W-:-:S05]  /*0230*/  FADD R9, R2, R5 ;  /* 0x0000000502097221 */ /* 0x004fca0000000000 */
[----:B------:R-:W-:Y:S01]  /*0240*/  STG.E desc[UR4][R6.64], R9 ;  /* 0x0000000906007986 */ /* 0x000fe2000c101904 */
[----:B------:R-:W-:Y:S05]  /*0250*/  EXIT ;  /* 0x000000000000794d */ /* 0x000fea0003800000 */
.L_x_205:
        /* <DEDUP_REMOVED lines=10> */
.L_x_256:


//--------------------- .text.transpose_a         --------------------------
	.section	.text.transpose_a,"ax",@progbits
	.align	128
        .global         transpose_a
        .type           transpose_a,@function
        .size           transpose_a,(.L_x_257 - transpose_a)
        .other          transpose_a,@"STO_CUDA_ENTRY STV_DEFAULT"
transpose_a:
.text.transpose_a:
        /* <DEDUP_REMOVED lines=21> */
[----:B------:R-:W-:-:S06]  /*0150*/  LEA.HI.X R7, R4, UR13, R5, 0x2, P0 ;  /* 0x0000000d04077c11 */ /* 0x000fcc00080f1405 */
[----:B-1----:R-:W2:Y:S01]  /*0160*/  LDG.E R7, desc[UR4][R6.64] ;  /* 0x0000000406077981 */ /* 0x002ea2000c1e1900 */
[----:B------:R-:W-:Y:S02]  /*0170*/  HFMA2 R9, -RZ, RZ, 0, 0 ;  /* 0x00000000ff097431 */ /* 0x000fe400000001ff */
[----:B------:R-:W-:-:S04]  /*0180*/  IMAD R3, R3, UR10, RZ ;  /* 0x0000000a03037c24 */ /* 0x000fc8000f8e02ff */
[C---:B------:R-:W-:Y:S02]  /*0190*/  IMAD R3, R2.reuse, UR11, R3 ;  /* 0x0000000b02037c24 */ /* 0x040fe4000f8e0203 */
[----:B------:R-:W-:-:S04]  /*01a0*/  IMAD.WIDE.U32 R4, R2, UR10, R8 ;  /* 0x0000000a02047c25 */ /* 0x000fc8000f8e0008 */
[----:B------:R-:W-:Y:S01]  /*01b0*/  IMAD.IADD R3, R5, 0x1, R3 ;  /* 0x0000000105037824 */ /* 0x000fe200078e0203 */
[----:B------:R-:W-:-:S04]  /*01c0*/  LEA R2, P0, R4, UR14, 0x2 ;  /* 0x0000000e04027c11 */ /* 0x000fc8000f8010ff */
[----:B------:R-:W-:-:S05]  /*01d0*/  LEA.HI.X R3, R4, UR15, R3, 0x2, P0 ;  /* 0x0000000f04037c11 */ /* 0x000fca00080f1403 */
[----:B--2---:R-:W-:Y:S01]  /*01e0*/  STG.E desc[UR4][R2.64], R7 ;  /* 0x0000000702007986 */ /* 0x004fe2000c101904 */
[----:B------:R-:W-:Y:S05]  /*01f0*/  EXIT ;  /* 0x000000000000794d */ /* 0x000fea0003800000 */
.L_x_206:
        /* <DEDUP_REMOVED lines=16> */
.L_x_257:


//--------------------- .nv.shared.reserved.0     --------------------------
	.section	.nv.shared.reserved.0,"aw",@nobits
	.weak		__nv_reservedSMEM_offset_0_alias
	.size		__nv_reservedSMEM_offset_0_alias, 0, 64
	.other		__nv_reservedSMEM_offset_0_alias,@"STO_CUDA_RESERVED_SHARED STV_DEFAULT"
__nv_reservedSMEM_offset_0_alias:
	.zero		0
	.zero		64


//--------------------- .nv.shared.mul_at_bt      --------------------------
	.section	.nv.shared.mul_at_bt,"aw",@nobits
	.sectionflags	@""
	.align	4
.nv.shared.mul_at_bt:
	.zero		9216


//--------------------- .nv.shared.mul_a_bt       --------------------------
	.section	.nv.shared.mul_a_bt,"aw",@nobits
	.sectionflags	@""
	.align	4
.nv.shared.mul_a_bt:
	.zero		9216


//--------------------- .nv.shared.mul_at_b       --------------------------
	.section	.nv.shared.mul_at_b,"aw",@nobits
	.sectionflags	@""
	.align	4
.nv.shared.mul_at_b:
	.zero		9216


//--------------------- .nv.shared.mul_a_b        --------------------------
	.section	.nv.shared.mul_a_b,"aw",@nobits
	.sectionflags	@""
	.align	4
.nv.shared.mul_a_b:
	.zero		9216


//--------------------- .nv.constant0.softmax_at  --------------------------
	.section	.nv.constant0.softmax_at,"a",@progbits
	.sectionflags	@""
	.align	4
.nv.constant0.softmax_at:
	.zero		928


//--------------------- .nv.constant0.softmax_a   --------------------------
	.section	.nv.constant0.softmax_a,"a",@progbits
	.sectionflags	@""
	.align	4
.nv.constant0.softmax_a:
	.zero		928


//--------------------- .nv.constant0.tanh_at     --------------------------
	.section	.nv.constant0.tanh_at,"a",@progbits
	.sectionflags	@""
	.align	4
.nv.constant0.tanh_at:
	.zero		928


//--------------------- .nv.constant0.tanh_a      --------------------------
	.section	.nv.constant0.tanh_a,"a",@progbits
	.sectionflags	@""
	.align	4
.nv.constant0.tanh_a:
	.zero		928


//--------------------- .nv.constant0.sigmoid_at  --------------------------
	.section	.nv.constant0.sigmoid_at,"a",@progbits
	.sectionflags	@""
	.align	4
.nv.constant0.sigmoid_at:
	.zero		928


//--------------------- .nv.constant0.sigmoid_a   --------------------------
	.section	.nv.constant0.sigmoid_a,"a",@progbits
	.sectionflags	@""
	.align	4
.nv.constant0.sigmoid_a:
	.zero		928


//--------------------- .nv.constant0.rdiv_at_b_for_scalar --------------------------
	.section	.nv.constant0.rdiv_at_b_for_scalar,"a",@progbits
	.sectionflags	@""
	.align	4
.nv.constant0.rdiv_at_b_for_scalar:
	.zero		936


//--------------------- .nv.constant0.rdiv_a_b_for_scalar --------------------------
	.section	.nv.constant0.rdiv_a_b_for_scalar,"a",@progbits
	.sectionflags	@""
	.align	4
.nv.constant0.rdiv_a_b_for_scalar:
	.zero		936


//--------------------- .nv.constant0.div_at_b_for_scalar --------------------------
	.section	.nv.constant0.div_at_b_for_scalar,"a",@progbits
	.sectionflags	@""
	.align	4
.nv.constant0.div_at_b_for_scalar:
	.zero		936


//--------------------- .nv.constant0.div_a_b_for_scalar --------------------------
	.section	.nv.constant0.div_a_b_for_scalar,"a",@progbits
	.sectionflags	@""
	.align	4
.nv.constant0.div_a_b_for_scalar:
	.zero		936


//--------------------- .nv.constant0.mul_at_b_for_scalar --------------------------
	.section	.nv.constant0.mul_at_b_for_scalar,"a",@progbits
	.sectionflags	@""
	.align	4
.nv.constant0.mul_at_b_for_scalar:
	.zero		936


//--------------------- .nv.constant0.mul_a_b_for_scalar --------------------------
	.section	.nv.constant0.mul_a_b_for_scalar,"a",@progbits
	.sectionflags	@""
	.align	4
.nv.constant0.mul_a_b_for_scalar:
	.zero		936


//--------------------- .nv.constant0.rsub_at_b_for_scalar --------------------------
	.section	.nv.constant0.rsub_at_b_for_scalar,"a",@progbits
	.sectionflags	@""
	.align	4
.nv.constant0.rsub_at_b_for_scalar:
	.zero		936


//--------------------- .nv.constant0.rsub_a_b_for_scalar --------------------------
	.section	.nv.constant0.rsub_a_b_for_scalar,"a",@progbits
	.sectionflags	@""
	.align	4
.nv.constant0.rsub_a_b_for_scalar:
	.zero		936


//--------------------- .nv.constant0.sub_at_b_for_scalar --------------------------
	.section	.nv.constant0.sub_at_b_for_scalar,"a",@progbits
	.sectionflags	@""
	.align	4
.nv.constant0.sub_at_b_for_scalar:
	.zero		936


//--------------------- .nv.constant0.sub_a_b_for_scalar --------------------------
	.section	.nv.constant0.sub_a_b_for_scalar,"a",@progbits
	.sectionflags	@""
	.align	4
.nv.constant0.sub_a_b_for_scalar:
	.zero		936


//--------------------- .nv.constant0.add_at_b_for_scalar --------------------------
	.section	.nv.constant0.add_at_b_for_scalar,"a",@progbits
	.sectionflags	@""
	.align	4
.nv.constant0.add_at_b_for_scalar:
	.zero		936


//--------------------- .nv.constant0.add_a_b_for_scalar --------------------------
	.section	.nv.constant0.add_a_b_for_scalar,"a",@progbits
	.sectionflags	@""
	.align	4
.nv.constant0.add_a_b_for_scalar:
	.zero		936


//--------------------- .nv.constant0.div_at_bt_for_elems --------------------------
	.section	.nv.constant0.div_at_bt_for_elems,"a",@progbits
	.sectionflags	@""
	.align	4
.nv.constant0.div_at_bt_for_elems:
	.zero		936


//--------------------- .nv.constant0.div_a_bt_for_elems --------------------------
	.section	.nv.constant0.div_a_bt_for_elems,"a",@progbits
	.sectionflags	@""
	.align	4
.nv.constant0.div_a_bt_for_elems:
	.zero		936


//--------------------- .nv.constant0.div_at_b_for_elems --------------------------
	.section	.nv.constant0.div_at_b_for_elems,"a",@progbits
	.sectionflags	@""
	.align	4
.nv.constant0.div_at_b_for_elems:
	.zero		936


//--------------------- .nv.constant0.div_a_b_for_elems --------------------------
	.section	.nv.constant0.div_a_b_for_elems,"a",@progbits
	.sectionflags	@""
	.align	4
.nv.constant0.div_a_b_for_elems:
	.zero		936


//--------------------- .nv.constant0.mul_at_bt_for_elems --------------------------
	.section	.nv.constant0.mul_at_bt_for_elems,"a",@progbits
	.sectionflags	@""
	.align	4
.nv.constant0.mul_at_bt_for_elems:
	.zero		936


//--------------------- .nv.constant0.mul_a_bt_for_elems --------------------------
	.section	.nv.constant0.mul_a_bt_for_elems,"a",@progbits
	.sectionflags	@""
	.align	4
.nv.constant0.mul_a_bt_for_elems:
	.zero		936


//--------------------- .nv.constant0.mul_at_b_for_elems --------------------------
	.section	.nv.constant0.mul_at_b_for_elems,"a",@progbits
	.sectionflags	@""
	.align	4
.nv.constant0.mul_at_b_for_elems:
	.zero		936


//--------------------- .nv.constant0.mul_a_b_for_elems --------------------------
	.section	.nv.constant0.mul_a_b_for_elems,"a",@progbits
	.sectionflags	@""
	.align	4
.nv.constant0.mul_a_b_for_elems:
	.zero		936


//--------------------- .nv.constant0.mul_at_bt   --------------------------
	.section	.nv.constant0.mul_at_bt,"a",@progbits
	.sectionflags	@""
	.align	4
.nv.constant0.mul_at_bt:
	.zero		944


//--------------------- .nv.constant0.mul_a_bt    --------------------------
	.section	.nv.constant0.mul_a_bt,"a",@progbits
	.sectionflags	@""
	.align	4
.nv.constant0.mul_a_bt:
	.zero		944


//--------------------- .nv.constant0.mul_at_b    --------------------------
	.section	.nv.constant0.mul_at_b,"a",@progbits
	.sectionflags	@""
	.align	4
.nv.constant0.mul_at_b:
	.zero		944


//--------------------- .nv.constant0.mul_a_b     --------------------------
	.section	.nv.constant0.mul_a_b,"a",@progbits
	.sectionflags	@""
	.align	4
.nv.constant0.mul_a_b:
	.zero		944


//--------------------- .nv.constant0.sub_at_bt   --------------------------
	.section	.nv.constant0.sub_at_bt,"a",@progbits
	.sectionflags	@""
	.align	4
.nv.constant0.sub_at_bt:
	.zero		936


//--------------------- .nv.constant0.sub_a_bt    --------------------------
	.section	.nv.constant0.sub_a_bt,"a",@progbits
	.sectionflags	@""
	.align	4
.nv.constant0.sub_a_bt:
	.zero		936


//--------------------- .nv.constant0.sub_at_b    --------------------------
	.section	.nv.constant0.sub_at_b,"a",@progbits
	.sectionflags	@""
	.align	4
.nv.constant0.sub_at_b:
	.zero		936


//--------------------- .nv.constant0.sub_a_b     --------------------------
	.section	.nv.constant0.sub_a_b,"a",@progbits
	.sectionflags	@""
	.align	4
.nv.constant0.sub_a_b:
	.zero		936


//--------------------- .nv.constant0.add_at_bt   --------------------------
	.section	.nv.constant0.add_at_bt,"a",@progbits
	.sectionflags	@""
	.align	4
.nv.constant0.add_at_bt:
	.zero		936


//--------------------- .nv.constant0.add_a_bt    --------------------------
	.section	.nv.constant0.add_a_bt,"a",@progbits
	.sectionflags	@""
	.align	4
.nv.constant0.add_a_bt:
	.zero		936


//--------------------- .nv.constant0.add_at_b    --------------------------
	.section	.nv.constant0.add_at_b,"a",@progbits
	.sectionflags	@""
	.align	4
.nv.constant0.add_at_b:
	.zero		936


//--------------------- .nv.constant0.add_a_b     --------------------------
	.section	.nv.constant0.add_a_b,"a",@progbits
	.sectionflags	@""
	.align	4
.nv.constant0.add_a_b:
	.zero		936


//--------------------- .nv.constant0.transpose_a --------------------------
	.section	.nv.constant0.transpose_a,"a",@progbits
	.sectionflags	@""
	.align	4
.nv.constant0.transpose_a:
	.zero		928


//--------------------- SYMBOLS --------------------------

	.type		.nv.reservedSmem.offset0,@object
	.size		.nv.reservedSmem.offset0,0x4
	.type		.nv.reservedSmem.cap,@object
	.size		.nv.reservedSmem.cap,0x4
